	.target	sm_90a

	.elftype	@"ET_EXEC"


//--------------------- .note.nv.tkinfo           --------------------------
	.section	.note.nv.tkinfo,"",@"SHT_NOTE"
	.sectionflags	@"SHF_NOTE_NV_TKINFO"
	.tkinfo
        /*0018*/ 	.word	0x00000002
        /*0030*/ 	.string	""
        /*0030*/ 	.string	"ptxas"
        /*0030*/ 	.string	"Cuda compilation tools, release 13.0, V13.0.88"
        /*0030*/ 	.string	"Build cuda_13.0.r13.0/compiler.36424714_0"
        /*0030*/ 	.string	"-arch sm_90a -m 64 "



//--------------------- .note.nv.cuinfo           --------------------------
	.section	.note.nv.cuinfo,"",@"SHT_NOTE"
	.sectionflags	@"SHF_NOTE_NV_CUINFO"
        /*0018*/ 	.short	0x0002
        /*001a*/ 	.short	0x005a
        /*001c*/ 	.short	0x0082
	.zero		2


//--------------------- .nv.info                  --------------------------
	.section	.nv.info,"",@"SHT_CUDA_INFO"
	.align	4


	//----- nvinfo : EIATTR_REGCOUNT
	.align		4
        /*0000*/ 	.byte	0x04, 0x2f
        /*0002*/ 	.short	(.L_41 - .L_40)
	.align		4
.L_40:
        /*0004*/ 	.word	index@(_ZN2at6native29vectorized_elementwise_kernelILi8EZZZNS0_15cos_kernel_cudaERNS_18TensorIteratorBaseEENKUlvE0_clEvENKUlvE_clEvEUldE_St5arrayIPcLm2EEEEviT0_T1_)
        /*0008*/ 	.word	0x0000002e


	//----- nvinfo : EIATTR_FRAME_SIZE
	.align		4
.L_41:
        /*000c*/ 	.byte	0x04, 0x11
        /*000e*/ 	.short	(.L_43 - .L_42)
	.align		4
.L_42:
        /*0010*/ 	.word	index@($_ZN2at6native29vectorized_elementwise_kernelILi8EZZZNS0_15cos_kernel_cudaERNS_18TensorIteratorBaseEENKUlvE0_clEvENKUlvE_clEvEUldE_St5arrayIPcLm2EEEEviT0_T1_$__internal_trig_reduction_slowpathd)
        /*0014*/ 	.word	0x00000028


	//----- nvinfo : EIATTR_FRAME_SIZE
	.align		4
.L_43:
        /*0018*/ 	.byte	0x04, 0x11
        /*001a*/ 	.short	(.L_45 - .L_44)
	.align		4
.L_44:
        /*001c*/ 	.word	index@(_ZN2at6native29vectorized_elementwise_kernelILi8EZZZNS0_15cos_kernel_cudaERNS_18TensorIteratorBaseEENKUlvE0_clEvENKUlvE_clEvEUldE_St5arrayIPcLm2EEEEviT0_T1_)
        /*0020*/ 	.word	0x00000028


	//----- nvinfo : EIATTR_REGCOUNT
	.align		4
.L_45:
        /*0024*/ 	.byte	0x04, 0x2f
        /*0026*/ 	.short	(.L_47 - .L_46)
	.align		4
.L_46:
        /*0028*/ 	.word	index@(_ZN2at6native29vectorized_elementwise_kernelILi4EZZZNS0_15cos_kernel_cudaERNS_18TensorIteratorBaseEENKUlvE0_clEvENKUlvE_clEvEUldE_St5arrayIPcLm2EEEEviT0_T1_)
        /*002c*/ 	.word	0x0000002e


	//----- nvinfo : EIATTR_FRAME_SIZE
	.align		4
.L_47:
        /*0030*/ 	.byte	0x04, 0x11
        /*0032*/ 	.short	(.L_49 - .L_48)
	.align		4
.L_48:
        /*0034*/ 	.word	index@($_ZN2at6native29vectorized_elementwise_kernelILi4EZZZNS0_15cos_kernel_cudaERNS_18TensorIteratorBaseEENKUlvE0_clEvENKUlvE_clEvEUldE_St5arrayIPcLm2EEEEviT0_T1_$__internal_trig_reduction_slowpathd)
        /*0038*/ 	.word	0x00000028


	//----- nvinfo : EIATTR_FRAME_SIZE
	.align		4
.L_49:
        /*003c*/ 	.byte	0x04, 0x11
        /*003e*/ 	.short	(.L_51 - .L_50)
	.align		4
.L_50:
        /*0040*/ 	.word	index@(_ZN2at6native29vectorized_elementwise_kernelILi4EZZZNS0_15cos_kernel_cudaERNS_18TensorIteratorBaseEENKUlvE0_clEvENKUlvE_clEvEUldE_St5arrayIPcLm2EEEEviT0_T1_)
        /*0044*/ 	.word	0x00000028


	//----- nvinfo : EIATTR_REGCOUNT
	.align		4
.L_51:
        /*0048*/ 	.byte	0x04, 0x2f
        /*004a*/ 	.short	(.L_53 - .L_52)
	.align		4
.L_52:
        /*004c*/ 	.word	index@(_ZN2at6native29vectorized_elementwise_kernelILi2EZZZNS0_15cos_kernel_cudaERNS_18TensorIteratorBaseEENKUlvE0_clEvENKUlvE_clEvEUldE_St5arrayIPcLm2EEEEviT0_T1_)
        /*0050*/ 	.word	0x0000002e


	//----- nvinfo : EIATTR_FRAME_SIZE
	.align		4
.L_53:
        /*0054*/ 	.byte	0x04, 0x11
        /*0056*/ 	.short	(.L_55 - .L_54)
	.align		4
.L_54:
        /*0058*/ 	.word	index@($_ZN2at6native29vectorized_elementwise_kernelILi2EZZZNS0_15cos_kernel_cudaERNS_18TensorIteratorBaseEENKUlvE0_clEvENKUlvE_clEvEUldE_St5arrayIPcLm2EEEEviT0_T1_$__internal_trig_reduction_slowpathd)
        /*005c*/ 	.word	0x00000028


	//----- nvinfo : EIATTR_FRAME_SIZE
	.align		4
.L_55:
        /*0060*/ 	.byte	0x04, 0x11
        /*0062*/ 	.short	(.L_57 - .L_56)
	.align		4
.L_56:
        /*0064*/ 	.word	index@(_ZN2at6native29vectorized_elementwise_kernelILi2EZZZNS0_15cos_kernel_cudaERNS_18TensorIteratorBaseEENKUlvE0_clEvENKUlvE_clEvEUldE_St5arrayIPcLm2EEEEviT0_T1_)
        /*0068*/ 	.word	0x00000028


	//----- nvinfo : EIATTR_REGCOUNT
	.align		4
.L_57:
        /*006c*/ 	.byte	0x04, 0x2f
        /*006e*/ 	.short	(.L_59 - .L_58)
	.align		4
.L_58:
        /*0070*/ 	.word	index@(_ZN2at6native27unrolled_elementwise_kernelIZZZNS0_15cos_kernel_cudaERNS_18TensorIteratorBaseEENKUlvE0_clEvENKUlvE_clEvEUldE_St5arrayIPcLm2EELi4E23TrivialOffsetCalculatorILi1EjESB_NS0_6memory15LoadWithoutCastENSC_16StoreWithoutCastEEEviT_T0_T2_T3_T4_T5_)
        /*0074*/ 	.word	0x00000026


	//----- nvinfo : EIATTR_FRAME_SIZE
	.align		4
.L_59:
        /*0078*/ 	.byte	0x04, 0x11
        /*007a*/ 	.short	(.L_61 - .L_60)
	.align		4
.L_60:
        /*007c*/ 	.word	index@($_ZN2at6native27unrolled_elementwise_kernelIZZZNS0_15cos_kernel_cudaERNS_18TensorIteratorBaseEENKUlvE0_clEvENKUlvE_clEvEUldE_St5arrayIPcLm2EELi4E23TrivialOffsetCalculatorILi1EjESB_NS0_6memory15LoadWithoutCastENSC_16StoreWithoutCastEEEviT_T0_T2_T3_T4_T5_$__internal_trig_reduction_slowpathd)
        /*0080*/ 	.word	0x00000028


	//----- nvinfo : EIATTR_FRAME_SIZE
	.align		4
.L_61:
        /*0084*/ 	.byte	0x04, 0x11
        /*0086*/ 	.short	(.L_63 - .L_62)
	.align		4
.L_62:
        /*0088*/ 	.word	index@(_ZN2at6native27unrolled_elementwise_kernelIZZZNS0_15cos_kernel_cudaERNS_18TensorIteratorBaseEENKUlvE0_clEvENKUlvE_clEvEUldE_St5arrayIPcLm2EELi4E23TrivialOffsetCalculatorILi1EjESB_NS0_6memory15LoadWithoutCastENSC_16StoreWithoutCastEEEviT_T0_T2_T3_T4_T5_)
        /*008c*/ 	.word	0x00000028


	//----- nvinfo : EIATTR_REGCOUNT
	.align		4
.L_63:
        /*0090*/ 	.byte	0x04, 0x2f
        /*0092*/ 	.short	(.L_65 - .L_64)
	.align		4
.L_64:
        /*0094*/ 	.word	index@(_ZN2at6native18elementwise_kernelILi128ELi2EZNS0_22gpu_kernel_impl_nocastIZZZNS0_15cos_kernel_cudaERNS_18TensorIteratorBaseEENKUlvE0_clEvENKUlvE_clEvEUldE_EEvS4_RKT_EUliE_EEviT1_)
        /*0098*/ 	.word	0x0000001c


	//----- nvinfo : EIATTR_FRAME_SIZE
	.align		4
.L_65:
        /*009c*/ 	.byte	0x04, 0x11
        /*009e*/ 	.short	(.L_67 - .L_66)
	.align		4
.L_66:
        /*00a0*/ 	.word	index@($_ZN2at6native18elementwise_kernelILi128ELi2EZNS0_22gpu_kernel_impl_nocastIZZZNS0_15cos_kernel_cudaERNS_18TensorIteratorBaseEENKUlvE0_clEvENKUlvE_clEvEUldE_EEvS4_RKT_EUliE_EEviT1_$__internal_trig_reduction_slowpathd)
        /*00a4*/ 	.word	0x00000028


	//----- nvinfo : EIATTR_FRAME_SIZE
	.align		4
.L_67:
        /*00a8*/ 	.byte	0x04, 0x11
        /*00aa*/ 	.short	(.L_69 - .L_68)
	.align		4
.L_68:
        /*00ac*/ 	.word	index@(_ZN2at6native18elementwise_kernelILi128ELi2EZNS0_22gpu_kernel_impl_nocastIZZZNS0_15cos_kernel_cudaERNS_18TensorIteratorBaseEENKUlvE0_clEvENKUlvE_clEvEUldE_EEvS4_RKT_EUliE_EEviT1_)
        /*00b0*/ 	.word	0x00000028


	//----- nvinfo : EIATTR_REGCOUNT
	.align		4
.L_69:
        /*00b4*/ 	.byte	0x04, 0x2f
        /*00b6*/ 	.short	(.L_71 - .L_70)
	.align		4
.L_70:
        /*00b8*/ 	.word	index@(_ZN2at6native27unrolled_elementwise_kernelIZZZNS0_15cos_kernel_cudaERNS_18TensorIteratorBaseEENKUlvE0_clEvENKUlvE_clEvEUldE_St5arrayIPcLm2EELi4E23TrivialOffsetCalculatorILi1EjESB_NS0_6memory12LoadWithCastILi1EEENSC_13StoreWithCastILi1EEEEEviT_T0_T2_T3_T4_T5_)
        /*00bc*/ 	.word	0x00000026


	//----- nvinfo : EIATTR_FRAME_SIZE
	.align		4
.L_71:
        /*00c0*/ 	.byte	0x04, 0x11
        /*00c2*/ 	.short	(.L_73 - .L_72)
	.align		4
.L_72:
        /*00c4*/ 	.word	index@($_ZN2at6native27unrolled_elementwise_kernelIZZZNS0_15cos_kernel_cudaERNS_18TensorIteratorBaseEENKUlvE0_clEvENKUlvE_clEvEUldE_St5arrayIPcLm2EELi4E23TrivialOffsetCalculatorILi1EjESB_NS0_6memory12LoadWithCastILi1EEENSC_13StoreWithCastILi1EEEEEviT_T0_T2_T3_T4_T5_$__internal_trig_reduction_slowpathd)
        /*00c8*/ 	.word	0x00000028


	//----- nvinfo : EIATTR_FRAME_SIZE
	.align		4
.L_73:
        /*00cc*/ 	.byte	0x04, 0x11
        /*00ce*/ 	.short	(.L_75 - .L_74)
	.align		4
.L_74:
        /*00d0*/ 	.word	index@(_ZN2at6native27unrolled_elementwise_kernelIZZZNS0_15cos_kernel_cudaERNS_18TensorIteratorBaseEENKUlvE0_clEvENKUlvE_clEvEUldE_St5arrayIPcLm2EELi4E23TrivialOffsetCalculatorILi1EjESB_NS0_6memory12LoadWithCastILi1EEENSC_13StoreWithCastILi1EEEEEviT_T0_T2_T3_T4_T5_)
        /*00d4*/ 	.word	0x00000028


	//----- nvinfo : EIATTR_REGCOUNT
	.align		4
.L_75:
        /*00d8*/ 	.byte	0x04, 0x2f
        /*00da*/ 	.short	(.L_77 - .L_76)
	.align		4
.L_76:
        /*00dc*/ 	.word	index@(_ZN2at6native18elementwise_kernelILi128ELi4EZNS0_15gpu_kernel_implIZZZNS0_15cos_kernel_cudaERNS_18TensorIteratorBaseEENKUlvE0_clEvENKUlvE_clEvEUldE_EEvS4_RKT_EUliE_EEviT1_)
        /*00e0*/ 	.word	0x0000001e


	//----- nvinfo : EIATTR_FRAME_SIZE
	.align		4
.L_77:
        /*00e4*/ 	.byte	0x04, 0x11
        /*00e6*/ 	.short	(.L_79 - .L_78)
	.align		4
.L_78:
        /*00e8*/ 	.word	index@($_ZN2at6native18elementwise_kernelILi128ELi4EZNS0_15gpu_kernel_implIZZZNS0_15cos_kernel_cudaERNS_18TensorIteratorBaseEENKUlvE0_clEvENKUlvE_clEvEUldE_EEvS4_RKT_EUliE_EEviT1_$__internal_trig_reduction_slowpathd)
        /*00ec*/ 	.word	0x00000028


	//----- nvinfo : EIATTR_FRAME_SIZE
	.align		4
.L_79:
        /*00f0*/ 	.byte	0x04, 0x11
        /*00f2*/ 	.short	(.L_81 - .L_80)
	.align		4
.L_80:
        /*00f4*/ 	.word	index@(_ZN2at6native18elementwise_kernelILi128ELi4EZNS0_15gpu_kernel_implIZZZNS0_15cos_kernel_cudaERNS_18TensorIteratorBaseEENKUlvE0_clEvENKUlvE_clEvEUldE_EEvS4_RKT_EUliE_EEviT1_)
        /*00f8*/ 	.word	0x00000028


	//----- nvinfo : EIATTR_REGCOUNT
	.align		4
.L_81:
        /*00fc*/ 	.byte	0x04, 0x2f
        /*00fe*/ 	.short	(.L_83 - .L_82)
	.align		4
.L_82:
        /*0100*/ 	.word	index@(_ZN2at6native29vectorized_elementwise_kernelILi8EZZZNS0_15cos_kernel_cudaERNS_18TensorIteratorBaseEENKUlvE0_clEvENKUlvE0_clEvEUlfE_St5arrayIPcLm2EEEEviT0_T1_)
        /*0104*/ 	.word	0x00000020


	//----- nvinfo : EIATTR_FRAME_SIZE
	.align		4
.L_83:
        /*0108*/ 	.byte	0x04, 0x11
        /*010a*/ 	.short	(.L_85 - .L_84)
	.align		4
.L_84:
        /*010c*/ 	.word	index@(_ZN2at6native29vectorized_elementwise_kernelILi8EZZZNS0_15cos_kernel_cudaERNS_18TensorIteratorBaseEENKUlvE0_clEvENKUlvE0_clEvEUlfE_St5arrayIPcLm2EEEEviT0_T1_)
        /*0110*/ 	.word	0x00000000


	//----- nvinfo : EIATTR_REGCOUNT
	.align		4
.L_85:
        /*0114*/ 	.byte	0x04, 0x2f
        /*0116*/ 	.short	(.L_87 - .L_86)
	.align		4
.L_86:
        /*0118*/ 	.word	index@(_ZN2at6native29vectorized_elementwise_kernelILi4EZZZNS0_15cos_kernel_cudaERNS_18TensorIteratorBaseEENKUlvE0_clEvENKUlvE0_clEvEUlfE_St5arrayIPcLm2EEEEviT0_T1_)
        /*011c*/ 	.word	0x00000020


	//----- nvinfo : EIATTR_FRAME_SIZE
	.align		4
.L_87:
        /*0120*/ 	.byte	0x04, 0x11
        /*0122*/ 	.short	(.L_89 - .L_88)
	.align		4
.L_88:
        /*0124*/ 	.word	index@(_ZN2at6native29vectorized_elementwise_kernelILi4EZZZNS0_15cos_kernel_cudaERNS_18TensorIteratorBaseEENKUlvE0_clEvENKUlvE0_clEvEUlfE_St5arrayIPcLm2EEEEviT0_T1_)
        /*0128*/ 	.word	0x00000000


	//----- nvinfo : EIATTR_REGCOUNT
	.align		4
.L_89:
        /*012c*/ 	.byte	0x04, 0x2f
        /*012e*/ 	.short	(.L_91 - .L_90)
	.align		4
.L_90:
        /*0130*/ 	.word	index@(_ZN2at6native29vectorized_elementwise_kernelILi2EZZZNS0_15cos_kernel_cudaERNS_18TensorIteratorBaseEENKUlvE0_clEvENKUlvE0_clEvEUlfE_St5arrayIPcLm2EEEEviT0_T1_)
        /*0134*/ 	.word	0x00000020


	//----- nvinfo : EIATTR_FRAME_SIZE
	.align		4
.L_91:
        /*0138*/ 	.byte	0x04, 0x11
        /*013a*/ 	.short	(.L_93 - .L_92)
	.align		4
.L_92:
        /*013c*/ 	.word	index@(_ZN2at6native29vectorized_elementwise_kernelILi2EZZZNS0_15cos_kernel_cudaERNS_18TensorIteratorBaseEENKUlvE0_clEvENKUlvE0_clEvEUlfE_St5arrayIPcLm2EEEEviT0_T1_)
        /*0140*/ 	.word	0x00000000


	//----- nvinfo : EIATTR_REGCOUNT
	.align		4
.L_93:
        /*0144*/ 	.byte	0x04, 0x2f
        /*0146*/ 	.short	(.L_95 - .L_94)
	.align		4
.L_94:
        /*0148*/ 	.word	index@(_ZN2at6native27unrolled_elementwise_kernelIZZZNS0_15cos_kernel_cudaERNS_18TensorIteratorBaseEENKUlvE0_clEvENKUlvE0_clEvEUlfE_St5arrayIPcLm2EELi4E23TrivialOffsetCalculatorILi1EjESB_NS0_6memory15LoadWithoutCastENSC_16StoreWithoutCastEEEviT_T0_T2_T3_T4_T5_)
        /*014c*/ 	.word	0x00000017


	//----- nvinfo : EIATTR_FRAME_SIZE
	.align		4
.L_95:
        /*0150*/ 	.byte	0x04, 0x11
        /*0152*/ 	.short	(.L_97 - .L_96)
	.align		4
.L_96:
        /*0154*/ 	.word	index@(_ZN2at6native27unrolled_elementwise_kernelIZZZNS0_15cos_kernel_cudaERNS_18TensorIteratorBaseEENKUlvE0_clEvENKUlvE0_clEvEUlfE_St5arrayIPcLm2EELi4E23TrivialOffsetCalculatorILi1EjESB_NS0_6memory15LoadWithoutCastENSC_16StoreWithoutCastEEEviT_T0_T2_T3_T4_T5_)
        /*0158*/ 	.word	0x00000000


	//----- nvinfo : EIATTR_REGCOUNT
	.align		4
.L_97:
        /*015c*/ 	.byte	0x04, 0x2f
        /*015e*/ 	.short	(.L_99 - .L_98)
	.align		4
.L_98:
        /*0160*/ 	.word	index@(_ZN2at6native18elementwise_kernelILi128ELi2EZNS0_22gpu_kernel_impl_nocastIZZZNS0_15cos_kernel_cudaERNS_18TensorIteratorBaseEENKUlvE0_clEvENKUlvE0_clEvEUlfE_EEvS4_RKT_EUliE_EEviT1_)
        /*0164*/ 	.word	0x00000012


	//----- nvinfo : EIATTR_FRAME_SIZE
	.align		4
.L_99:
        /*0168*/ 	.byte	0x04, 0x11
        /*016a*/ 	.short	(.L_101 - .L_100)
	.align		4
.L_100:
        /*016c*/ 	.word	index@(_ZN2at6native18elementwise_kernelILi128ELi2EZNS0_22gpu_kernel_impl_nocastIZZZNS0_15cos_kernel_cudaERNS_18TensorIteratorBaseEENKUlvE0_clEvENKUlvE0_clEvEUlfE_EEvS4_RKT_EUliE_EEviT1_)
        /*0170*/ 	.word	0x00000000


	//----- nvinfo : EIATTR_REGCOUNT
	.align		4
.L_101:
        /*0174*/ 	.byte	0x04, 0x2f
        /*0176*/ 	.short	(.L_103 - .L_102)
	.align		4
.L_102:
        /*0178*/ 	.word	index@(_ZN2at6native27unrolled_elementwise_kernelIZZZNS0_15cos_kernel_cudaERNS_18TensorIteratorBaseEENKUlvE0_clEvENKUlvE0_clEvEUlfE_St5arrayIPcLm2EELi4E23TrivialOffsetCalculatorILi1EjESB_NS0_6memory12LoadWithCastILi1EEENSC_13StoreWithCastILi1EEEEEviT_T0_T2_T3_T4_T5_)
        /*017c*/ 	.word	0x0000001d


	//----- nvinfo : EIATTR_FRAME_SIZE
	.align		4
.L_103:
        /*0180*/ 	.byte	0x04, 0x11
        /*0182*/ 	.short	(.L_105 - .L_104)
	.align		4
.L_104:
        /*0184*/ 	.word	index@(_ZN2at6native27unrolled_elementwise_kernelIZZZNS0_15cos_kernel_cudaERNS_18TensorIteratorBaseEENKUlvE0_clEvENKUlvE0_clEvEUlfE_St5arrayIPcLm2EELi4E23TrivialOffsetCalculatorILi1EjESB_NS0_6memory12LoadWithCastILi1EEENSC_13StoreWithCastILi1EEEEEviT_T0_T2_T3_T4_T5_)
        /*0188*/ 	.word	0x00000000


	//----- nvinfo : EIATTR_REGCOUNT
	.align		4
.L_105:
        /*018c*/ 	.byte	0x04, 0x2f
        /*018e*/ 	.short	(.L_107 - .L_106)
	.align		4
.L_106:
        /*0190*/ 	.word	index@(_ZN2at6native18elementwise_kernelILi128ELi4EZNS0_15gpu_kernel_implIZZZNS0_15cos_kernel_cudaERNS_18TensorIteratorBaseEENKUlvE0_clEvENKUlvE0_clEvEUlfE_EEvS4_RKT_EUliE_EEviT1_)
        /*0194*/ 	.word	0x0000001a


	//----- nvinfo : EIATTR_FRAME_SIZE
	.align		4
.L_107:
        /*0198*/ 	.byte	0x04, 0x11
        /*019a*/ 	.short	(.L_109 - .L_108)
	.align		4
.L_108:
        /*019c*/ 	.word	index@(_ZN2at6native18elementwise_kernelILi128ELi4EZNS0_15gpu_kernel_implIZZZNS0_15cos_kernel_cudaERNS_18TensorIteratorBaseEENKUlvE0_clEvENKUlvE0_clEvEUlfE_EEvS4_RKT_EUliE_EEviT1_)
        /*01a0*/ 	.word	0x00000000


	//----- nvinfo : EIATTR_REGCOUNT
	.align		4
.L_109:
        /*01a4*/ 	.byte	0x04, 0x2f
        /*01a6*/ 	.short	(.L_111 - .L_110)
	.align		4
.L_110:
        /*01a8*/ 	.word	index@(_ZN2at6native29vectorized_elementwise_kernelILi8EZZZNS0_15cos_kernel_cudaERNS_18TensorIteratorBaseEENKUlvE0_clEvENKUlvE1_clEvEUlN3c104HalfEE_St5arrayIPcLm2EEEEviT0_T1_)
        /*01ac*/ 	.word	0x00000020


	//----- nvinfo : EIATTR_FRAME_SIZE
	.align		4
.L_111:
        /*01b0*/ 	.byte	0x04, 0x11
        /*01b2*/ 	.short	(.L_113 - .L_112)
	.align		4
.L_112:
        /*01b4*/ 	.word	index@(_ZN2at6native29vectorized_elementwise_kernelILi8EZZZNS0_15cos_kernel_cudaERNS_18TensorIteratorBaseEENKUlvE0_clEvENKUlvE1_clEvEUlN3c104HalfEE_St5arrayIPcLm2EEEEviT0_T1_)
        /*01b8*/ 	.word	0x00000000


	//----- nvinfo : EIATTR_REGCOUNT
	.align		4
.L_113:
        /*01bc*/ 	.byte	0x04, 0x2f
        /*01be*/ 	.short	(.L_115 - .L_114)
	.align		4
.L_114:
        /*01c0*/ 	.word	index@(_ZN2at6native29vectorized_elementwise_kernelILi4EZZZNS0_15cos_kernel_cudaERNS_18TensorIteratorBaseEENKUlvE0_clEvENKUlvE1_clEvEUlN3c104HalfEE_St5arrayIPcLm2EEEEviT0_T1_)
        /*01c4*/ 	.word	0x00000020


	//----- nvinfo : EIATTR_FRAME_SIZE
	.align		4
.L_115:
        /*01c8*/ 	.byte	0x04, 0x11
        /*01ca*/ 	.short	(.L_117 - .L_116)
	.align		4
.L_116:
        /*01cc*/ 	.word	index@(_ZN2at6native29vectorized_elementwise_kernelILi4EZZZNS0_15cos_kernel_cudaERNS_18TensorIteratorBaseEENKUlvE0_clEvENKUlvE1_clEvEUlN3c104HalfEE_St5arrayIPcLm2EEEEviT0_T1_)
        /*01d0*/ 	.word	0x00000000


	//----- nvinfo : EIATTR_REGCOUNT
	.align		4
.L_117:
        /*01d4*/ 	.byte	0x04, 0x2f
        /*01d6*/ 	.short	(.L_119 - .L_118)
	.align		4
.L_118:
        /*01d8*/ 	.word	index@(_ZN2at6native29vectorized_elementwise_kernelILi2EZZZNS0_15cos_kernel_cudaERNS_18TensorIteratorBaseEENKUlvE0_clEvENKUlvE1_clEvEUlN3c104HalfEE_St5arrayIPcLm2EEEEviT0_T1_)
        /*01dc*/ 	.word	0x00000020


	//----- nvinfo : EIATTR_FRAME_SIZE
	.align		4
.L_119:
        /*01e0*/ 	.byte	0x04, 0x11
        /*01e2*/ 	.short	(.L_121 - .L_120)
	.align		4
.L_120:
        /*01e4*/ 	.word	index@(_ZN2at6native29vectorized_elementwise_kernelILi2EZZZNS0_15cos_kernel_cudaERNS_18TensorIteratorBaseEENKUlvE0_clEvENKUlvE1_clEvEUlN3c104HalfEE_St5arrayIPcLm2EEEEviT0_T1_)
        /*01e8*/ 	.word	0x00000000


	//----- nvinfo : EIATTR_REGCOUNT
	.align		4
.L_121:
        /*01ec*/ 	.byte	0x04, 0x2f
        /*01ee*/ 	.short	(.L_123 - .L_122)
	.align		4
.L_122:
        /*01f0*/ 	.word	index@(_ZN2at6native27unrolled_elementwise_kernelIZZZNS0_15cos_kernel_cudaERNS_18TensorIteratorBaseEENKUlvE0_clEvENKUlvE1_clEvEUlN3c104HalfEE_St5arrayIPcLm2EELi4E23TrivialOffsetCalculatorILi1EjESD_NS0_6memory15LoadWithoutCastENSE_16StoreWithoutCastEEEviT_T0_T2_T3_T4_T5_)
        /*01f4*/ 	.word	0x00000016


	//----- nvinfo : EIATTR_FRAME_SIZE
	.align		4
.L_123:
        /*01f8*/ 	.byte	0x04, 0x11
        /*01fa*/ 	.short	(.L_125 - .L_124)
	.align		4
.L_124:
        /*01fc*/ 	.word	index@(_ZN2at6native27unrolled_elementwise_kernelIZZZNS0_15cos_kernel_cudaERNS_18TensorIteratorBaseEENKUlvE0_clEvENKUlvE1_clEvEUlN3c104HalfEE_St5arrayIPcLm2EELi4E23TrivialOffsetCalculatorILi1EjESD_NS0_6memory15LoadWithoutCastENSE_16StoreWithoutCastEEEviT_T0_T2_T3_T4_T5_)
        /*0200*/ 	.word	0x00000000


	//----- nvinfo : EIATTR_REGCOUNT
	.align		4
.L_125:
        /*0204*/ 	.byte	0x04, 0x2f
        /*0206*/ 	.short	(.L_127 - .L_126)
	.align		4
.L_126:
        /*0208*/ 	.word	index@(_ZN2at6native18elementwise_kernelILi128ELi4EZNS0_22gpu_kernel_impl_nocastIZZZNS0_15cos_kernel_cudaERNS_18TensorIteratorBaseEENKUlvE0_clEvENKUlvE1_clEvEUlN3c104HalfEE_EEvS4_RKT_EUliE_EEviT1_)
        /*020c*/ 	.word	0x00000012


	//----- nvinfo : EIATTR_FRAME_SIZE
	.align		4
.L_127:
        /*0210*/ 	.byte	0x04, 0x11
        /*0212*/ 	.short	(.L_129 - .L_128)
	.align		4
.L_128:
        /*0214*/ 	.word	index@(_ZN2at6native18elementwise_kernelILi128ELi4EZNS0_22gpu_kernel_impl_nocastIZZZNS0_15cos_kernel_cudaERNS_18TensorIteratorBaseEENKUlvE0_clEvENKUlvE1_clEvEUlN3c104HalfEE_EEvS4_RKT_EUliE_EEviT1_)
        /*0218*/ 	.word	0x00000000


	//----- nvinfo : EIATTR_REGCOUNT
	.align		4
.L_129:
        /*021c*/ 	.byte	0x04, 0x2f
        /*021e*/ 	.short	(.L_131 - .L_130)
	.align		4
.L_130:
        /*0220*/ 	.word	index@(_ZN2at6native27unrolled_elementwise_kernelIZZZNS0_15cos_kernel_cudaERNS_18TensorIteratorBaseEENKUlvE0_clEvENKUlvE1_clEvEUlN3c104HalfEE_St5arrayIPcLm2EELi4E23TrivialOffsetCalculatorILi1EjESD_NS0_6memory12LoadWithCastILi1EEENSE_13StoreWithCastILi1EEEEEviT_T0_T2_T3_T4_T5_)
        /*0224*/ 	.word	0x0000001e


	//----- nvinfo : EIATTR_FRAME_SIZE
	.align		4
.L_131:
        /*0228*/ 	.byte	0x04, 0x11
        /*022a*/ 	.short	(.L_133 - .L_132)
	.align		4
.L_132:
        /*022c*/ 	.word	index@(_ZN2at6native27unrolled_elementwise_kernelIZZZNS0_15cos_kernel_cudaERNS_18TensorIteratorBaseEENKUlvE0_clEvENKUlvE1_clEvEUlN3c104HalfEE_St5arrayIPcLm2EELi4E23TrivialOffsetCalculatorILi1EjESD_NS0_6memory12LoadWithCastILi1EEENSE_13StoreWithCastILi1EEEEEviT_T0_T2_T3_T4_T5_)
        /*0230*/ 	.word	0x00000000


	//----- nvinfo : EIATTR_REGCOUNT
	.align		4
.L_133:
        /*0234*/ 	.byte	0x04, 0x2f
        /*0236*/ 	.short	(.L_135 - .L_134)
	.align		4
.L_134:
        /*0238*/ 	.word	index@(_ZN2at6native18elementwise_kernelILi128ELi4EZNS0_15gpu_kernel_implIZZZNS0_15cos_kernel_cudaERNS_18TensorIteratorBaseEENKUlvE0_clEvENKUlvE1_clEvEUlN3c104HalfEE_EEvS4_RKT_EUliE_EEviT1_)
        /*023c*/ 	.word	0x0000001a


	//----- nvinfo : EIATTR_FRAME_SIZE
	.align		4
.L_135:
        /*0240*/ 	.byte	0x04, 0x11
        /*0242*/ 	.short	(.L_137 - .L_136)
	.align		4
.L_136:
        /*0244*/ 	.word	index@(_ZN2at6native18elementwise_kernelILi128ELi4EZNS0_15gpu_kernel_implIZZZNS0_15cos_kernel_cudaERNS_18TensorIteratorBaseEENKUlvE0_clEvENKUlvE1_clEvEUlN3c104HalfEE_EEvS4_RKT_EUliE_EEviT1_)
        /*0248*/ 	.word	0x00000000


	//----- nvinfo : EIATTR_REGCOUNT
	.align		4
.L_137:
        /*024c*/ 	.byte	0x04, 0x2f
        /*024e*/ 	.short	(.L_139 - .L_138)
	.align		4
.L_138:
        /*0250*/ 	.word	index@(_ZN2at6native29vectorized_elementwise_kernelILi8EZZZNS0_15cos_kernel_cudaERNS_18TensorIteratorBaseEENKUlvE0_clEvENKUlvE2_clEvEUlN3c108BFloat16EE_St5arrayIPcLm2EEEEviT0_T1_)
        /*0254*/ 	.word	0x00000020


	//----- nvinfo : EIATTR_FRAME_SIZE
	.align		4
.L_139:
        /*0258*/ 	.byte	0x04, 0x11
        /*025a*/ 	.short	(.L_141 - .L_140)
	.align		4
.L_140:
        /*025c*/ 	.word	index@(_ZN2at6native29vectorized_elementwise_kernelILi8EZZZNS0_15cos_kernel_cudaERNS_18TensorIteratorBaseEENKUlvE0_clEvENKUlvE2_clEvEUlN3c108BFloat16EE_St5arrayIPcLm2EEEEviT0_T1_)
        /*0260*/ 	.word	0x00000000


	//----- nvinfo : EIATTR_REGCOUNT
	.align		4
.L_141:
        /*0264*/ 	.byte	0x04, 0x2f
        /*0266*/ 	.short	(.L_143 - .L_142)
	.align		4
.L_142:
        /*0268*/ 	.word	index@(_ZN2at6native29vectorized_elementwise_kernelILi4EZZZNS0_15cos_kernel_cudaERNS_18TensorIteratorBaseEENKUlvE0_clEvENKUlvE2_clEvEUlN3c108BFloat16EE_St5arrayIPcLm2EEEEviT0_T1_)
        /*026c*/ 	.word	0x00000020


	//----- nvinfo : EIATTR_FRAME_SIZE
	.align		4
.L_143:
        /*0270*/ 	.byte	0x04, 0x11
        /*0272*/ 	.short	(.L_145 - .L_144)
	.align		4
.L_144:
        /*0274*/ 	.word	index@(_ZN2at6native29vectorized_elementwise_kernelILi4EZZZNS0_15cos_kernel_cudaERNS_18TensorIteratorBaseEENKUlvE0_clEvENKUlvE2_clEvEUlN3c108BFloat16EE_St5arrayIPcLm2EEEEviT0_T1_)
        /*0278*/ 	.word	0x00000000


	//----- nvinfo : EIATTR_REGCOUNT
	.align		4
.L_145:
        /*027c*/ 	.byte	0x04, 0x2f
        /*027e*/ 	.short	(.L_147 - .L_146)
	.align		4
.L_146:
        /*0280*/ 	.word	index@(_ZN2at6native29vectorized_elementwise_kernelILi2EZZZNS0_15cos_kernel_cudaERNS_18TensorIteratorBaseEENKUlvE0_clEvENKUlvE2_clEvEUlN3c108BFloat16EE_St5arrayIPcLm2EEEEviT0_T1_)
        /*0284*/ 	.word	0x00000020


	//----- nvinfo : EIATTR_FRAME_SIZE
	.align		4
.L_147:
        /*0288*/ 	.byte	0x04, 0x11
        /*028a*/ 	.short	(.L_149 - .L_148)
	.align		4
.L_148:
        /*028c*/ 	.word	index@(_ZN2at6native29vectorized_elementwise_kernelILi2EZZZNS0_15cos_kernel_cudaERNS_18TensorIteratorBaseEENKUlvE0_clEvENKUlvE2_clEvEUlN3c108BFloat16EE_St5arrayIPcLm2EEEEviT0_T1_)
        /*0290*/ 	.word	0x00000000


	//----- nvinfo : EIATTR_REGCOUNT
	.align		4
.L_149:
        /*0294*/ 	.byte	0x04, 0x2f
        /*0296*/ 	.short	(.L_151 - .L_150)
	.align		4
.L_150:
        /*0298*/ 	.word	index@(_ZN2at6native27unrolled_elementwise_kernelIZZZNS0_15cos_kernel_cudaERNS_18TensorIteratorBaseEENKUlvE0_clEvENKUlvE2_clEvEUlN3c108BFloat16EE_St5arrayIPcLm2EELi4E23TrivialOffsetCalculatorILi1EjESD_NS0_6memory15LoadWithoutCastENSE_16StoreWithoutCastEEEviT_T0_T2_T3_T4_T5_)
        /*029c*/ 	.word	0x00000016


	//----- nvinfo : EIATTR_FRAME_SIZE
	.align		4
.L_151:
        /*02a0*/ 	.byte	0x04, 0x11
        /*02a2*/ 	.short	(.L_153 - .L_152)
	.align		4
.L_152:
        /*02a4*/ 	.word	index@(_ZN2at6native27unrolled_elementwise_kernelIZZZNS0_15cos_kernel_cudaERNS_18TensorIteratorBaseEENKUlvE0_clEvENKUlvE2_clEvEUlN3c108BFloat16EE_St5arrayIPcLm2EELi4E23TrivialOffsetCalculatorILi1EjESD_NS0_6memory15LoadWithoutCastENSE_16StoreWithoutCastEEEviT_T0_T2_T3_T4_T5_)
        /*02a8*/ 	.word	0x00000000


	//----- nvinfo : EIATTR_REGCOUNT
	.align		4
.L_153:
        /*02ac*/ 	.byte	0x04, 0x2f
        /*02ae*/ 	.short	(.L_155 - .L_154)
	.align		4
.L_154:
        /*02b0*/ 	.word	index@(_ZN2at6native18elementwise_kernelILi128ELi4EZNS0_22gpu_kernel_impl_nocastIZZZNS0_15cos_kernel_cudaERNS_18TensorIteratorBaseEENKUlvE0_clEvENKUlvE2_clEvEUlN3c108BFloat16EE_EEvS4_RKT_EUliE_EEviT1_)
        /*02b4*/ 	.word	0x00000012


	//----- nvinfo : EIATTR_FRAME_SIZE
	.align		4
.L_155:
        /*02b8*/ 	.byte	0x04, 0x11
        /*02ba*/ 	.short	(.L_157 - .L_156)
	.align		4
.L_156:
        /*02bc*/ 	.word	index@(_ZN2at6native18elementwise_kernelILi128ELi4EZNS0_22gpu_kernel_impl_nocastIZZZNS0_15cos_kernel_cudaERNS_18TensorIteratorBaseEENKUlvE0_clEvENKUlvE2_clEvEUlN3c108BFloat16EE_EEvS4_RKT_EUliE_EEviT1_)
        /*02c0*/ 	.word	0x00000000


	//----- nvinfo : EIATTR_REGCOUNT
	.align		4
.L_157:
        /*02c4*/ 	.byte	0x04, 0x2f
        /*02c6*/ 	.short	(.L_159 - .L_158)
	.align		4
.L_158:
        /*02c8*/ 	.word	index@(_ZN2at6native27unrolled_elementwise_kernelIZZZNS0_15cos_kernel_cudaERNS_18TensorIteratorBaseEENKUlvE0_clEvENKUlvE2_clEvEUlN3c108BFloat16EE_St5arrayIPcLm2EELi4E23TrivialOffsetCalculatorILi1EjESD_NS0_6memory12LoadWithCastILi1EEENSE_13StoreWithCastILi1EEEEEviT_T0_T2_T3_T4_T5_)
        /*02cc*/ 	.word	0x0000001c


	//----- nvinfo : EIATTR_FRAME_SIZE
	.align		4
.L_159:
        /*02d0*/ 	.byte	0x04, 0x11
        /*02d2*/ 	.short	(.L_161 - .L_160)
	.align		4
.L_160:
        /*02d4*/ 	.word	index@(_ZN2at6native27unrolled_elementwise_kernelIZZZNS0_15cos_kernel_cudaERNS_18TensorIteratorBaseEENKUlvE0_clEvENKUlvE2_clEvEUlN3c108BFloat16EE_St5arrayIPcLm2EELi4E23TrivialOffsetCalculatorILi1EjESD_NS0_6memory12LoadWithCastILi1EEENSE_13StoreWithCastILi1EEEEEviT_T0_T2_T3_T4_T5_)
        /*02d8*/ 	.word	0x00000000


	//----- nvinfo : EIATTR_REGCOUNT
	.align		4
.L_161:
        /*02dc*/ 	.byte	0x04, 0x2f
        /*02de*/ 	.short	(.L_163 - .L_162)
	.align		4
.L_162:
        /*02e0*/ 	.word	index@(_ZN2at6native18elementwise_kernelILi128ELi4EZNS0_15gpu_kernel_implIZZZNS0_15cos_kernel_cudaERNS_18TensorIteratorBaseEENKUlvE0_clEvENKUlvE2_clEvEUlN3c108BFloat16EE_EEvS4_RKT_EUliE_EEviT1_)
        /*02e4*/ 	.word	0x0000001a


	//----- nvinfo : EIATTR_FRAME_SIZE
	.align		4
.L_163:
        /*02e8*/ 	.byte	0x04, 0x11
        /*02ea*/ 	.short	(.L_165 - .L_164)
	.align		4
.L_164:
        /*02ec*/ 	.word	index@(_ZN2at6native18elementwise_kernelILi128ELi4EZNS0_15gpu_kernel_implIZZZNS0_15cos_kernel_cudaERNS_18TensorIteratorBaseEENKUlvE0_clEvENKUlvE2_clEvEUlN3c108BFloat16EE_EEvS4_RKT_EUliE_EEviT1_)
        /*02f0*/ 	.word	0x00000000


	//----- nvinfo : EIATTR_MIN_STACK_SIZE
	.align		4
.L_165:
        /*02f4*/ 	.byte	0x04, 0x12
        /*02f6*/ 	.short	(.L_167 - .L_166)
	.align		4
.L_166:
        /*02f8*/ 	.word	index@(_ZN2at6native18elementwise_kernelILi128ELi4EZNS0_15gpu_kernel_implIZZZNS0_15cos_kernel_cudaERNS_18TensorIteratorBaseEENKUlvE0_clEvENKUlvE2_clEvEUlN3c108BFloat16EE_EEvS4_RKT_EUliE_EEviT1_)
        /*02fc*/ 	.word	0x00000000


	//----- nvinfo : EIATTR_MIN_STACK_SIZE
	.align		4
.L_167:
        /*0300*/ 	.byte	0x04, 0x12
        /*0302*/ 	.short	(.L_169 - .L_168)
	.align		4
.L_168:
        /*0304*/ 	.word	index@(_ZN2at6native27unrolled_elementwise_kernelIZZZNS0_15cos_kernel_cudaERNS_18TensorIteratorBaseEENKUlvE0_clEvENKUlvE2_clEvEUlN3c108BFloat16EE_St5arrayIPcLm2EELi4E23TrivialOffsetCalculatorILi1EjESD_NS0_6memory12LoadWithCastILi1EEENSE_13StoreWithCastILi1EEEEEviT_T0_T2_T3_T4_T5_)
        /*0308*/ 	.word	0x00000000


	//----- nvinfo : EIATTR_MIN_STACK_SIZE
	.align		4
.L_169:
        /*030c*/ 	.byte	0x04, 0x12
        /*030e*/ 	.short	(.L_171 - .L_170)
	.align		4
.L_170:
        /*0310*/ 	.word	index@(_ZN2at6native18elementwise_kernelILi128ELi4EZNS0_22gpu_kernel_impl_nocastIZZZNS0_15cos_kernel_cudaERNS_18TensorIteratorBaseEENKUlvE0_clEvENKUlvE2_clEvEUlN3c108BFloat16EE_EEvS4_RKT_EUliE_EEviT1_)
        /*0314*/ 	.word	0x00000000


	//----- nvinfo : EIATTR_MIN_STACK_SIZE
	.align		4
.L_171:
        /*0318*/ 	.byte	0x04, 0x12
        /*031a*/ 	.short	(.L_173 - .L_172)
	.align		4
.L_172:
        /*031c*/ 	.word	index@(_ZN2at6native27unrolled_elementwise_kernelIZZZNS0_15cos_kernel_cudaERNS_18TensorIteratorBaseEENKUlvE0_clEvENKUlvE2_clEvEUlN3c108BFloat16EE_St5arrayIPcLm2EELi4E23TrivialOffsetCalculatorILi1EjESD_NS0_6memory15LoadWithoutCastENSE_16StoreWithoutCastEEEviT_T0_T2_T3_T4_T5_)
        /*0320*/ 	.word	0x00000000


	//----- nvinfo : EIATTR_MIN_STACK_SIZE
	.align		4
.L_173:
        /*0324*/ 	.byte	0x04, 0x12
        /*0326*/ 	.short	(.L_175 - .L_174)
	.align		4
.L_174:
        /*0328*/ 	.word	index@(_ZN2at6native29vectorized_elementwise_kernelILi2EZZZNS0_15cos_kernel_cudaERNS_18TensorIteratorBaseEENKUlvE0_clEvENKUlvE2_clEvEUlN3c108BFloat16EE_St5arrayIPcLm2EEEEviT0_T1_)
        /*032c*/ 	.word	0x00000000


	//----- nvinfo : EIATTR_MIN_STACK_SIZE
	.align		4
.L_175:
        /*0330*/ 	.byte	0x04, 0x12
        /*0332*/ 	.short	(.L_177 - .L_176)
	.align		4
.L_176:
        /*0334*/ 	.word	index@(_ZN2at6native29vectorized_elementwise_kernelILi4EZZZNS0_15cos_kernel_cudaERNS_18TensorIteratorBaseEENKUlvE0_clEvENKUlvE2_clEvEUlN3c108BFloat16EE_St5arrayIPcLm2EEEEviT0_T1_)
        /*0338*/ 	.word	0x00000000


	//----- nvinfo : EIATTR_MIN_STACK_SIZE
	.align		4
.L_177:
        /*033c*/ 	.byte	0x04, 0x12
        /*033e*/ 	.short	(.L_179 - .L_178)
	.align		4
.L_178:
        /*0340*/ 	.word	index@(_ZN2at6native29vectorized_elementwise_kernelILi8EZZZNS0_15cos_kernel_cudaERNS_18TensorIteratorBaseEENKUlvE0_clEvENKUlvE2_clEvEUlN3c108BFloat16EE_St5arrayIPcLm2EEEEviT0_T1_)
        /*0344*/ 	.word	0x00000000


	//----- nvinfo : EIATTR_MIN_STACK_SIZE
	.align		4
.L_179:
        /*0348*/ 	.byte	0x04, 0x12
        /*034a*/ 	.short	(.L_181 - .L_180)
	.align		4
.L_180:
        /*034c*/ 	.word	index@(_ZN2at6native18elementwise_kernelILi128ELi4EZNS0_15gpu_kernel_implIZZZNS0_15cos_kernel_cudaERNS_18TensorIteratorBaseEENKUlvE0_clEvENKUlvE1_clEvEUlN3c104HalfEE_EEvS4_RKT_EUliE_EEviT1_)
        /*0350*/ 	.word	0x00000000


	//----- nvinfo : EIATTR_MIN_STACK_SIZE
	.align		4
.L_181:
        /*0354*/ 	.byte	0x04, 0x12
        /*0356*/ 	.short	(.L_183 - .L_182)
	.align		4
.L_182:
        /*0358*/ 	.word	index@(_ZN2at6native27unrolled_elementwise_kernelIZZZNS0_15cos_kernel_cudaERNS_18TensorIteratorBaseEENKUlvE0_clEvENKUlvE1_clEvEUlN3c104HalfEE_St5arrayIPcLm2EELi4E23TrivialOffsetCalculatorILi1EjESD_NS0_6memory12LoadWithCastILi1EEENSE_13StoreWithCastILi1EEEEEviT_T0_T2_T3_T4_T5_)
        /*035c*/ 	.word	0x00000000


	//----- nvinfo : EIATTR_MIN_STACK_SIZE
	.align		4
.L_183:
        /*0360*/ 	.byte	0x04, 0x12
        /*0362*/ 	.short	(.L_185 - .L_184)
	.align		4
.L_184:
        /*0364*/ 	.word	index@(_ZN2at6native18elementwise_kernelILi128ELi4EZNS0_22gpu_kernel_impl_nocastIZZZNS0_15cos_kernel_cudaERNS_18TensorIteratorBaseEENKUlvE0_clEvENKUlvE1_clEvEUlN3c104HalfEE_EEvS4_RKT_EUliE_EEviT1_)
        /*0368*/ 	.word	0x00000000


	//----- nvinfo : EIATTR_MIN_STACK_SIZE
	.align		4
.L_185:
        /*036c*/ 	.byte	0x04, 0x12
        /*036e*/ 	.short	(.L_187 - .L_186)
	.align		4
.L_186:
        /*0370*/ 	.word	index@(_ZN2at6native27unrolled_elementwise_kernelIZZZNS0_15cos_kernel_cudaERNS_18TensorIteratorBaseEENKUlvE0_clEvENKUlvE1_clEvEUlN3c104HalfEE_St5arrayIPcLm2EELi4E23TrivialOffsetCalculatorILi1EjESD_NS0_6memory15LoadWithoutCastENSE_16StoreWithoutCastEEEviT_T0_T2_T3_T4_T5_)
        /*0374*/ 	.word	0x00000000


	//----- nvinfo : EIATTR_MIN_STACK_SIZE
	.align		4
.L_187:
        /*0378*/ 	.byte	0x04, 0x12
        /*037a*/ 	.short	(.L_189 - .L_188)
	.align		4
.L_188:
        /*037c*/ 	.word	index@(_ZN2at6native29vectorized_elementwise_kernelILi2EZZZNS0_15cos_kernel_cudaERNS_18TensorIteratorBaseEENKUlvE0_clEvENKUlvE1_clEvEUlN3c104HalfEE_St5arrayIPcLm2EEEEviT0_T1_)
        /*0380*/ 	.word	0x00000000


	//----- nvinfo : EIATTR_MIN_STACK_SIZE
	.align		4
.L_189:
        /*0384*/ 	.byte	0x04, 0x12
        /*0386*/ 	.short	(.L_191 - .L_190)
	.align		4
.L_190:
        /*0388*/ 	.word	index@(_ZN2at6native29vectorized_elementwise_kernelILi4EZZZNS0_15cos_kernel_cudaERNS_18TensorIteratorBaseEENKUlvE0_clEvENKUlvE1_clEvEUlN3c104HalfEE_St5arrayIPcLm2EEEEviT0_T1_)
        /*038c*/ 	.word	0x00000000


	//----- nvinfo : EIATTR_MIN_STACK_SIZE
	.align		4
.L_191:
        /*0390*/ 	.byte	0x04, 0x12
        /*0392*/ 	.short	(.L_193 - .L_192)
	.align		4
.L_192:
        /*0394*/ 	.word	index@(_ZN2at6native29vectorized_elementwise_kernelILi8EZZZNS0_15cos_kernel_cudaERNS_18TensorIteratorBaseEENKUlvE0_clEvENKUlvE1_clEvEUlN3c104HalfEE_St5arrayIPcLm2EEEEviT0_T1_)
        /*0398*/ 	.word	0x00000000


	//----- nvinfo : EIATTR_MIN_STACK_SIZE
	.align		4
.L_193:
        /*039c*/ 	.byte	0x04, 0x12
        /*039e*/ 	.short	(.L_195 - .L_194)
	.align		4
.L_194:
        /*03a0*/ 	.word	index@(_ZN2at6native18elementwise_kernelILi128ELi4EZNS0_15gpu_kernel_implIZZZNS0_15cos_kernel_cudaERNS_18TensorIteratorBaseEENKUlvE0_clEvENKUlvE0_clEvEUlfE_EEvS4_RKT_EUliE_EEviT1_)
        /*03a4*/ 	.word	0x00000000


	//----- nvinfo : EIATTR_MIN_STACK_SIZE
	.align		4
.L_195:
        /*03a8*/ 	.byte	0x04, 0x12
        /*03aa*/ 	.short	(.L_197 - .L_196)
	.align		4
.L_196:
        /*03ac*/ 	.word	index@(_ZN2at6native27unrolled_elementwise_kernelIZZZNS0_15cos_kernel_cudaERNS_18TensorIteratorBaseEENKUlvE0_clEvENKUlvE0_clEvEUlfE_St5arrayIPcLm2EELi4E23TrivialOffsetCalculatorILi1EjESB_NS0_6memory12LoadWithCastILi1EEENSC_13StoreWithCastILi1EEEEEviT_T0_T2_T3_T4_T5_)
        /*03b0*/ 	.word	0x00000000


	//----- nvinfo : EIATTR_MIN_STACK_SIZE
	.align		4
.L_197:
        /*03b4*/ 	.byte	0x04, 0x12
        /*03b6*/ 	.short	(.L_199 - .L_198)
	.align		4
.L_198:
        /*03b8*/ 	.word	index@(_ZN2at6native18elementwise_kernelILi128ELi2EZNS0_22gpu_kernel_impl_nocastIZZZNS0_15cos_kernel_cudaERNS_18TensorIteratorBaseEENKUlvE0_clEvENKUlvE0_clEvEUlfE_EEvS4_RKT_EUliE_EEviT1_)
        /*03bc*/ 	.word	0x00000000


	//----- nvinfo : EIATTR_MIN_STACK_SIZE
	.align		4
.L_199:
        /*03c0*/ 	.byte	0x04, 0x12
        /*03c2*/ 	.short	(.L_201 - .L_200)
	.align		4
.L_200:
        /*03c4*/ 	.word	index@(_ZN2at6native27unrolled_elementwise_kernelIZZZNS0_15cos_kernel_cudaERNS_18TensorIteratorBaseEENKUlvE0_clEvENKUlvE0_clEvEUlfE_St5arrayIPcLm2EELi4E23TrivialOffsetCalculatorILi1EjESB_NS0_6memory15LoadWithoutCastENSC_16StoreWithoutCastEEEviT_T0_T2_T3_T4_T5_)
        /*03c8*/ 	.word	0x00000000


	//----- nvinfo : EIATTR_MIN_STACK_SIZE
	.align		4
.L_201:
        /*03cc*/ 	.byte	0x04, 0x12
        /*03ce*/ 	.short	(.L_203 - .L_202)
	.align		4
.L_202:
        /*03d0*/ 	.word	index@(_ZN2at6native29vectorized_elementwise_kernelILi2EZZZNS0_15cos_kernel_cudaERNS_18TensorIteratorBaseEENKUlvE0_clEvENKUlvE0_clEvEUlfE_St5arrayIPcLm2EEEEviT0_T1_)
        /*03d4*/ 	.word	0x00000000


	//----- nvinfo : EIATTR_MIN_STACK_SIZE
	.align		4
.L_203:
        /*03d8*/ 	.byte	0x04, 0x12
        /*03da*/ 	.short	(.L_205 - .L_204)
	.align		4
.L_204:
        /*03dc*/ 	.word	index@(_ZN2at6native29vectorized_elementwise_kernelILi4EZZZNS0_15cos_kernel_cudaERNS_18TensorIteratorBaseEENKUlvE0_clEvENKUlvE0_clEvEUlfE_St5arrayIPcLm2EEEEviT0_T1_)
        /*03e0*/ 	.word	0x00000000


	//----- nvinfo : EIATTR_MIN_STACK_SIZE
	.align		4
.L_205:
        /*03e4*/ 	.byte	0x04, 0x12
        /*03e6*/ 	.short	(.L_207 - .L_206)
	.align		4
.L_206:
        /*03e8*/ 	.word	index@(_ZN2at6native29vectorized_elementwise_kernelILi8EZZZNS0_15cos_kernel_cudaERNS_18TensorIteratorBaseEENKUlvE0_clEvENKUlvE0_clEvEUlfE_St5arrayIPcLm2EEEEviT0_T1_)
        /*03ec*/ 	.word	0x00000000


	//----- nvinfo : EIATTR_MIN_STACK_SIZE
	.align		4
.L_207:
        /*03f0*/ 	.byte	0x04, 0x12
        /*03f2*/ 	.short	(.L_209 - .L_208)
	.align		4
.L_208:
        /*03f4*/ 	.word	index@(_ZN2at6native18elementwise_kernelILi128ELi4EZNS0_15gpu_kernel_implIZZZNS0_15cos_kernel_cudaERNS_18TensorIteratorBaseEENKUlvE0_clEvENKUlvE_clEvEUldE_EEvS4_RKT_EUliE_EEviT1_)
        /*03f8*/ 	.word	0x00000028


	//----- nvinfo : EIATTR_MIN_STACK_SIZE
	.align		4
.L_209:
        /*03fc*/ 	.byte	0x04, 0x12
        /*03fe*/ 	.short	(.L_211 - .L_210)
	.align		4
.L_210:
        /*0400*/ 	.word	index@(_ZN2at6native27unrolled_elementwise_kernelIZZZNS0_15cos_kernel_cudaERNS_18TensorIteratorBaseEENKUlvE0_clEvENKUlvE_clEvEUldE_St5arrayIPcLm2EELi4E23TrivialOffsetCalculatorILi1EjESB_NS0_6memory12LoadWithCastILi1EEENSC_13StoreWithCastILi1EEEEEviT_T0_T2_T3_T4_T5_)
        /*0404*/ 	.word	0x00000028


	//----- nvinfo : EIATTR_MIN_STACK_SIZE
	.align		4
.L_211:
        /*0408*/ 	.byte	0x04, 0x12
        /*040a*/ 	.short	(.L_213 - .L_212)
	.align		4
.L_212:
        /*040c*/ 	.word	index@(_ZN2at6native18elementwise_kernelILi128ELi2EZNS0_22gpu_kernel_impl_nocastIZZZNS0_15cos_kernel_cudaERNS_18TensorIteratorBaseEENKUlvE0_clEvENKUlvE_clEvEUldE_EEvS4_RKT_EUliE_EEviT1_)
        /*0410*/ 	.word	0x00000028


	//----- nvinfo : EIATTR_MIN_STACK_SIZE
	.align		4
.L_213:
        /*0414*/ 	.byte	0x04, 0x12
        /*0416*/ 	.short	(.L_215 - .L_214)
	.align		4
.L_214:
        /*0418*/ 	.word	index@(_ZN2at6native27unrolled_elementwise_kernelIZZZNS0_15cos_kernel_cudaERNS_18TensorIteratorBaseEENKUlvE0_clEvENKUlvE_clEvEUldE_St5arrayIPcLm2EELi4E23TrivialOffsetCalculatorILi1EjESB_NS0_6memory15LoadWithoutCastENSC_16StoreWithoutCastEEEviT_T0_T2_T3_T4_T5_)
        /*041c*/ 	.word	0x00000028


	//----- nvinfo : EIATTR_MIN_STACK_SIZE
	.align		4
.L_215:
        /*0420*/ 	.byte	0x04, 0x12
        /*0422*/ 	.short	(.L_217 - .L_216)
	.align		4
.L_216:
        /*0424*/ 	.word	index@(_ZN2at6native29vectorized_elementwise_kernelILi2EZZZNS0_15cos_kernel_cudaERNS_18TensorIteratorBaseEENKUlvE0_clEvENKUlvE_clEvEUldE_St5arrayIPcLm2EEEEviT0_T1_)
        /*0428*/ 	.word	0x00000028


	//----- nvinfo : EIATTR_MIN_STACK_SIZE
	.align		4
.L_217:
        /*042c*/ 	.byte	0x04, 0x12
        /*042e*/ 	.short	(.L_219 - .L_218)
	.align		4
.L_218:
        /*0430*/ 	.word	index@(_ZN2at6native29vectorized_elementwise_kernelILi4EZZZNS0_15cos_kernel_cudaERNS_18TensorIteratorBaseEENKUlvE0_clEvENKUlvE_clEvEUldE_St5arrayIPcLm2EEEEviT0_T1_)
        /*0434*/ 	.word	0x00000028


	//----- nvinfo : EIATTR_MIN_STACK_SIZE
	.align		4
.L_219:
        /*0438*/ 	.byte	0x04, 0x12
        /*043a*/ 	.short	(.L_221 - .L_220)
	.align		4
.L_220:
        /*043c*/ 	.word	index@(_ZN2at6native29vectorized_elementwise_kernelILi8EZZZNS0_15cos_kernel_cudaERNS_18TensorIteratorBaseEENKUlvE0_clEvENKUlvE_clEvEUldE_St5arrayIPcLm2EEEEviT0_T1_)
        /*0440*/ 	.word	0x00000028
.L_221:


//--------------------- .nv.compat                --------------------------
	.section	.nv.compat,"",@"SHT_CUDA_COMPAT_INFO"
	.align	4
        /*0000*/ 	.byte	0x02, 0x09, 0x01, 0x00, 0x02, 0x02, 0x01, 0x00, 0x02, 0x05, 0x05, 0x00, 0x03, 0x07, 0x01, 0x01
        /*0010*/ 	.byte	0x02, 0x03, 0x00, 0x00, 0x02, 0x06, 0x01, 0x00, 0x04, 0x0b, 0x08, 0x00, 0x00, 0x00, 0x00, 0x00
        /*0020*/ 	.byte	0x00, 0x00, 0x00, 0x00


//--------------------- .nv.info._ZN2at6native18elementwise_kernelILi128ELi4EZNS0_15gpu_kernel_implIZZZNS0_15cos_kernel_cudaERNS_18TensorIteratorBaseEENKUlvE0_clEvENKUlvE2_clEvEUlN3c108BFloat16EE_EEvS4_RKT_EUliE_EEviT1_ --------------------------
	.section	.nv.info._ZN2at6native18elementwise_kernelILi128ELi4EZNS0_15gpu_kernel_implIZZZNS0_15cos_kernel_cudaERNS_18TensorIteratorBaseEENKUlvE0_clEvENKUlvE2_clEvEUlN3c108BFloat16EE_EEvS4_RKT_EUliE_EEviT1_,"",@"SHT_CUDA_INFO"
	.sectionflags	@""
	.align	4


	//----- nvinfo : EIATTR_CUDA_API_VERSION
	.align		4
        /*0000*/ 	.byte	0x04, 0x37
        /*0002*/ 	.short	(.L_223 - .L_222)
.L_222:
        /*0004*/ 	.word	0x00000082


	//----- nvinfo : EIATTR_KPARAM_INFO
	.align		4
.L_223:
        /*0008*/ 	.byte	0x04, 0x17
        /*000a*/ 	.short	(.L_225 - .L_224)
.L_224:
        /*000c*/ 	.word	0x00000000
        /*0010*/ 	.short	0x0001
        /*0012*/ 	.short	0x0008
        /*0014*/ 	.byte	0x00, 0xf0, 0x61, 0x08


	//----- nvinfo : EIATTR_KPARAM_INFO
	.align		4
.L_225:
        /*0018*/ 	.byte	0x04, 0x17
        /*001a*/ 	.short	(.L_227 - .L_226)
.L_226:
        /*001c*/ 	.word	0x00000000
        /*0020*/ 	.short	0x0000
        /*0022*/ 	.short	0x0000
        /*0024*/ 	.byte	0x00, 0xf0, 0x11, 0x00


	//----- nvinfo : EIATTR_SPARSE_MMA_MASK
	.align		4
.L_227:
        /*0028*/ 	.byte	0x03, 0x50
        /*002a*/ 	.short	0x0000


	//----- nvinfo : EIATTR_MAXREG_COUNT
	.align		4
        /*002c*/ 	.byte	0x03, 0x1b
        /*002e*/ 	.short	0x0080


	//----- nvinfo : EIATTR_EXTERNS
	.align		4
        /*0030*/ 	.byte	0x04, 0x0f
        /*0032*/ 	.short	(.L_229 - .L_228)


	//   ....[0]....
	.align		4
.L_228:
        /*0034*/ 	.word	index@(__assertfail)


	//----- nvinfo : EIATTR_MERCURY_ISA_VERSION
	.align		4
.L_229:
        /*0038*/ 	.byte	0x03, 0x5f
        /*003a*/ 	.short	0x0101


	//----- nvinfo : EIATTR_SYSCALL_OFFSETS
	.align		4
        /*003c*/ 	.byte	0x04, 0x46
        /*003e*/ 	.short	(.L_231 - .L_230)


	//   ....[0]....
.L_230:
        /*0040*/ 	.word	0x000022d0


	//   ....[1]....
        /*0044*/ 	.word	0x00003270


	//   ....[2]....
        /*0048*/ 	.word	0x000055a0


	//   ....[3]....
        /*004c*/ 	.word	0x00006540


	//   ....[4]....
        /*0050*/ 	.word	0x00008860


	//   ....[5]....
        /*0054*/ 	.word	0x00009800


	//   ....[6]....
        /*0058*/ 	.word	0x0000bb10


	//   ....[7]....
        /*005c*/ 	.word	0x0000cab0


	//----- nvinfo : EIATTR_EXIT_INSTR_OFFSETS
	.align		4
.L_231:
        /*0060*/ 	.byte	0x04, 0x1c
        /*0062*/ 	.short	(.L_233 - .L_232)


	//   ....[0]....
.L_232:
        /*0064*/ 	.word	0x000098d0


	//   ....[1]....
        /*0068*/ 	.word	0x0000bce0


	//   ....[2]....
        /*006c*/ 	.word	0x0000bd20


	//   ....[3]....
        /*0070*/ 	.word	0x0000bdc0


	//   ....[4]....
        /*0074*/ 	.word	0x0000be00


	//   ....[5]....
        /*0078*/ 	.word	0x0000be40


	//   ....[6]....
        /*007c*/ 	.word	0x0000bed0


	//   ....[7]....
        /*0080*/ 	.word	0x0000bf10


	//   ....[8]....
        /*0084*/ 	.word	0x0000bfb0


	//   ....[9]....
        /*0088*/ 	.word	0x0000c000


	//   ....[10]....
        /*008c*/ 	.word	0x0000c050


	//   ....[11]....
        /*0090*/ 	.word	0x0000c120


	//   ....[12]....
        /*0094*/ 	.word	0x0000c180


	//   ....[13]....
        /*0098*/ 	.word	0x0000c310


	//   ....[14]....
        /*009c*/ 	.word	0x0000c470


	//   ....[15]....
        /*00a0*/ 	.word	0x0000c490


	//   ....[16]....
        /*00a4*/ 	.word	0x0000c550


	//   ....[17]....
        /*00a8*/ 	.word	0x0000c6d0


	//   ....[18]....
        /*00ac*/ 	.word	0x0000c850


	//   ....[19]....
        /*00b0*/ 	.word	0x0000c9b0


	//   ....[20]....
        /*00b4*/ 	.word	0x0000cac0


	//   ....[21]....
        /*00b8*/ 	.word	0x0000cb00


	//   ....[22]....
        /*00bc*/ 	.word	0x0000cb40


	//----- nvinfo : EIATTR_MAX_THREADS
	.align		4
.L_233:
        /*00c0*/ 	.byte	0x04, 0x05
        /*00c2*/ 	.short	(.L_235 - .L_234)
.L_234:
        /*00c4*/ 	.word	0x00000080
        /*00c8*/ 	.word	0x00000001
        /*00cc*/ 	.word	0x00000001


	//----- nvinfo : EIATTR_CRS_STACK_SIZE
	.align		4
.L_235:
        /*00d0*/ 	.byte	0x04, 0x1e
        /*00d2*/ 	.short	(.L_237 - .L_236)
.L_236:
        /*00d4*/ 	.word	0x00000000


	//----- nvinfo : EIATTR_CBANK_PARAM_SIZE
	.align		4
.L_237:
        /*00d8*/ 	.byte	0x03, 0x19
        /*00da*/ 	.short	0x0220


	//----- nvinfo : EIATTR_PARAM_CBANK
	.align		4
        /*00dc*/ 	.byte	0x04, 0x0a
        /*00de*/ 	.short	(.L_239 - .L_238)
	.align		4
.L_238:
        /*00e0*/ 	.word	index@(.nv.constant0._ZN2at6native18elementwise_kernelILi128ELi4EZNS0_15gpu_kernel_implIZZZNS0_15cos_kernel_cudaERNS_18TensorIteratorBaseEENKUlvE0_clEvENKUlvE2_clEvEUlN3c108BFloat16EE_EEvS4_RKT_EUliE_EEviT1_)
        /*00e4*/ 	.short	0x0210
        /*00e6*/ 	.short	0x0220


	//----- nvinfo : EIATTR_SW_WAR
	.align		4
.L_239:
        /*00e8*/ 	.byte	0x04, 0x36
        /*00ea*/ 	.short	(.L_241 - .L_240)
.L_240:
        /*00ec*/ 	.word	0x00000008
.L_241:


//--------------------- .nv.info._ZN2at6native27unrolled_elementwise_kernelIZZZNS0_15cos_kernel_cudaERNS_18TensorIteratorBaseEENKUlvE0_clEvENKUlvE2_clEvEUlN3c108BFloat16EE_St5arrayIPcLm2EELi4E23TrivialOffsetCalculatorILi1EjESD_NS0_6memory12LoadWithCastILi1EEENSE_13StoreWithCastILi1EEEEEviT_T0_T2_T3_T4_T5_ --------------------------
	.section	.nv.info._ZN2at6native27unrolled_elementwise_kernelIZZZNS0_15cos_kernel_cudaERNS_18TensorIteratorBaseEENKUlvE0_clEvENKUlvE2_clEvEUlN3c108BFloat16EE_St5arrayIPcLm2EELi4E23TrivialOffsetCalculatorILi1EjESD_NS0_6memory12LoadWithCastILi1EEENSE_13StoreWithCastILi1EEEEEviT_T0_T2_T3_T4_T5_,"",@"SHT_CUDA_INFO"
	.sectionflags	@""
	.align	4


	//----- nvinfo : EIATTR_CUDA_API_VERSION
	.align		4
        /*0000*/ 	.byte	0x04, 0x37
        /*0002*/ 	.short	(.L_243 - .L_242)
.L_242:
        /*0004*/ 	.word	0x00000082


	//----- nvinfo : EIATTR_KPARAM_INFO
	.align		4
.L_243:
        /*0008*/ 	.byte	0x04, 0x17
        /*000a*/ 	.short	(.L_245 - .L_244)
.L_244:
        /*000c*/ 	.word	0x00000000
        /*0010*/ 	.short	0x0006
        /*0012*/ 	.short	0x0024
        /*0014*/ 	.byte	0x00, 0xf0, 0x21, 0x00


	//----- nvinfo : EIATTR_KPARAM_INFO
	.align		4
.L_245:
        /*0018*/ 	.byte	0x04, 0x17
        /*001a*/ 	.short	(.L_247 - .L_246)
.L_246:
        /*001c*/ 	.word	0x00000000
        /*0020*/ 	.short	0x0005
        /*0022*/ 	.short	0x001c
        /*0024*/ 	.byte	0x00, 0xf0, 0x21, 0x00


	//----- nvinfo : EIATTR_KPARAM_INFO
	.align		4
.L_247:
        /*0028*/ 	.byte	0x04, 0x17
        /*002a*/ 	.short	(.L_249 - .L_248)
.L_248:
        /*002c*/ 	.word	0x00000000
        /*0030*/ 	.short	0x0004
        /*0032*/ 	.short	0x0019
        /*0034*/ 	.byte	0x00, 0xf0, 0x05, 0x00


	//----- nvinfo : EIATTR_KPARAM_INFO
	.align		4
.L_249:
        /*0038*/ 	.byte	0x04, 0x17
        /*003a*/ 	.short	(.L_251 - .L_250)
.L_250:
        /*003c*/ 	.word	0x00000000
        /*0040*/ 	.short	0x0003
        /*0042*/ 	.short	0x0018
        /*0044*/ 	.byte	0x00, 0xf0, 0x05, 0x00


	//----- nvinfo : EIATTR_KPARAM_INFO
	.align		4
.L_251:
        /*0048*/ 	.byte	0x04, 0x17
        /*004a*/ 	.short	(.L_253 - .L_252)
.L_252:
        /*004c*/ 	.word	0x00000000
        /*0050*/ 	.short	0x0002
        /*0052*/ 	.short	0x0008
        /*0054*/ 	.byte	0x00, 0xf0, 0x41, 0x00


	//----- nvinfo : EIATTR_KPARAM_INFO
	.align		4
.L_253:
        /*0058*/ 	.byte	0x04, 0x17
        /*005a*/ 	.short	(.L_255 - .L_254)
.L_254:
        /*005c*/ 	.word	0x00000000
        /*0060*/ 	.short	0x0001
        /*0062*/ 	.short	0x0004
        /*0064*/ 	.byte	0x00, 0xf0, 0x05, 0x00


	//----- nvinfo : EIATTR_KPARAM_INFO
	.align		4
.L_255:
        /*0068*/ 	.byte	0x04, 0x17
        /*006a*/ 	.short	(.L_257 - .L_256)
.L_256:
        /*006c*/ 	.word	0x00000000
        /*0070*/ 	.short	0x0000
        /*0072*/ 	.short	0x0000
        /*0074*/ 	.byte	0x00, 0xf0, 0x11, 0x00


	//----- nvinfo : EIATTR_SPARSE_MMA_MASK
	.align		4
.L_257:
        /*0078*/ 	.byte	0x03, 0x50
        /*007a*/ 	.short	0x0000


	//----- nvinfo : EIATTR_MAXREG_COUNT
	.align		4
        /*007c*/ 	.byte	0x03, 0x1b
        /*007e*/ 	.short	0x00ff


	//----- nvinfo : EIATTR_EXTERNS
	.align		4
        /*0080*/ 	.byte	0x04, 0x0f
        /*0082*/ 	.short	(.L_259 - .L_258)


	//   ....[0]....
	.align		4
.L_258:
        /*0084*/ 	.word	index@(__assertfail)


	//----- nvinfo : EIATTR_MERCURY_ISA_VERSION
	.align		4
.L_259:
        /*0088*/ 	.byte	0x03, 0x5f
        /*008a*/ 	.short	0x0101


	//----- nvinfo : EIATTR_SYSCALL_OFFSETS
	.align		4
        /*008c*/ 	.byte	0x04, 0x46
        /*008e*/ 	.short	(.L_261 - .L_260)


	//   ....[0]....
.L_260:
        /*0090*/ 	.word	0x000010e0


	//   ....[1]....
        /*0094*/ 	.word	0x00002220


	//   ....[2]....
        /*0098*/ 	.word	0x00003370


	//   ....[3]....
        /*009c*/ 	.word	0x00004490


	//   ....[4]....
        /*00a0*/ 	.word	0x00005760


	//   ....[5]....
        /*00a4*/ 	.word	0x00006780


	//   ....[6]....
        /*00a8*/ 	.word	0x00007760


	//   ....[7]....
        /*00ac*/ 	.word	0x00008740


	//----- nvinfo : EIATTR_EXIT_INSTR_OFFSETS
	.align		4
.L_261:
        /*00b0*/ 	.byte	0x04, 0x1c
        /*00b2*/ 	.short	(.L_263 - .L_262)


	//   ....[0]....
.L_262:
        /*00b4*/ 	.word	0x00007820


	//   ....[1]....
        /*00b8*/ 	.word	0x00007970


	//   ....[2]....
        /*00bc*/ 	.word	0x000079b0


	//   ....[3]....
        /*00c0*/ 	.word	0x00007a50


	//   ....[4]....
        /*00c4*/ 	.word	0x00007a90


	//   ....[5]....
        /*00c8*/ 	.word	0x00007ad0


	//   ....[6]....
        /*00cc*/ 	.word	0x00007b60


	//   ....[7]....
        /*00d0*/ 	.word	0x00007ba0


	//   ....[8]....
        /*00d4*/ 	.word	0x00007c40


	//   ....[9]....
        /*00d8*/ 	.word	0x00007c90


	//   ....[10]....
        /*00dc*/ 	.word	0x00007ce0


	//   ....[11]....
        /*00e0*/ 	.word	0x00007db0


	//   ....[12]....
        /*00e4*/ 	.word	0x00007e10


	//   ....[13]....
        /*00e8*/ 	.word	0x00007fa0


	//   ....[14]....
        /*00ec*/ 	.word	0x00008100


	//   ....[15]....
        /*00f0*/ 	.word	0x00008120


	//   ....[16]....
        /*00f4*/ 	.word	0x000081e0


	//   ....[17]....
        /*00f8*/ 	.word	0x00008360


	//   ....[18]....
        /*00fc*/ 	.word	0x000084e0


	//   ....[19]....
        /*0100*/ 	.word	0x00008640


	//   ....[20]....
        /*0104*/ 	.word	0x00008750


	//   ....[21]....
        /*0108*/ 	.word	0x00008790


	//   ....[22]....
        /*010c*/ 	.word	0x000087d0


	//----- nvinfo : EIATTR_MAX_THREADS
	.align		4
.L_263:
        /*0110*/ 	.byte	0x04, 0x05
        /*0112*/ 	.short	(.L_265 - .L_264)
.L_264:
        /*0114*/ 	.word	0x00000080
        /*0118*/ 	.word	0x00000001
        /*011c*/ 	.word	0x00000001


	//----- nvinfo : EIATTR_CRS_STACK_SIZE
	.align		4
.L_265:
        /*0120*/ 	.byte	0x04, 0x1e
        /*0122*/ 	.short	(.L_267 - .L_266)
.L_266:
        /*0124*/ 	.word	0x00000000


	//----- nvinfo : EIATTR_CBANK_PARAM_SIZE
	.align		4
.L_267:
        /*0128*/ 	.byte	0x03, 0x19
        /*012a*/ 	.short	0x002c


	//----- nvinfo : EIATTR_PARAM_CBANK
	.align		4
        /*012c*/ 	.byte	0x04, 0x0a
        /*012e*/ 	.short	(.L_269 - .L_268)
	.align		4
.L_268:
        /*0130*/ 	.word	index@(.nv.constant0._ZN2at6native27unrolled_elementwise_kernelIZZZNS0_15cos_kernel_cudaERNS_18TensorIteratorBaseEENKUlvE0_clEvENKUlvE2_clEvEUlN3c108BFloat16EE_St5arrayIPcLm2EELi4E23TrivialOffsetCalculatorILi1EjESD_NS0_6memory12LoadWithCastILi1EEENSE_13StoreWithCastILi1EEEEEviT_T0_T2_T3_T4_T5_)
        /*0134*/ 	.short	0x0210
        /*0136*/ 	.short	0x002c


	//----- nvinfo : EIATTR_SW_WAR
	.align		4
.L_269:
        /*0138*/ 	.byte	0x04, 0x36
        /*013a*/ 	.short	(.L_271 - .L_270)
.L_270:
        /*013c*/ 	.word	0x00000008
.L_271:


//--------------------- .nv.info._ZN2at6native18elementwise_kernelILi128ELi4EZNS0_22gpu_kernel_impl_nocastIZZZNS0_15cos_kernel_cudaERNS_18TensorIteratorBaseEENKUlvE0_clEvENKUlvE2_clEvEUlN3c108BFloat16EE_EEvS4_RKT_EUliE_EEviT1_ --------------------------
	.section	.nv.info._ZN2at6native18elementwise_kernelILi128ELi4EZNS0_22gpu_kernel_impl_nocastIZZZNS0_15cos_kernel_cudaERNS_18TensorIteratorBaseEENKUlvE0_clEvENKUlvE2_clEvEUlN3c108BFloat16EE_EEvS4_RKT_EUliE_EEviT1_,"",@"SHT_CUDA_INFO"
	.sectionflags	@""
	.align	4


	//----- nvinfo : EIATTR_CUDA_API_VERSION
	.align		4
        /*0000*/ 	.byte	0x04, 0x37
        /*0002*/ 	.short	(.L_273 - .L_272)
.L_272:
        /*0004*/ 	.word	0x00000082


	//----- nvinfo : EIATTR_KPARAM_INFO
	.align		4
.L_273:
        /*0008*/ 	.byte	0x04, 0x17
        /*000a*/ 	.short	(.L_275 - .L_274)
.L_274:
        /*000c*/ 	.word	0x00000000
        /*0010*/ 	.short	0x0001
        /*0012*/ 	.short	0x0008
        /*0014*/ 	.byte	0x00, 0xf0, 0x61, 0x08


	//----- nvinfo : EIATTR_KPARAM_INFO
	.align		4
.L_275:
        /*0018*/ 	.byte	0x04, 0x17
        /*001a*/ 	.short	(.L_277 - .L_276)
.L_276:
        /*001c*/ 	.word	0x00000000
        /*0020*/ 	.short	0x0000
        /*0022*/ 	.short	0x0000
        /*0024*/ 	.byte	0x00, 0xf0, 0x11, 0x00


	//----- nvinfo : EIATTR_SPARSE_MMA_MASK
	.align		4
.L_277:
        /*0028*/ 	.byte	0x03, 0x50
        /*002a*/ 	.short	0x0000


	//----- nvinfo : EIATTR_MAXREG_COUNT
	.align		4
        /*002c*/ 	.byte	0x03, 0x1b
        /*002e*/ 	.short	0x0080


	//----- nvinfo : EIATTR_MERCURY_ISA_VERSION
	.align		4
        /*0030*/ 	.byte	0x03, 0x5f
        /*0032*/ 	.short	0x0101


	//----- nvinfo : EIATTR_EXIT_INSTR_OFFSETS
	.align		4
        /*0034*/ 	.byte	0x04, 0x1c
        /*0036*/ 	.short	(.L_279 - .L_278)


	//   ....[0]....
.L_278:
        /*0038*/ 	.word	0x00003c20


	//   ....[1]....
        /*003c*/ 	.word	0x00004fd0


	//----- nvinfo : EIATTR_MAX_THREADS
	.align		4
.L_279:
        /*0040*/ 	.byte	0x04, 0x05
        /*0042*/ 	.short	(.L_281 - .L_280)
.L_280:
        /*0044*/ 	.word	0x00000080
        /*0048*/ 	.word	0x00000001
        /*004c*/ 	.word	0x00000001


	//----- nvinfo : EIATTR_CRS_STACK_SIZE
	.align		4
.L_281:
        /*0050*/ 	.byte	0x04, 0x1e
        /*0052*/ 	.short	(.L_283 - .L_282)
.L_282:
        /*0054*/ 	.word	0x00000000


	//----- nvinfo : EIATTR_CBANK_PARAM_SIZE
	.align		4
.L_283:
        /*0058*/ 	.byte	0x03, 0x19
        /*005a*/ 	.short	0x0220


	//----- nvinfo : EIATTR_PARAM_CBANK
	.align		4
        /*005c*/ 	.byte	0x04, 0x0a
        /*005e*/ 	.short	(.L_285 - .L_284)
	.align		4
.L_284:
        /*0060*/ 	.word	index@(.nv.constant0._ZN2at6native18elementwise_kernelILi128ELi4EZNS0_22gpu_kernel_impl_nocastIZZZNS0_15cos_kernel_cudaERNS_18TensorIteratorBaseEENKUlvE0_clEvENKUlvE2_clEvEUlN3c108BFloat16EE_EEvS4_RKT_EUliE_EEviT1_)
        /*0064*/ 	.short	0x0210
        /*0066*/ 	.short	0x0220


	//----- nvinfo : EIATTR_SW_WAR
	.align		4
.L_285:
        /*0068*/ 	.byte	0x04, 0x36
        /*006a*/ 	.short	(.L_287 - .L_286)
.L_286:
        /*006c*/ 	.word	0x00000008
.L_287:


//--------------------- .nv.info._ZN2at6native27unrolled_elementwise_kernelIZZZNS0_15cos_kernel_cudaERNS_18TensorIteratorBaseEENKUlvE0_clEvENKUlvE2_clEvEUlN3c108BFloat16EE_St5arrayIPcLm2EELi4E23TrivialOffsetCalculatorILi1EjESD_NS0_6memory15LoadWithoutCastENSE_16StoreWithoutCastEEEviT_T0_T2_T3_T4_T5_ --------------------------
	.section	.nv.info._ZN2at6native27unrolled_elementwise_kernelIZZZNS0_15cos_kernel_cudaERNS_18TensorIteratorBaseEENKUlvE0_clEvENKUlvE2_clEvEUlN3c108BFloat16EE_St5arrayIPcLm2EELi4E23TrivialOffsetCalculatorILi1EjESD_NS0_6memory15LoadWithoutCastENSE_16StoreWithoutCastEEEviT_T0_T2_T3_T4_T5_,"",@"SHT_CUDA_INFO"
	.sectionflags	@""
	.align	4


	//----- nvinfo : EIATTR_CUDA_API_VERSION
	.align		4
        /*0000*/ 	.byte	0x04, 0x37
        /*0002*/ 	.short	(.L_289 - .L_288)
.L_288:
        /*0004*/ 	.word	0x00000082


	//----- nvinfo : EIATTR_KPARAM_INFO
	.align		4
.L_289:
        /*0008*/ 	.byte	0x04, 0x17
        /*000a*/ 	.short	(.L_291 - .L_290)
.L_290:
        /*000c*/ 	.word	0x00000000
        /*0010*/ 	.short	0x0006
        /*0012*/ 	.short	0x001b
        /*0014*/ 	.byte	0x00, 0xf0, 0x05, 0x00


	//----- nvinfo : EIATTR_KPARAM_INFO
	.align		4
.L_291:
        /*0018*/ 	.byte	0x04, 0x17
        /*001a*/ 	.short	(.L_293 - .L_292)
.L_292:
        /*001c*/ 	.word	0x00000000
        /*0020*/ 	.short	0x0005
        /*0022*/ 	.short	0x001a
        /*0024*/ 	.byte	0x00, 0xf0, 0x05, 0x00


	//----- nvinfo : EIATTR_KPARAM_INFO
	.align		4
.L_293:
        /*0028*/ 	.byte	0x04, 0x17
        /*002a*/ 	.short	(.L_295 - .L_294)
.L_294:
        /*002c*/ 	.word	0x00000000
        /*0030*/ 	.short	0x0004
        /*0032*/ 	.short	0x0019
        /*0034*/ 	.byte	0x00, 0xf0, 0x05, 0x00


	//----- nvinfo : EIATTR_KPARAM_INFO
	.align		4
.L_295:
        /*0038*/ 	.byte	0x04, 0x17
        /*003a*/ 	.short	(.L_297 - .L_296)
.L_296:
        /*003c*/ 	.word	0x00000000
        /*0040*/ 	.short	0x0003
        /*0042*/ 	.short	0x0018
        /*0044*/ 	.byte	0x00, 0xf0, 0x05, 0x00


	//----- nvinfo : EIATTR_KPARAM_INFO
	.align		4
.L_297:
        /*0048*/ 	.byte	0x04, 0x17
        /*004a*/ 	.short	(.L_299 - .L_298)
.L_298:
        /*004c*/ 	.word	0x00000000
        /*0050*/ 	.short	0x0002
        /*0052*/ 	.short	0x0008
        /*0054*/ 	.byte	0x00, 0xf0, 0x41, 0x00


	//----- nvinfo : EIATTR_KPARAM_INFO
	.align		4
.L_299:
        /*0058*/ 	.byte	0x04, 0x17
        /*005a*/ 	.short	(.L_301 - .L_300)
.L_300:
        /*005c*/ 	.word	0x00000000
        /*0060*/ 	.short	0x0001
        /*0062*/ 	.short	0x0004
        /*0064*/ 	.byte	0x00, 0xf0, 0x05, 0x00


	//----- nvinfo : EIATTR_KPARAM_INFO
	.align		4
.L_301:
        /*0068*/ 	.byte	0x04, 0x17
        /*006a*/ 	.short	(.L_303 - .L_302)
.L_302:
        /*006c*/ 	.word	0x00000000
        /*0070*/ 	.short	0x0000
        /*0072*/ 	.short	0x0000
        /*0074*/ 	.byte	0x00, 0xf0, 0x11, 0x00


	//----- nvinfo : EIATTR_SPARSE_MMA_MASK
	.align		4
.L_303:
        /*0078*/ 	.byte	0x03, 0x50
        /*007a*/ 	.short	0x0000


	//----- nvinfo : EIATTR_MAXREG_COUNT
	.align		4
        /*007c*/ 	.byte	0x03, 0x1b
        /*007e*/ 	.short	0x00ff


	//----- nvinfo : EIATTR_MERCURY_ISA_VERSION
	.align		4
        /*0080*/ 	.byte	0x03, 0x5f
        /*0082*/ 	.short	0x0101


	//----- nvinfo : EIATTR_EXIT_INSTR_OFFSETS
	.align		4
        /*0084*/ 	.byte	0x04, 0x1c
        /*0086*/ 	.short	(.L_305 - .L_304)


	//   ....[0]....
.L_304:
        /*0088*/ 	.word	0x000004b0


	//   ....[1]....
        /*008c*/ 	.word	0x00000520


	//----- nvinfo : EIATTR_MAX_THREADS
	.align		4
.L_305:
        /*0090*/ 	.byte	0x04, 0x05
        /*0092*/ 	.short	(.L_307 - .L_306)
.L_306:
        /*0094*/ 	.word	0x00000080
        /*0098*/ 	.word	0x00000001
        /*009c*/ 	.word	0x00000001


	//----- nvinfo : EIATTR_CRS_STACK_SIZE
	.align		4
.L_307:
        /*00a0*/ 	.byte	0x04, 0x1e
        /*00a2*/ 	.short	(.L_309 - .L_308)
.L_308:
        /*00a4*/ 	.word	0x00000000


	//----- nvinfo : EIATTR_CBANK_PARAM_SIZE
	.align		4
.L_309:
        /*00a8*/ 	.byte	0x03, 0x19
        /*00aa*/ 	.short	0x001c


	//----- nvinfo : EIATTR_PARAM_CBANK
	.align		4
        /*00ac*/ 	.byte	0x04, 0x0a
        /*00ae*/ 	.short	(.L_311 - .L_310)
	.align		4
.L_310:
        /*00b0*/ 	.word	index@(.nv.constant0._ZN2at6native27unrolled_elementwise_kernelIZZZNS0_15cos_kernel_cudaERNS_18TensorIteratorBaseEENKUlvE0_clEvENKUlvE2_clEvEUlN3c108BFloat16EE_St5arrayIPcLm2EELi4E23TrivialOffsetCalculatorILi1EjESD_NS0_6memory15LoadWithoutCastENSE_16StoreWithoutCastEEEviT_T0_T2_T3_T4_T5_)
        /*00b4*/ 	.short	0x0210
        /*00b6*/ 	.short	0x001c


	//----- nvinfo : EIATTR_SW_WAR
	.align		4
.L_311:
        /*00b8*/ 	.byte	0x04, 0x36
        /*00ba*/ 	.short	(.L_313 - .L_312)
.L_312:
        /*00bc*/ 	.word	0x00000008
.L_313:


//--------------------- .nv.info._ZN2at6native29vectorized_elementwise_kernelILi2EZZZNS0_15cos_kernel_cudaERNS_18TensorIteratorBaseEENKUlvE0_clEvENKUlvE2_clEvEUlN3c108BFloat16EE_St5arrayIPcLm2EEEEviT0_T1_ --------------------------
	.section	.nv.info._ZN2at6native29vectorized_elementwise_kernelILi2EZZZNS0_15cos_kernel_cudaERNS_18TensorIteratorBaseEENKUlvE0_clEvENKUlvE2_clEvEUlN3c108BFloat16EE_St5arrayIPcLm2EEEEviT0_T1_,"",@"SHT_CUDA_INFO"
	.sectionflags	@""
	.align	4


	//----- nvinfo : EIATTR_CUDA_API_VERSION
	.align		4
        /*0000*/ 	.byte	0x04, 0x37
        /*0002*/ 	.short	(.L_315 - .L_314)
.L_314:
        /*0004*/ 	.word	0x00000082


	//----- nvinfo : EIATTR_KPARAM_INFO
	.align		4
.L_315:
        /*0008*/ 	.byte	0x04, 0x17
        /*000a*/ 	.short	(.L_317 - .L_316)
.L_316:
        /*000c*/ 	.word	0x00000000
        /*0010*/ 	.short	0x0002
        /*0012*/ 	.short	0x0008
        /*0014*/ 	.byte	0x00, 0xf0, 0x41, 0x00


	//----- nvinfo : EIATTR_KPARAM_INFO
	.align		4
.L_317:
        /*0018*/ 	.byte	0x04, 0x17
        /*001a*/ 	.short	(.L_319 - .L_318)
.L_318:
        /*001c*/ 	.word	0x00000000
        /*0020*/ 	.short	0x0001
        /*0022*/ 	.short	0x0004
        /*0024*/ 	.byte	0x00, 0xf0, 0x05, 0x00


	//----- nvinfo : EIATTR_KPARAM_INFO
	.align		4
.L_319:
        /*0028*/ 	.byte	0x04, 0x17
        /*002a*/ 	.short	(.L_321 - .L_320)
.L_320:
        /*002c*/ 	.word	0x00000000
        /*0030*/ 	.short	0x0000
        /*0032*/ 	.short	0x0000
        /*0034*/ 	.byte	0x00, 0xf0, 0x11, 0x00


	//----- nvinfo : EIATTR_SPARSE_MMA_MASK
	.align		4
.L_321:
        /*0038*/ 	.byte	0x03, 0x50
        /*003a*/ 	.short	0x0000


	//----- nvinfo : EIATTR_MAXREG_COUNT
	.align		4
        /*003c*/ 	.byte	0x03, 0x1b
        /*003e*/ 	.short	0x00ff


	//----- nvinfo : EIATTR_MERCURY_ISA_VERSION
	.align		4
        /*0040*/ 	.byte	0x03, 0x5f
        /*0042*/ 	.short	0x0101


	//----- nvinfo : EIATTR_EXIT_INSTR_OFFSETS
	.align		4
        /*0044*/ 	.byte	0x04, 0x1c
        /*0046*/ 	.short	(.L_323 - .L_322)


	//   ....[0]....
.L_322:
        /*0048*/ 	.word	0x00000370


	//   ....[1]....
        /*004c*/ 	.word	0x00000d40


	//   ....[2]....
        /*0050*/ 	.word	0x00000d90


	//----- nvinfo : EIATTR_MAX_THREADS
	.align		4
.L_323:
        /*0054*/ 	.byte	0x04, 0x05
        /*0056*/ 	.short	(.L_325 - .L_324)
.L_324:
        /*0058*/ 	.word	0x00000080
        /*005c*/ 	.word	0x00000001
        /*0060*/ 	.word	0x00000001


	//----- nvinfo : EIATTR_CRS_STACK_SIZE
	.align		4
.L_325:
        /*0064*/ 	.byte	0x04, 0x1e
        /*0066*/ 	.short	(.L_327 - .L_326)
.L_326:
        /*0068*/ 	.word	0x00000000


	//----- nvinfo : EIATTR_CBANK_PARAM_SIZE
	.align		4
.L_327:
        /*006c*/ 	.byte	0x03, 0x19
        /*006e*/ 	.short	0x0018


	//----- nvinfo : EIATTR_PARAM_CBANK
	.align		4
        /*0070*/ 	.byte	0x04, 0x0a
        /*0072*/ 	.short	(.L_329 - .L_328)
	.align		4
.L_328:
        /*0074*/ 	.word	index@(.nv.constant0._ZN2at6native29vectorized_elementwise_kernelILi2EZZZNS0_15cos_kernel_cudaERNS_18TensorIteratorBaseEENKUlvE0_clEvENKUlvE2_clEvEUlN3c108BFloat16EE_St5arrayIPcLm2EEEEviT0_T1_)
        /*0078*/ 	.short	0x0210
        /*007a*/ 	.short	0x0018


	//----- nvinfo : EIATTR_SW_WAR
	.align		4
.L_329:
        /*007c*/ 	.byte	0x04, 0x36
        /*007e*/ 	.short	(.L_331 - .L_330)
.L_330:
        /*0080*/ 	.word	0x00000008
.L_331:


//--------------------- .nv.info._ZN2at6native29vectorized_elementwise_kernelILi4EZZZNS0_15cos_kernel_cudaERNS_18TensorIteratorBaseEENKUlvE0_clEvENKUlvE2_clEvEUlN3c108BFloat16EE_St5arrayIPcLm2EEEEviT0_T1_ --------------------------
	.section	.nv.info._ZN2at6native29vectorized_elementwise_kernelILi4EZZZNS0_15cos_kernel_cudaERNS_18TensorIteratorBaseEENKUlvE0_clEvENKUlvE2_clEvEUlN3c108BFloat16EE_St5arrayIPcLm2EEEEviT0_T1_,"",@"SHT_CUDA_INFO"
	.sectionflags	@""
	.align	4


	//----- nvinfo : EIATTR_CUDA_API_VERSION
	.align		4
        /*0000*/ 	.byte	0x04, 0x37
        /*0002*/ 	.short	(.L_333 - .L_332)
.L_332:
        /*0004*/ 	.word	0x00000082


	//----- nvinfo : EIATTR_KPARAM_INFO
	.align		4
.L_333:
        /*0008*/ 	.byte	0x04, 0x17
        /*000a*/ 	.short	(.L_335 - .L_334)
.L_334:
        /*000c*/ 	.word	0x00000000
        /*0010*/ 	.short	0x0002
        /*0012*/ 	.short	0x0008
        /*0014*/ 	.byte	0x00, 0xf0, 0x41, 0x00


	//----- nvinfo : EIATTR_KPARAM_INFO
	.align		4
.L_335:
        /*0018*/ 	.byte	0x04, 0x17
        /*001a*/ 	.short	(.L_337 - .L_336)
.L_336:
        /*001c*/ 	.word	0x00000000
        /*0020*/ 	.short	0x0001
        /*0022*/ 	.short	0x0004
        /*0024*/ 	.byte	0x00, 0xf0, 0x05, 0x00


	//----- nvinfo : EIATTR_KPARAM_INFO
	.align		4
.L_337:
        /*0028*/ 	.byte	0x04, 0x17
        /*002a*/ 	.short	(.L_339 - .L_338)
.L_338:
        /*002c*/ 	.word	0x00000000
        /*0030*/ 	.short	0x0000
        /*0032*/ 	.short	0x0000
        /*0034*/ 	.byte	0x00, 0xf0, 0x11, 0x00


	//----- nvinfo : EIATTR_SPARSE_MMA_MASK
	.align		4
.L_339:
        /*0038*/ 	.byte	0x03, 0x50
        /*003a*/ 	.short	0x0000


	//----- nvinfo : EIATTR_MAXREG_COUNT
	.align		4
        /*003c*/ 	.byte	0x03, 0x1b
        /*003e*/ 	.short	0x00ff


	//----- nvinfo : EIATTR_MERCURY_ISA_VERSION
	.align		4
        /*0040*/ 	.byte	0x03, 0x5f
        /*0042*/ 	.short	0x0101


	//----- nvinfo : EIATTR_EXIT_INSTR_OFFSETS
	.align		4
        /*0044*/ 	.byte	0x04, 0x1c
        /*0046*/ 	.short	(.L_341 - .L_340)


	//   ....[0]....
.L_340:
        /*0048*/ 	.word	0x00000330


	//   ....[1]....
        /*004c*/ 	.word	0x00000d00


	//   ....[2]....
        /*0050*/ 	.word	0x00000d50


	//----- nvinfo : EIATTR_MAX_THREADS
	.align		4
.L_341:
        /*0054*/ 	.byte	0x04, 0x05
        /*0056*/ 	.short	(.L_343 - .L_342)
.L_342:
        /*0058*/ 	.word	0x00000080
        /*005c*/ 	.word	0x00000001
        /*0060*/ 	.word	0x00000001


	//----- nvinfo : EIATTR_CRS_STACK_SIZE
	.align		4
.L_343:
        /*0064*/ 	.byte	0x04, 0x1e
        /*0066*/ 	.short	(.L_345 - .L_344)
.L_344:
        /*0068*/ 	.word	0x00000000


	//----- nvinfo : EIATTR_CBANK_PARAM_SIZE
	.align		4
.L_345:
        /*006c*/ 	.byte	0x03, 0x19
        /*006e*/ 	.short	0x0018


	//----- nvinfo : EIATTR_PARAM_CBANK
	.align		4
        /*0070*/ 	.byte	0x04, 0x0a
        /*0072*/ 	.short	(.L_347 - .L_346)
	.align		4
.L_346:
        /*0074*/ 	.word	index@(.nv.constant0._ZN2at6native29vectorized_elementwise_kernelILi4EZZZNS0_15cos_kernel_cudaERNS_18TensorIteratorBaseEENKUlvE0_clEvENKUlvE2_clEvEUlN3c108BFloat16EE_St5arrayIPcLm2EEEEviT0_T1_)
        /*0078*/ 	.short	0x0210
        /*007a*/ 	.short	0x0018


	//----- nvinfo : EIATTR_SW_WAR
	.align		4
.L_347:
        /*007c*/ 	.byte	0x04, 0x36
        /*007e*/ 	.short	(.L_349 - .L_348)
.L_348:
        /*0080*/ 	.word	0x00000008
.L_349:


//--------------------- .nv.info._ZN2at6native29vectorized_elementwise_kernelILi8EZZZNS0_15cos_kernel_cudaERNS_18TensorIteratorBaseEENKUlvE0_clEvENKUlvE2_clEvEUlN3c108BFloat16EE_St5arrayIPcLm2EEEEviT0_T1_ --------------------------
	.section	.nv.info._ZN2at6native29vectorized_elementwise_kernelILi8EZZZNS0_15cos_kernel_cudaERNS_18TensorIteratorBaseEENKUlvE0_clEvENKUlvE2_clEvEUlN3c108BFloat16EE_St5arrayIPcLm2EEEEviT0_T1_,"",@"SHT_CUDA_INFO"
	.sectionflags	@""
	.align	4


	//----- nvinfo : EIATTR_CUDA_API_VERSION
	.align		4
        /*0000*/ 	.byte	0x04, 0x37
        /*0002*/ 	.short	(.L_351 - .L_350)
.L_350:
        /*0004*/ 	.word	0x00000082


	//----- nvinfo : EIATTR_KPARAM_INFO
	.align		4
.L_351:
        /*0008*/ 	.byte	0x04, 0x17
        /*000a*/ 	.short	(.L_353 - .L_352)
.L_352:
        /*000c*/ 	.word	0x00000000
        /*0010*/ 	.short	0x0002
        /*0012*/ 	.short	0x0008
        /*0014*/ 	.byte	0x00, 0xf0, 0x41, 0x00


	//----- nvinfo : EIATTR_KPARAM_INFO
	.align		4
.L_353:
        /*0018*/ 	.byte	0x04, 0x17
        /*001a*/ 	.short	(.L_355 - .L_354)
.L_354:
        /*001c*/ 	.word	0x00000000
        /*0020*/ 	.short	0x0001
        /*0022*/ 	.short	0x0004
        /*0024*/ 	.byte	0x00, 0xf0, 0x05, 0x00


	//----- nvinfo : EIATTR_KPARAM_INFO
	.align		4
.L_355:
        /*0028*/ 	.byte	0x04, 0x17
        /*002a*/ 	.short	(.L_357 - .L_356)
.L_356:
        /*002c*/ 	.word	0x00000000
        /*0030*/ 	.short	0x0000
        /*0032*/ 	.short	0x0000
        /*0034*/ 	.byte	0x00, 0xf0, 0x11, 0x00


	//----- nvinfo : EIATTR_SPARSE_MMA_MASK
	.align		4
.L_357:
        /*0038*/ 	.byte	0x03, 0x50
        /*003a*/ 	.short	0x0000


	//----- nvinfo : EIATTR_MAXREG_COUNT
	.align		4
        /*003c*/ 	.byte	0x03, 0x1b
        /*003e*/ 	.short	0x00ff


	//----- nvinfo : EIATTR_MERCURY_ISA_VERSION
	.align		4
        /*0040*/ 	.byte	0x03, 0x5f
        /*0042*/ 	.short	0x0101


	//----- nvinfo : EIATTR_EXIT_INSTR_OFFSETS
	.align		4
        /*0044*/ 	.byte	0x04, 0x1c
        /*0046*/ 	.short	(.L_359 - .L_358)


	//   ....[0]....
.L_358:
        /*0048*/ 	.word	0x00000310


	//   ....[1]....
        /*004c*/ 	.word	0x00000ce0


	//   ....[2]....
        /*0050*/ 	.word	0x00000d30


	//----- nvinfo : EIATTR_MAX_THREADS
	.align		4
.L_359:
        /*0054*/ 	.byte	0x04, 0x05
        /*0056*/ 	.short	(.L_361 - .L_360)
.L_360:
        /*0058*/ 	.word	0x00000080
        /*005c*/ 	.word	0x00000001
        /*0060*/ 	.word	0x00000001


	//----- nvinfo : EIATTR_CRS_STACK_SIZE
	.align		4
.L_361:
        /*0064*/ 	.byte	0x04, 0x1e
        /*0066*/ 	.short	(.L_363 - .L_362)
.L_362:
        /*0068*/ 	.word	0x00000000


	//----- nvinfo : EIATTR_CBANK_PARAM_SIZE
	.align		4
.L_363:
        /*006c*/ 	.byte	0x03, 0x19
        /*006e*/ 	.short	0x0018


	//----- nvinfo : EIATTR_PARAM_CBANK
	.align		4
        /*0070*/ 	.byte	0x04, 0x0a
        /*0072*/ 	.short	(.L_365 - .L_364)
	.align		4
.L_364:
        /*0074*/ 	.word	index@(.nv.constant0._ZN2at6native29vectorized_elementwise_kernelILi8EZZZNS0_15cos_kernel_cudaERNS_18TensorIteratorBaseEENKUlvE0_clEvENKUlvE2_clEvEUlN3c108BFloat16EE_St5arrayIPcLm2EEEEviT0_T1_)
        /*0078*/ 	.short	0x0210
        /*007a*/ 	.short	0x0018


	//----- nvinfo : EIATTR_SW_WAR
	.align		4
.L_365:
        /*007c*/ 	.byte	0x04, 0x36
        /*007e*/ 	.short	(.L_367 - .L_366)
.L_366:
        /*0080*/ 	.word	0x00000008
.L_367:


//--------------------- .nv.info._ZN2at6native18elementwise_kernelILi128ELi4EZNS0_15gpu_kernel_implIZZZNS0_15cos_kernel_cudaERNS_18TensorIteratorBaseEENKUlvE0_clEvENKUlvE1_clEvEUlN3c104HalfEE_EEvS4_RKT_EUliE_EEviT1_ --------------------------
	.section	.nv.info._ZN2at6native18elementwise_kernelILi128ELi4EZNS0_15gpu_kernel_implIZZZNS0_15cos_kernel_cudaERNS_18TensorIteratorBaseEENKUlvE0_clEvENKUlvE1_clEvEUlN3c104HalfEE_EEvS4_RKT_EUliE_EEviT1_,"",@"SHT_CUDA_INFO"
	.sectionflags	@""
	.align	4


	//----- nvinfo : EIATTR_CUDA_API_VERSION
	.align		4
        /*0000*/ 	.byte	0x04, 0x37
        /*0002*/ 	.short	(.L_369 - .L_368)
.L_368:
        /*0004*/ 	.word	0x00000082


	//----- nvinfo : EIATTR_KPARAM_INFO
	.align		4
.L_369:
        /*0008*/ 	.byte	0x04, 0x17
        /*000a*/ 	.short	(.L_371 - .L_370)
.L_370:
        /*000c*/ 	.word	0x00000000
        /*0010*/ 	.short	0x0001
        /*0012*/ 	.short	0x0008
        /*0014*/ 	.byte	0x00, 0xf0, 0x61, 0x08


	//----- nvinfo : EIATTR_KPARAM_INFO
	.align		4
.L_371:
        /*0018*/ 	.byte	0x04, 0x17
        /*001a*/ 	.short	(.L_373 - .L_372)
.L_372:
        /*001c*/ 	.word	0x00000000
        /*0020*/ 	.short	0x0000
        /*0022*/ 	.short	0x0000
        /*0024*/ 	.byte	0x00, 0xf0, 0x11, 0x00


	//----- nvinfo : EIATTR_SPARSE_MMA_MASK
	.align		4
.L_373:
        /*0028*/ 	.byte	0x03, 0x50
        /*002a*/ 	.short	0x0000


	//----- nvinfo : EIATTR_MAXREG_COUNT
	.align		4
        /*002c*/ 	.byte	0x03, 0x1b
        /*002e*/ 	.short	0x0080


	//----- nvinfo : EIATTR_EXTERNS
	.align		4
        /*0030*/ 	.byte	0x04, 0x0f
        /*0032*/ 	.short	(.L_375 - .L_374)


	//   ....[0]....
	.align		4
.L_374:
        /*0034*/ 	.word	index@(__assertfail)


	//----- nvinfo : EIATTR_MERCURY_ISA_VERSION
	.align		4
.L_375:
        /*0038*/ 	.byte	0x03, 0x5f
        /*003a*/ 	.short	0x0101


	//----- nvinfo : EIATTR_SYSCALL_OFFSETS
	.align		4
        /*003c*/ 	.byte	0x04, 0x46
        /*003e*/ 	.short	(.L_377 - .L_376)


	//   ....[0]....
.L_376:
        /*0040*/ 	.word	0x000022b0


	//   ....[1]....
        /*0044*/ 	.word	0x00003250


	//   ....[2]....
        /*0048*/ 	.word	0x00005560


	//   ....[3]....
        /*004c*/ 	.word	0x00006500


	//   ....[4]....
        /*0050*/ 	.word	0x00008800


	//   ....[5]....
        /*0054*/ 	.word	0x000097a0


	//   ....[6]....
        /*0058*/ 	.word	0x0000ba90


	//   ....[7]....
        /*005c*/ 	.word	0x0000ca30


	//----- nvinfo : EIATTR_EXIT_INSTR_OFFSETS
	.align		4
.L_377:
        /*0060*/ 	.byte	0x04, 0x1c
        /*0062*/ 	.short	(.L_379 - .L_378)


	//   ....[0]....
.L_378:
        /*0064*/ 	.word	0x00009870


	//   ....[1]....
        /*0068*/ 	.word	0x0000bc60


	//   ....[2]....
        /*006c*/ 	.word	0x0000bca0


	//   ....[3]....
        /*0070*/ 	.word	0x0000bd40


	//   ....[4]....
        /*0074*/ 	.word	0x0000bd80


	//   ....[5]....
        /*0078*/ 	.word	0x0000bdc0


	//   ....[6]....
        /*007c*/ 	.word	0x0000be50


	//   ....[7]....
        /*0080*/ 	.word	0x0000be70


	//   ....[8]....
        /*0084*/ 	.word	0x0000bf10


	//   ....[9]....
        /*0088*/ 	.word	0x0000bf60


	//   ....[10]....
        /*008c*/ 	.word	0x0000bfb0


	//   ....[11]....
        /*0090*/ 	.word	0x0000c080


	//   ....[12]....
        /*0094*/ 	.word	0x0000c0e0


	//   ....[13]....
        /*0098*/ 	.word	0x0000c270


	//   ....[14]....
        /*009c*/ 	.word	0x0000c3d0


	//   ....[15]....
        /*00a0*/ 	.word	0x0000c410


	//   ....[16]....
        /*00a4*/ 	.word	0x0000c4d0


	//   ....[17]....
        /*00a8*/ 	.word	0x0000c650


	//   ....[18]....
        /*00ac*/ 	.word	0x0000c7d0


	//   ....[19]....
        /*00b0*/ 	.word	0x0000c930


	//   ....[20]....
        /*00b4*/ 	.word	0x0000ca40


	//   ....[21]....
        /*00b8*/ 	.word	0x0000ca80


	//   ....[22]....
        /*00bc*/ 	.word	0x0000cac0


	//----- nvinfo : EIATTR_MAX_THREADS
	.align		4
.L_379:
        /*00c0*/ 	.byte	0x04, 0x05
        /*00c2*/ 	.short	(.L_381 - .L_380)
.L_380:
        /*00c4*/ 	.word	0x00000080
        /*00c8*/ 	.word	0x00000001
        /*00cc*/ 	.word	0x00000001


	//----- nvinfo : EIATTR_CRS_STACK_SIZE
	.align		4
.L_381:
        /*00d0*/ 	.byte	0x04, 0x1e
        /*00d2*/ 	.short	(.L_383 - .L_382)
.L_382:
        /*00d4*/ 	.word	0x00000000


	//----- nvinfo : EIATTR_CBANK_PARAM_SIZE
	.align		4
.L_383:
        /*00d8*/ 	.byte	0x03, 0x19
        /*00da*/ 	.short	0x0220


	//----- nvinfo : EIATTR_PARAM_CBANK
	.align		4
        /*00dc*/ 	.byte	0x04, 0x0a
        /*00de*/ 	.short	(.L_385 - .L_384)
	.align		4
.L_384:
        /*00e0*/ 	.word	index@(.nv.constant0._ZN2at6native18elementwise_kernelILi128ELi4EZNS0_15gpu_kernel_implIZZZNS0_15cos_kernel_cudaERNS_18TensorIteratorBaseEENKUlvE0_clEvENKUlvE1_clEvEUlN3c104HalfEE_EEvS4_RKT_EUliE_EEviT1_)
        /*00e4*/ 	.short	0x0210
        /*00e6*/ 	.short	0x0220


	//----- nvinfo : EIATTR_SW_WAR
	.align		4
.L_385:
        /*00e8*/ 	.byte	0x04, 0x36
        /*00ea*/ 	.short	(.L_387 - .L_386)
.L_386:
        /*00ec*/ 	.word	0x00000008
.L_387:


//--------------------- .nv.info._ZN2at6native27unrolled_elementwise_kernelIZZZNS0_15cos_kernel_cudaERNS_18TensorIteratorBaseEENKUlvE0_clEvENKUlvE1_clEvEUlN3c104HalfEE_St5arrayIPcLm2EELi4E23TrivialOffsetCalculatorILi1EjESD_NS0_6memory12LoadWithCastILi1EEENSE_13StoreWithCastILi1EEEEEviT_T0_T2_T3_T4_T5_ --------------------------
	.section	.nv.info._ZN2at6native27unrolled_elementwise_kernelIZZZNS0_15cos_kernel_cudaERNS_18TensorIteratorBaseEENKUlvE0_clEvENKUlvE1_clEvEUlN3c104HalfEE_St5arrayIPcLm2EELi4E23TrivialOffsetCalculatorILi1EjESD_NS0_6memory12LoadWithCastILi1EEENSE_13StoreWithCastILi1EEEEEviT_T0_T2_T3_T4_T5_,"",@"SHT_CUDA_INFO"
	.sectionflags	@""
	.align	4


	//----- nvinfo : EIATTR_CUDA_API_VERSION
	.align		4
        /*0000*/ 	.byte	0x04, 0x37
        /*0002*/ 	.short	(.L_389 - .L_388)
.L_388:
        /*0004*/ 	.word	0x00000082


	//----- nvinfo : EIATTR_KPARAM_INFO
	.align		4
.L_389:
        /*0008*/ 	.byte	0x04, 0x17
        /*000a*/ 	.short	(.L_391 - .L_390)
.L_390:
        /*000c*/ 	.word	0x00000000
        /*0010*/ 	.short	0x0006
        /*0012*/ 	.short	0x0024
        /*0014*/ 	.byte	0x00, 0xf0, 0x21, 0x00


	//----- nvinfo : EIATTR_KPARAM_INFO
	.align		4
.L_391:
        /*0018*/ 	.byte	0x04, 0x17
        /*001a*/ 	.short	(.L_393 - .L_392)
.L_392:
        /*001c*/ 	.word	0x00000000
        /*0020*/ 	.short	0x0005
        /*0022*/ 	.short	0x001c
        /*0024*/ 	.byte	0x00, 0xf0, 0x21, 0x00


	//----- nvinfo : EIATTR_KPARAM_INFO
	.align		4
.L_393:
        /*0028*/ 	.byte	0x04, 0x17
        /*002a*/ 	.short	(.L_395 - .L_394)
.L_394:
        /*002c*/ 	.word	0x00000000
        /*0030*/ 	.short	0x0004
        /*0032*/ 	.short	0x0019
        /*0034*/ 	.byte	0x00, 0xf0, 0x05, 0x00


	//----- nvinfo : EIATTR_KPARAM_INFO
	.align		4
.L_395:
        /*0038*/ 	.byte	0x04, 0x17
        /*003a*/ 	.short	(.L_397 - .L_396)
.L_396:
        /*003c*/ 	.word	0x00000000
        /*0040*/ 	.short	0x0003
        /*0042*/ 	.short	0x0018
        /*0044*/ 	.byte	0x00, 0xf0, 0x05, 0x00


	//----- nvinfo : EIATTR_KPARAM_INFO
	.align		4
.L_397:
        /*0048*/ 	.byte	0x04, 0x17
        /*004a*/ 	.short	(.L_399 - .L_398)
.L_398:
        /*004c*/ 	.word	0x00000000
        /*0050*/ 	.short	0x0002
        /*0052*/ 	.short	0x0008
        /*0054*/ 	.byte	0x00, 0xf0, 0x41, 0x00


	//----- nvinfo : EIATTR_KPARAM_INFO
	.align		4
.L_399:
        /*0058*/ 	.byte	0x04, 0x17
        /*005a*/ 	.short	(.L_401 - .L_400)
.L_400:
        /*005c*/ 	.word	0x00000000
        /*0060*/ 	.short	0x0001
        /*0062*/ 	.short	0x0004
        /*0064*/ 	.byte	0x00, 0xf0, 0x05, 0x00


	//----- nvinfo : EIATTR_KPARAM_INFO
	.align		4
.L_401:
        /*0068*/ 	.byte	0x04, 0x17
        /*006a*/ 	.short	(.L_403 - .L_402)
.L_402:
        /*006c*/ 	.word	0x00000000
        /*0070*/ 	.short	0x0000
        /*0072*/ 	.short	0x0000
        /*0074*/ 	.byte	0x00, 0xf0, 0x11, 0x00


	//----- nvinfo : EIATTR_SPARSE_MMA_MASK
	.align		4
.L_403:
        /*0078*/ 	.byte	0x03, 0x50
        /*007a*/ 	.short	0x0000


	//----- nvinfo : EIATTR_MAXREG_COUNT
	.align		4
        /*007c*/ 	.byte	0x03, 0x1b
        /*007e*/ 	.short	0x00ff


	//----- nvinfo : EIATTR_EXTERNS
	.align		4
        /*0080*/ 	.byte	0x04, 0x0f
        /*0082*/ 	.short	(.L_405 - .L_404)


	//   ....[0]....
	.align		4
.L_404:
        /*0084*/ 	.word	index@(__assertfail)


	//----- nvinfo : EIATTR_MERCURY_ISA_VERSION
	.align		4
.L_405:
        /*0088*/ 	.byte	0x03, 0x5f
        /*008a*/ 	.short	0x0101


	//----- nvinfo : EIATTR_SYSCALL_OFFSETS
	.align		4
        /*008c*/ 	.byte	0x04, 0x46
        /*008e*/ 	.short	(.L_407 - .L_406)


	//   ....[0]....
.L_406:
        /*0090*/ 	.word	0x000010b0


	//   ....[1]....
        /*0094*/ 	.word	0x000021c0


	//   ....[2]....
        /*0098*/ 	.word	0x000032e0


	//   ....[3]....
        /*009c*/ 	.word	0x000043d0


	//   ....[4]....
        /*00a0*/ 	.word	0x000056a0


	//   ....[5]....
        /*00a4*/ 	.word	0x000066c0


	//   ....[6]....
        /*00a8*/ 	.word	0x000076a0


	//   ....[7]....
        /*00ac*/ 	.word	0x00008680


	//----- nvinfo : EIATTR_EXIT_INSTR_OFFSETS
	.align		4
.L_407:
        /*00b0*/ 	.byte	0x04, 0x1c
        /*00b2*/ 	.short	(.L_409 - .L_408)


	//   ....[0]....
.L_408:
        /*00b4*/ 	.word	0x00007760


	//   ....[1]....
        /*00b8*/ 	.word	0x000078b0


	//   ....[2]....
        /*00bc*/ 	.word	0x000078f0


	//   ....[3]....
        /*00c0*/ 	.word	0x00007990


	//   ....[4]....
        /*00c4*/ 	.word	0x000079d0


	//   ....[5]....
        /*00c8*/ 	.word	0x00007a10


	//   ....[6]....
        /*00cc*/ 	.word	0x00007aa0


	//   ....[7]....
        /*00d0*/ 	.word	0x00007ac0


	//   ....[8]....
        /*00d4*/ 	.word	0x00007b60


	//   ....[9]....
        /*00d8*/ 	.word	0x00007bb0


	//   ....[10]....
        /*00dc*/ 	.word	0x00007c00


	//   ....[11]....
        /*00e0*/ 	.word	0x00007cd0


	//   ....[12]....
        /*00e4*/ 	.word	0x00007d30


	//   ....[13]....
        /*00e8*/ 	.word	0x00007ec0


	//   ....[14]....
        /*00ec*/ 	.word	0x00008020


	//   ....[15]....
        /*00f0*/ 	.word	0x00008060


	//   ....[16]....
        /*00f4*/ 	.word	0x00008120


	//   ....[17]....
        /*00f8*/ 	.word	0x000082a0


	//   ....[18]....
        /*00fc*/ 	.word	0x00008420


	//   ....[19]....
        /*0100*/ 	.word	0x00008580


	//   ....[20]....
        /*0104*/ 	.word	0x00008690


	//   ....[21]....
        /*0108*/ 	.word	0x000086d0


	//   ....[22]....
        /*010c*/ 	.word	0x00008710


	//----- nvinfo : EIATTR_MAX_THREADS
	.align		4
.L_409:
        /*0110*/ 	.byte	0x04, 0x05
        /*0112*/ 	.short	(.L_411 - .L_410)
.L_410:
        /*0114*/ 	.word	0x00000080
        /*0118*/ 	.word	0x00000001
        /*011c*/ 	.word	0x00000001


	//----- nvinfo : EIATTR_CRS_STACK_SIZE
	.align		4
.L_411:
        /*0120*/ 	.byte	0x04, 0x1e
        /*0122*/ 	.short	(.L_413 - .L_412)
.L_412:
        /*0124*/ 	.word	0x00000000


	//----- nvinfo : EIATTR_CBANK_PARAM_SIZE
	.align		4
.L_413:
        /*0128*/ 	.byte	0x03, 0x19
        /*012a*/ 	.short	0x002c


	//----- nvinfo : EIATTR_PARAM_CBANK
	.align		4
        /*012c*/ 	.byte	0x04, 0x0a
        /*012e*/ 	.short	(.L_415 - .L_414)
	.align		4
.L_414:
        /*0130*/ 	.word	index@(.nv.constant0._ZN2at6native27unrolled_elementwise_kernelIZZZNS0_15cos_kernel_cudaERNS_18TensorIteratorBaseEENKUlvE0_clEvENKUlvE1_clEvEUlN3c104HalfEE_St5arrayIPcLm2EELi4E23TrivialOffsetCalculatorILi1EjESD_NS0_6memory12LoadWithCastILi1EEENSE_13StoreWithCastILi1EEEEEviT_T0_T2_T3_T4_T5_)
        /*0134*/ 	.short	0x0210
        /*0136*/ 	.short	0x002c


	//----- nvinfo : EIATTR_SW_WAR
	.align		4
.L_415:
        /*0138*/ 	.byte	0x04, 0x36
        /*013a*/ 	.short	(.L_417 - .L_416)
.L_416:
        /*013c*/ 	.word	0x00000008
.L_417:


//--------------------- .nv.info._ZN2at6native18elementwise_kernelILi128ELi4EZNS0_22gpu_kernel_impl_nocastIZZZNS0_15cos_kernel_cudaERNS_18TensorIteratorBaseEENKUlvE0_clEvENKUlvE1_clEvEUlN3c104HalfEE_EEvS4_RKT_EUliE_EEviT1_ --------------------------
	.section	.nv.info._ZN2at6native18elementwise_kernelILi128ELi4EZNS0_22gpu_kernel_impl_nocastIZZZNS0_15cos_kernel_cudaERNS_18TensorIteratorBaseEENKUlvE0_clEvENKUlvE1_clEvEUlN3c104HalfEE_EEvS4_RKT_EUliE_EEviT1_,"",@"SHT_CUDA_INFO"
	.sectionflags	@""
	.align	4


	//----- nvinfo : EIATTR_CUDA_API_VERSION
	.align		4
        /*0000*/ 	.byte	0x04, 0x37
        /*0002*/ 	.short	(.L_419 - .L_418)
.L_418:
        /*0004*/ 	.word	0x00000082


	//----- nvinfo : EIATTR_KPARAM_INFO
	.align		4
.L_419:
        /*0008*/ 	.byte	0x04, 0x17
        /*000a*/ 	.short	(.L_421 - .L_420)
.L_420:
        /*000c*/ 	.word	0x00000000
        /*0010*/ 	.short	0x0001
        /*0012*/ 	.short	0x0008
        /*0014*/ 	.byte	0x00, 0xf0, 0x61, 0x08


	//----- nvinfo : EIATTR_KPARAM_INFO
	.align		4
.L_421:
        /*0018*/ 	.byte	0x04, 0x17
        /*001a*/ 	.short	(.L_423 - .L_422)
.L_422:
        /*001c*/ 	.word	0x00000000
        /*0020*/ 	.short	0x0000
        /*0022*/ 	.short	0x0000
        /*0024*/ 	.byte	0x00, 0xf0, 0x11, 0x00


	//----- nvinfo : EIATTR_SPARSE_MMA_MASK
	.align		4
.L_423:
        /*0028*/ 	.byte	0x03, 0x50
        /*002a*/ 	.short	0x0000


	//----- nvinfo : EIATTR_MAXREG_COUNT
	.align		4
        /*002c*/ 	.byte	0x03, 0x1b
        /*002e*/ 	.short	0x0080


	//----- nvinfo : EIATTR_MERCURY_ISA_VERSION
	.align		4
        /*0030*/ 	.byte	0x03, 0x5f
        /*0032*/ 	.short	0x0101


	//----- nvinfo : EIATTR_EXIT_INSTR_OFFSETS
	.align		4
        /*0034*/ 	.byte	0x04, 0x1c
        /*0036*/ 	.short	(.L_425 - .L_424)


	//   ....[0]....
.L_424:
        /*0038*/ 	.word	0x00003c20


	//   ....[1]....
        /*003c*/ 	.word	0x00004fd0


	//----- nvinfo : EIATTR_MAX_THREADS
	.align		4
.L_425:
        /*0040*/ 	.byte	0x04, 0x05
        /*0042*/ 	.short	(.L_427 - .L_426)
.L_426:
        /*0044*/ 	.word	0x00000080
        /*0048*/ 	.word	0x00000001
        /*004c*/ 	.word	0x00000001


	//----- nvinfo : EIATTR_CRS_STACK_SIZE
	.align		4
.L_427:
        /*0050*/ 	.byte	0x04, 0x1e
        /*0052*/ 	.short	(.L_429 - .L_428)
.L_428:
        /*0054*/ 	.word	0x00000000


	//----- nvinfo : EIATTR_CBANK_PARAM_SIZE
	.align		4
.L_429:
        /*0058*/ 	.byte	0x03, 0x19
        /*005a*/ 	.short	0x0220


	//----- nvinfo : EIATTR_PARAM_CBANK
	.align		4
        /*005c*/ 	.byte	0x04, 0x0a
        /*005e*/ 	.short	(.L_431 - .L_430)
	.align		4
.L_430:
        /*0060*/ 	.word	index@(.nv.constant0._ZN2at6native18elementwise_kernelILi128ELi4EZNS0_22gpu_kernel_impl_nocastIZZZNS0_15cos_kernel_cudaERNS_18TensorIteratorBaseEENKUlvE0_clEvENKUlvE1_clEvEUlN3c104HalfEE_EEvS4_RKT_EUliE_EEviT1_)
        /*0064*/ 	.short	0x0210
        /*0066*/ 	.short	0x0220


	//----- nvinfo : EIATTR_SW_WAR
	.align		4
.L_431:
        /*0068*/ 	.byte	0x04, 0x36
        /*006a*/ 	.short	(.L_433 - .L_432)
.L_432:
        /*006c*/ 	.word	0x00000008
.L_433:


//--------------------- .nv.info._ZN2at6native27unrolled_elementwise_kernelIZZZNS0_15cos_kernel_cudaERNS_18TensorIteratorBaseEENKUlvE0_clEvENKUlvE1_clEvEUlN3c104HalfEE_St5arrayIPcLm2EELi4E23TrivialOffsetCalculatorILi1EjESD_NS0_6memory15LoadWithoutCastENSE_16StoreWithoutCastEEEviT_T0_T2_T3_T4_T5_ --------------------------
	.section	.nv.info._ZN2at6native27unrolled_elementwise_kernelIZZZNS0_15cos_kernel_cudaERNS_18TensorIteratorBaseEENKUlvE0_clEvENKUlvE1_clEvEUlN3c104HalfEE_St5arrayIPcLm2EELi4E23TrivialOffsetCalculatorILi1EjESD_NS0_6memory15LoadWithoutCastENSE_16StoreWithoutCastEEEviT_T0_T2_T3_T4_T5_,"",@"SHT_CUDA_INFO"
	.sectionflags	@""
	.align	4


	//----- nvinfo : EIATTR_CUDA_API_VERSION
	.align		4
        /*0000*/ 	.byte	0x04, 0x37
        /*0002*/ 	.short	(.L_435 - .L_434)
.L_434:
        /*0004*/ 	.word	0x00000082


	//----- nvinfo : EIATTR_KPARAM_INFO
	.align		4
.L_435:
        /*0008*/ 	.byte	0x04, 0x17
        /*000a*/ 	.short	(.L_437 - .L_436)
.L_436:
        /*000c*/ 	.word	0x00000000
        /*0010*/ 	.short	0x0006
        /*0012*/ 	.short	0x001b
        /*0014*/ 	.byte	0x00, 0xf0, 0x05, 0x00


	//----- nvinfo : EIATTR_KPARAM_INFO
	.align		4
.L_437:
        /*0018*/ 	.byte	0x04, 0x17
        /*001a*/ 	.short	(.L_439 - .L_438)
.L_438:
        /*001c*/ 	.word	0x00000000
        /*0020*/ 	.short	0x0005
        /*0022*/ 	.short	0x001a
        /*0024*/ 	.byte	0x00, 0xf0, 0x05, 0x00


	//----- nvinfo : EIATTR_KPARAM_INFO
	.align		4
.L_439:
        /*0028*/ 	.byte	0x04, 0x17
        /*002a*/ 	.short	(.L_441 - .L_440)
.L_440:
        /*002c*/ 	.word	0x00000000
        /*0030*/ 	.short	0x0004
        /*0032*/ 	.short	0x0019
        /*0034*/ 	.byte	0x00, 0xf0, 0x05, 0x00


	//----- nvinfo : EIATTR_KPARAM_INFO
	.align		4
.L_441:
        /*0038*/ 	.byte	0x04, 0x17
        /*003a*/ 	.short	(.L_443 - .L_442)
.L_442:
        /*003c*/ 	.word	0x00000000
        /*0040*/ 	.short	0x0003
        /*0042*/ 	.short	0x0018
        /*0044*/ 	.byte	0x00, 0xf0, 0x05, 0x00


	//----- nvinfo : EIATTR_KPARAM_INFO
	.align		4
.L_443:
        /*0048*/ 	.byte	0x04, 0x17
        /*004a*/ 	.short	(.L_445 - .L_444)
.L_444:
        /*004c*/ 	.word	0x00000000
        /*0050*/ 	.short	0x0002
        /*0052*/ 	.short	0x0008
        /*0054*/ 	.byte	0x00, 0xf0, 0x41, 0x00


	//----- nvinfo : EIATTR_KPARAM_INFO
	.align		4
.L_445:
        /*0058*/ 	.byte	0x04, 0x17
        /*005a*/ 	.short	(.L_447 - .L_446)
.L_446:
        /*005c*/ 	.word	0x00000000
        /*0060*/ 	.short	0x0001
        /*0062*/ 	.short	0x0004
        /*0064*/ 	.byte	0x00, 0xf0, 0x05, 0x00


	//----- nvinfo : EIATTR_KPARAM_INFO
	.align		4
.L_447:
        /*0068*/ 	.byte	0x04, 0x17
        /*006a*/ 	.short	(.L_449 - .L_448)
.L_448:
        /*006c*/ 	.word	0x00000000
        /*0070*/ 	.short	0x0000
        /*0072*/ 	.short	0x0000
        /*0074*/ 	.byte	0x00, 0xf0, 0x11, 0x00


	//----- nvinfo : EIATTR_SPARSE_MMA_MASK
	.align		4
.L_449:
        /*0078*/ 	.byte	0x03, 0x50
        /*007a*/ 	.short	0x0000


	//----- nvinfo : EIATTR_MAXREG_COUNT
	.align		4
        /*007c*/ 	.byte	0x03, 0x1b
        /*007e*/ 	.short	0x00ff


	//----- nvinfo : EIATTR_MERCURY_ISA_VERSION
	.align		4
        /*0080*/ 	.byte	0x03, 0x5f
        /*0082*/ 	.short	0x0101


	//----- nvinfo : EIATTR_EXIT_INSTR_OFFSETS
	.align		4
        /*0084*/ 	.byte	0x04, 0x1c
        /*0086*/ 	.short	(.L_451 - .L_450)


	//   ....[0]....
.L_450:
        /*0088*/ 	.word	0x000004b0


	//   ....[1]....
        /*008c*/ 	.word	0x00000520


	//----- nvinfo : EIATTR_MAX_THREADS
	.align		4
.L_451:
        /*0090*/ 	.byte	0x04, 0x05
        /*0092*/ 	.short	(.L_453 - .L_452)
.L_452:
        /*0094*/ 	.word	0x00000080
        /*0098*/ 	.word	0x00000001
        /*009c*/ 	.word	0x00000001


	//----- nvinfo : EIATTR_CRS_STACK_SIZE
	.align		4
.L_453:
        /*00a0*/ 	.byte	0x04, 0x1e
        /*00a2*/ 	.short	(.L_455 - .L_454)
.L_454:
        /*00a4*/ 	.word	0x00000000


	//----- nvinfo : EIATTR_CBANK_PARAM_SIZE
	.align		4
.L_455:
        /*00a8*/ 	.byte	0x03, 0x19
        /*00aa*/ 	.short	0x001c


	//----- nvinfo : EIATTR_PARAM_CBANK
	.align		4
        /*00ac*/ 	.byte	0x04, 0x0a
        /*00ae*/ 	.short	(.L_457 - .L_456)
	.align		4
.L_456:
        /*00b0*/ 	.word	index@(.nv.constant0._ZN2at6native27unrolled_elementwise_kernelIZZZNS0_15cos_kernel_cudaERNS_18TensorIteratorBaseEENKUlvE0_clEvENKUlvE1_clEvEUlN3c104HalfEE_St5arrayIPcLm2EELi4E23TrivialOffsetCalculatorILi1EjESD_NS0_6memory15LoadWithoutCastENSE_16StoreWithoutCastEEEviT_T0_T2_T3_T4_T5_)
        /*00b4*/ 	.short	0x0210
        /*00b6*/ 	.short	0x001c


	//----- nvinfo : EIATTR_SW_WAR
	.align		4
.L_457:
        /*00b8*/ 	.byte	0x04, 0x36
        /*00ba*/ 	.short	(.L_459 - .L_458)
.L_458:
        /*00bc*/ 	.word	0x00000008
.L_459:


//--------------------- .nv.info._ZN2at6native29vectorized_elementwise_kernelILi2EZZZNS0_15cos_kernel_cudaERNS_18TensorIteratorBaseEENKUlvE0_clEvENKUlvE1_clEvEUlN3c104HalfEE_St5arrayIPcLm2EEEEviT0_T1_ --------------------------
	.section	.nv.info._ZN2at6native29vectorized_elementwise_kernelILi2EZZZNS0_15cos_kernel_cudaERNS_18TensorIteratorBaseEENKUlvE0_clEvENKUlvE1_clEvEUlN3c104HalfEE_St5arrayIPcLm2EEEEviT0_T1_,"",@"SHT_CUDA_INFO"
	.sectionflags	@""
	.align	4


	//----- nvinfo : EIATTR_CUDA_API_VERSION
	.align		4
        /*0000*/ 	.byte	0x04, 0x37
        /*0002*/ 	.short	(.L_461 - .L_460)
.L_460:
        /*0004*/ 	.word	0x00000082


	//----- nvinfo : EIATTR_KPARAM_INFO
	.align		4
.L_461:
        /*0008*/ 	.byte	0x04, 0x17
        /*000a*/ 	.short	(.L_463 - .L_462)
.L_462:
        /*000c*/ 	.word	0x00000000
        /*0010*/ 	.short	0x0002
        /*0012*/ 	.short	0x0008
        /*0014*/ 	.byte	0x00, 0xf0, 0x41, 0x00


	//----- nvinfo : EIATTR_KPARAM_INFO
	.align		4
.L_463:
        /*0018*/ 	.byte	0x04, 0x17
        /*001a*/ 	.short	(.L_465 - .L_464)
.L_464:
        /*001c*/ 	.word	0x00000000
        /*0020*/ 	.short	0x0001
        /*0022*/ 	.short	0x0004
        /*0024*/ 	.byte	0x00, 0xf0, 0x05, 0x00


	//----- nvinfo : EIATTR_KPARAM_INFO
	.align		4
.L_465:
        /*0028*/ 	.byte	0x04, 0x17
        /*002a*/ 	.short	(.L_467 - .L_466)
.L_466:
        /*002c*/ 	.word	0x00000000
        /*0030*/ 	.short	0x0000
        /*0032*/ 	.short	0x0000
        /*0034*/ 	.byte	0x00, 0xf0, 0x11, 0x00


	//----- nvinfo : EIATTR_SPARSE_MMA_MASK
	.align		4
.L_467:
        /*0038*/ 	.byte	0x03, 0x50
        /*003a*/ 	.short	0x0000


	//----- nvinfo : EIATTR_MAXREG_COUNT
	.align		4
        /*003c*/ 	.byte	0x03, 0x1b
        /*003e*/ 	.short	0x00ff


	//----- nvinfo : EIATTR_MERCURY_ISA_VERSION
	.align		4
        /*0040*/ 	.byte	0x03, 0x5f
        /*0042*/ 	.short	0x0101


	//----- nvinfo : EIATTR_EXIT_INSTR_OFFSETS
	.align		4
        /*0044*/ 	.byte	0x04, 0x1c
        /*0046*/ 	.short	(.L_469 - .L_468)


	//   ....[0]....
.L_468:
        /*0048*/ 	.word	0x00000330


	//   ....[1]....
        /*004c*/ 	.word	0x00000d00


	//   ....[2]....
        /*0050*/ 	.word	0x00000d50


	//----- nvinfo : EIATTR_MAX_THREADS
	.align		4
.L_469:
        /*0054*/ 	.byte	0x04, 0x05
        /*0056*/ 	.short	(.L_471 - .L_470)
.L_470:
        /*0058*/ 	.word	0x00000080
        /*005c*/ 	.word	0x00000001
        /*0060*/ 	.word	0x00000001


	//----- nvinfo : EIATTR_CRS_STACK_SIZE
	.align		4
.L_471:
        /*0064*/ 	.byte	0x04, 0x1e
        /*0066*/ 	.short	(.L_473 - .L_472)
.L_472:
        /*0068*/ 	.word	0x00000000


	//----- nvinfo : EIATTR_CBANK_PARAM_SIZE
	.align		4
.L_473:
        /*006c*/ 	.byte	0x03, 0x19
        /*006e*/ 	.short	0x0018


	//----- nvinfo : EIATTR_PARAM_CBANK
	.align		4
        /*0070*/ 	.byte	0x04, 0x0a
        /*0072*/ 	.short	(.L_475 - .L_474)
	.align		4
.L_474:
        /*0074*/ 	.word	index@(.nv.constant0._ZN2at6native29vectorized_elementwise_kernelILi2EZZZNS0_15cos_kernel_cudaERNS_18TensorIteratorBaseEENKUlvE0_clEvENKUlvE1_clEvEUlN3c104HalfEE_St5arrayIPcLm2EEEEviT0_T1_)
        /*0078*/ 	.short	0x0210
        /*007a*/ 	.short	0x0018


	//----- nvinfo : EIATTR_SW_WAR
	.align		4
.L_475:
        /*007c*/ 	.byte	0x04, 0x36
        /*007e*/ 	.short	(.L_477 - .L_476)
.L_476:
        /*0080*/ 	.word	0x00000008
.L_477:


//--------------------- .nv.info._ZN2at6native29vectorized_elementwise_kernelILi4EZZZNS0_15cos_kernel_cudaERNS_18TensorIteratorBaseEENKUlvE0_clEvENKUlvE1_clEvEUlN3c104HalfEE_St5arrayIPcLm2EEEEviT0_T1_ --------------------------
	.section	.nv.info._ZN2at6native29vectorized_elementwise_kernelILi4EZZZNS0_15cos_kernel_cudaERNS_18TensorIteratorBaseEENKUlvE0_clEvENKUlvE1_clEvEUlN3c104HalfEE_St5arrayIPcLm2EEEEviT0_T1_,"",@"SHT_CUDA_INFO"
	.sectionflags	@""
	.align	4


	//----- nvinfo : EIATTR_CUDA_API_VERSION
	.align		4
        /*0000*/ 	.byte	0x04, 0x37
        /*0002*/ 	.short	(.L_479 - .L_478)
.L_478:
        /*0004*/ 	.word	0x00000082


	//----- nvinfo : EIATTR_KPARAM_INFO
	.align		4
.L_479:
        /*0008*/ 	.byte	0x04, 0x17
        /*000a*/ 	.short	(.L_481 - .L_480)
.L_480:
        /*000c*/ 	.word	0x00000000
        /*0010*/ 	.short	0x0002
        /*0012*/ 	.short	0x0008
        /*0014*/ 	.byte	0x00, 0xf0, 0x41, 0x00


	//----- nvinfo : EIATTR_KPARAM_INFO
	.align		4
.L_481:
        /*0018*/ 	.byte	0x04, 0x17
        /*001a*/ 	.short	(.L_483 - .L_482)
.L_482:
        /*001c*/ 	.word	0x00000000
        /*0020*/ 	.short	0x0001
        /*0022*/ 	.short	0x0004
        /*0024*/ 	.byte	0x00, 0xf0, 0x05, 0x00


	//----- nvinfo : EIATTR_KPARAM_INFO
	.align		4
.L_483:
        /*0028*/ 	.byte	0x04, 0x17
        /*002a*/ 	.short	(.L_485 - .L_484)
.L_484:
        /*002c*/ 	.word	0x00000000
        /*0030*/ 	.short	0x0000
        /*0032*/ 	.short	0x0000
        /*0034*/ 	.byte	0x00, 0xf0, 0x11, 0x00


	//----- nvinfo : EIATTR_SPARSE_MMA_MASK
	.align		4
.L_485:
        /*0038*/ 	.byte	0x03, 0x50
        /*003a*/ 	.short	0x0000


	//----- nvinfo : EIATTR_MAXREG_COUNT
	.align		4
        /*003c*/ 	.byte	0x03, 0x1b
        /*003e*/ 	.short	0x00ff


	//----- nvinfo : EIATTR_MERCURY_ISA_VERSION
	.align		4
        /*0040*/ 	.byte	0x03, 0x5f
        /*0042*/ 	.short	0x0101


	//----- nvinfo : EIATTR_EXIT_INSTR_OFFSETS
	.align		4
        /*0044*/ 	.byte	0x04, 0x1c
        /*0046*/ 	.short	(.L_487 - .L_486)


	//   ....[0]....
.L_486:
        /*0048*/ 	.word	0x000002f0


	//   ....[1]....
        /*004c*/ 	.word	0x00000cc0


	//   ....[2]....
        /*0050*/ 	.word	0x00000d10


	//----- nvinfo : EIATTR_MAX_THREADS
	.align		4
.L_487:
        /*0054*/ 	.byte	0x04, 0x05
        /*0056*/ 	.short	(.L_489 - .L_488)
.L_488:
        /*0058*/ 	.word	0x00000080
        /*005c*/ 	.word	0x00000001
        /*0060*/ 	.word	0x00000001


	//----- nvinfo : EIATTR_CRS_STACK_SIZE
	.align		4
.L_489:
        /*0064*/ 	.byte	0x04, 0x1e
        /*0066*/ 	.short	(.L_491 - .L_490)
.L_490:
        /*0068*/ 	.word	0x00000000


	//----- nvinfo : EIATTR_CBANK_PARAM_SIZE
	.align		4
.L_491:
        /*006c*/ 	.byte	0x03, 0x19
        /*006e*/ 	.short	0x0018


	//----- nvinfo : EIATTR_PARAM_CBANK
	.align		4
        /*0070*/ 	.byte	0x04, 0x0a
        /*0072*/ 	.short	(.L_493 - .L_492)
	.align		4
.L_492:
        /*0074*/ 	.word	index@(.nv.constant0._ZN2at6native29vectorized_elementwise_kernelILi4EZZZNS0_15cos_kernel_cudaERNS_18TensorIteratorBaseEENKUlvE0_clEvENKUlvE1_clEvEUlN3c104HalfEE_St5arrayIPcLm2EEEEviT0_T1_)
        /*0078*/ 	.short	0x0210
        /*007a*/ 	.short	0x0018


	//----- nvinfo : EIATTR_SW_WAR
	.align		4
.L_493:
        /*007c*/ 	.byte	0x04, 0x36
        /*007e*/ 	.short	(.L_495 - .L_494)
.L_494:
        /*0080*/ 	.word	0x00000008
.L_495:


//--------------------- .nv.info._ZN2at6native29vectorized_elementwise_kernelILi8EZZZNS0_15cos_kernel_cudaERNS_18TensorIteratorBaseEENKUlvE0_clEvENKUlvE1_clEvEUlN3c104HalfEE_St5arrayIPcLm2EEEEviT0_T1_ --------------------------
	.section	.nv.info._ZN2at6native29vectorized_elementwise_kernelILi8EZZZNS0_15cos_kernel_cudaERNS_18TensorIteratorBaseEENKUlvE0_clEvENKUlvE1_clEvEUlN3c104HalfEE_St5arrayIPcLm2EEEEviT0_T1_,"",@"SHT_CUDA_INFO"
	.sectionflags	@""
	.align	4


	//----- nvinfo : EIATTR_CUDA_API_VERSION
	.align		4
        /*0000*/ 	.byte	0x04, 0x37
        /*0002*/ 	.short	(.L_497 - .L_496)
.L_496:
        /*0004*/ 	.word	0x00000082


	//----- nvinfo : EIATTR_KPARAM_INFO
	.align		4
.L_497:
        /*0008*/ 	.byte	0x04, 0x17
        /*000a*/ 	.short	(.L_499 - .L_498)
.L_498:
        /*000c*/ 	.word	0x00000000
        /*0010*/ 	.short	0x0002
        /*0012*/ 	.short	0x0008
        /*0014*/ 	.byte	0x00, 0xf0, 0x41, 0x00


	//----- nvinfo : EIATTR_KPARAM_INFO
	.align		4
.L_499:
        /*0018*/ 	.byte	0x04, 0x17
        /*001a*/ 	.short	(.L_501 - .L_500)
.L_500:
        /*001c*/ 	.word	0x00000000
        /*0020*/ 	.short	0x0001
        /*0022*/ 	.short	0x0004
        /*0024*/ 	.byte	0x00, 0xf0, 0x05, 0x00


	//----- nvinfo : EIATTR_KPARAM_INFO
	.align		4
.L_501:
        /*0028*/ 	.byte	0x04, 0x17
        /*002a*/ 	.short	(.L_503 - .L_502)
.L_502:
        /*002c*/ 	.word	0x00000000
        /*0030*/ 	.short	0x0000
        /*0032*/ 	.short	0x0000
        /*0034*/ 	.byte	0x00, 0xf0, 0x11, 0x00


	//----- nvinfo : EIATTR_SPARSE_MMA_MASK
	.align		4
.L_503:
        /*0038*/ 	.byte	0x03, 0x50
        /*003a*/ 	.short	0x0000


	//----- nvinfo : EIATTR_MAXREG_COUNT
	.align		4
        /*003c*/ 	.byte	0x03, 0x1b
        /*003e*/ 	.short	0x00ff


	//----- nvinfo : EIATTR_MERCURY_ISA_VERSION
	.align		4
        /*0040*/ 	.byte	0x03, 0x5f
        /*0042*/ 	.short	0x0101


	//----- nvinfo : EIATTR_EXIT_INSTR_OFFSETS
	.align		4
        /*0044*/ 	.byte	0x04, 0x1c
        /*0046*/ 	.short	(.L_505 - .L_504)


	//   ....[0]....
.L_504:
        /*0048*/ 	.word	0x000002d0


	//   ....[1]....
        /*004c*/ 	.word	0x00000ca0


	//   ....[2]....
        /*0050*/ 	.word	0x00000cf0


	//----- nvinfo : EIATTR_MAX_THREADS
	.align		4
.L_505:
        /*0054*/ 	.byte	0x04, 0x05
        /*0056*/ 	.short	(.L_507 - .L_506)
.L_506:
        /*0058*/ 	.word	0x00000080
        /*005c*/ 	.word	0x00000001
        /*0060*/ 	.word	0x00000001


	//----- nvinfo : EIATTR_CRS_STACK_SIZE
	.align		4
.L_507:
        /*0064*/ 	.byte	0x04, 0x1e
        /*0066*/ 	.short	(.L_509 - .L_508)
.L_508:
        /*0068*/ 	.word	0x00000000


	//----- nvinfo : EIATTR_CBANK_PARAM_SIZE
	.align		4
.L_509:
        /*006c*/ 	.byte	0x03, 0x19
        /*006e*/ 	.short	0x0018


	//----- nvinfo : EIATTR_PARAM_CBANK
	.align		4
        /*0070*/ 	.byte	0x04, 0x0a
        /*0072*/ 	.short	(.L_511 - .L_510)
	.align		4
.L_510:
        /*0074*/ 	.word	index@(.nv.constant0._ZN2at6native29vectorized_elementwise_kernelILi8EZZZNS0_15cos_kernel_cudaERNS_18TensorIteratorBaseEENKUlvE0_clEvENKUlvE1_clEvEUlN3c104HalfEE_St5arrayIPcLm2EEEEviT0_T1_)
        /*0078*/ 	.short	0x0210
        /*007a*/ 	.short	0x0018


	//----- nvinfo : EIATTR_SW_WAR
	.align		4
.L_511:
        /*007c*/ 	.byte	0x04, 0x36
        /*007e*/ 	.short	(.L_513 - .L_512)
.L_512:
        /*0080*/ 	.word	0x00000008
.L_513:


//--------------------- .nv.info._ZN2at6native18elementwise_kernelILi128ELi4EZNS0_15gpu_kernel_implIZZZNS0_15cos_kernel_cudaERNS_18TensorIteratorBaseEENKUlvE0_clEvENKUlvE0_clEvEUlfE_EEvS4_RKT_EUliE_EEviT1_ --------------------------
	.section	.nv.info._ZN2at6native18elementwise_kernelILi128ELi4EZNS0_15gpu_kernel_implIZZZNS0_15cos_kernel_cudaERNS_18TensorIteratorBaseEENKUlvE0_clEvENKUlvE0_clEvEUlfE_EEvS4_RKT_EUliE_EEviT1_,"",@"SHT_CUDA_INFO"
	.sectionflags	@""
	.align	4


	//----- nvinfo : EIATTR_CUDA_API_VERSION
	.align		4
        /*0000*/ 	.byte	0x04, 0x37
        /*0002*/ 	.short	(.L_515 - .L_514)
.L_514:
        /*0004*/ 	.word	0x00000082


	//----- nvinfo : EIATTR_KPARAM_INFO
	.align		4
.L_515:
        /*0008*/ 	.byte	0x04, 0x17
        /*000a*/ 	.short	(.L_517 - .L_516)
.L_516:
        /*000c*/ 	.word	0x00000000
        /*0010*/ 	.short	0x0001
        /*0012*/ 	.short	0x0008
        /*0014*/ 	.byte	0x00, 0xf0, 0x61, 0x08


	//----- nvinfo : EIATTR_KPARAM_INFO
	.align		4
.L_517:
        /*0018*/ 	.byte	0x04, 0x17
        /*001a*/ 	.short	(.L_519 - .L_518)
.L_518:
        /*001c*/ 	.word	0x00000000
        /*0020*/ 	.short	0x0000
        /*0022*/ 	.short	0x0000
        /*0024*/ 	.byte	0x00, 0xf0, 0x11, 0x00


	//----- nvinfo : EIATTR_SPARSE_MMA_MASK
	.align		4
.L_519:
        /*0028*/ 	.byte	0x03, 0x50
        /*002a*/ 	.short	0x0000


	//----- nvinfo : EIATTR_MAXREG_COUNT
	.align		4
        /*002c*/ 	.byte	0x03, 0x1b
        /*002e*/ 	.short	0x0080


	//----- nvinfo : EIATTR_EXTERNS
	.align		4
        /*0030*/ 	.byte	0x04, 0x0f
        /*0032*/ 	.short	(.L_521 - .L_520)


	//   ....[0]....
	.align		4
.L_520:
        /*0034*/ 	.word	index@(__assertfail)


	//----- nvinfo : EIATTR_MERCURY_ISA_VERSION
	.align		4
.L_521:
        /*0038*/ 	.byte	0x03, 0x5f
        /*003a*/ 	.short	0x0101


	//----- nvinfo : EIATTR_SYSCALL_OFFSETS
	.align		4
        /*003c*/ 	.byte	0x04, 0x46
        /*003e*/ 	.short	(.L_523 - .L_522)


	//   ....[0]....
.L_522:
        /*0040*/ 	.word	0x00002150


	//   ....[1]....
        /*0044*/ 	.word	0x00002fc0


	//   ....[2]....
        /*0048*/ 	.word	0x00005150


	//   ....[3]....
        /*004c*/ 	.word	0x00005fc0


	//   ....[4]....
        /*0050*/ 	.word	0x00008140


	//   ....[5]....
        /*0054*/ 	.word	0x00008fb0


	//   ....[6]....
        /*0058*/ 	.word	0x0000b120


	//   ....[7]....
        /*005c*/ 	.word	0x0000bf90


	//----- nvinfo : EIATTR_EXIT_INSTR_OFFSETS
	.align		4
.L_523:
        /*0060*/ 	.byte	0x04, 0x1c
        /*0062*/ 	.short	(.L_525 - .L_524)


	//   ....[0]....
.L_524:
        /*0064*/ 	.word	0x00009060


	//   ....[1]....
        /*0068*/ 	.word	0x0000b2b0


	//   ....[2]....
        /*006c*/ 	.word	0x0000b2f0


	//   ....[3]....
        /*0070*/ 	.word	0x0000b380


	//   ....[4]....
        /*0074*/ 	.word	0x0000b3b0


	//   ....[5]....
        /*0078*/ 	.word	0x0000b3e0


	//   ....[6]....
        /*007c*/ 	.word	0x0000b460


	//   ....[7]....
        /*0080*/ 	.word	0x0000b490


	//   ....[8]....
        /*0084*/ 	.word	0x0000b520


	//   ....[9]....
        /*0088*/ 	.word	0x0000b560


	//   ....[10]....
        /*008c*/ 	.word	0x0000b5a0


	//   ....[11]....
        /*0090*/ 	.word	0x0000b660


	//   ....[12]....
        /*0094*/ 	.word	0x0000b6b0


	//   ....[13]....
        /*0098*/ 	.word	0x0000b830


	//   ....[14]....
        /*009c*/ 	.word	0x0000b980


	//   ....[15]....
        /*00a0*/ 	.word	0x0000b9b0


	//   ....[16]....
        /*00a4*/ 	.word	0x0000ba60


	//   ....[17]....
        /*00a8*/ 	.word	0x0000bbd0


	//   ....[18]....
        /*00ac*/ 	.word	0x0000bd40


	//   ....[19]....
        /*00b0*/ 	.word	0x0000be90


	//   ....[20]....
        /*00b4*/ 	.word	0x0000bfa0


	//   ....[21]....
        /*00b8*/ 	.word	0x0000bfd0


	//   ....[22]....
        /*00bc*/ 	.word	0x0000c000


	//----- nvinfo : EIATTR_MAX_THREADS
	.align		4
.L_525:
        /*00c0*/ 	.byte	0x04, 0x05
        /*00c2*/ 	.short	(.L_527 - .L_526)
.L_526:
        /*00c4*/ 	.word	0x00000080
        /*00c8*/ 	.word	0x00000001
        /*00cc*/ 	.word	0x00000001


	//----- nvinfo : EIATTR_CRS_STACK_SIZE
	.align		4
.L_527:
        /*00d0*/ 	.byte	0x04, 0x1e
        /*00d2*/ 	.short	(.L_529 - .L_528)
.L_528:
        /*00d4*/ 	.word	0x00000000


	//----- nvinfo : EIATTR_CBANK_PARAM_SIZE
	.align		4
.L_529:
        /*00d8*/ 	.byte	0x03, 0x19
        /*00da*/ 	.short	0x0220


	//----- nvinfo : EIATTR_PARAM_CBANK
	.align		4
        /*00dc*/ 	.byte	0x04, 0x0a
        /*00de*/ 	.short	(.L_531 - .L_530)
	.align		4
.L_530:
        /*00e0*/ 	.word	index@(.nv.constant0._ZN2at6native18elementwise_kernelILi128ELi4EZNS0_15gpu_kernel_implIZZZNS0_15cos_kernel_cudaERNS_18TensorIteratorBaseEENKUlvE0_clEvENKUlvE0_clEvEUlfE_EEvS4_RKT_EUliE_EEviT1_)
        /*00e4*/ 	.short	0x0210
        /*00e6*/ 	.short	0x0220


	//----- nvinfo : EIATTR_SW_WAR
	.align		4
.L_531:
        /*00e8*/ 	.byte	0x04, 0x36
        /*00ea*/ 	.short	(.L_533 - .L_532)
.L_532:
        /*00ec*/ 	.word	0x00000008
.L_533:


//--------------------- .nv.info._ZN2at6native27unrolled_elementwise_kernelIZZZNS0_15cos_kernel_cudaERNS_18TensorIteratorBaseEENKUlvE0_clEvENKUlvE0_clEvEUlfE_St5arrayIPcLm2EELi4E23TrivialOffsetCalculatorILi1EjESB_NS0_6memory12LoadWithCastILi1EEENSC_13StoreWithCastILi1EEEEEviT_T0_T2_T3_T4_T5_ --------------------------
	.section	.nv.info._ZN2at6native27unrolled_elementwise_kernelIZZZNS0_15cos_kernel_cudaERNS_18TensorIteratorBaseEENKUlvE0_clEvENKUlvE0_clEvEUlfE_St5arrayIPcLm2EELi4E23TrivialOffsetCalculatorILi1EjESB_NS0_6memory12LoadWithCastILi1EEENSC_13StoreWithCastILi1EEEEEviT_T0_T2_T3_T4_T5_,"",@"SHT_CUDA_INFO"
	.sectionflags	@""
	.align	4


	//----- nvinfo : EIATTR_CUDA_API_VERSION
	.align		4
        /*0000*/ 	.byte	0x04, 0x37
        /*0002*/ 	.short	(.L_535 - .L_534)
.L_534:
        /*0004*/ 	.word	0x00000082


	//----- nvinfo : EIATTR_KPARAM_INFO
	.align		4
.L_535:
        /*0008*/ 	.byte	0x04, 0x17
        /*000a*/ 	.short	(.L_537 - .L_536)
.L_536:
        /*000c*/ 	.word	0x00000000
        /*0010*/ 	.short	0x0006
        /*0012*/ 	.short	0x0024
        /*0014*/ 	.byte	0x00, 0xf0, 0x21, 0x00


	//----- nvinfo : EIATTR_KPARAM_INFO
	.align		4
.L_537:
        /*0018*/ 	.byte	0x04, 0x17
        /*001a*/ 	.short	(.L_539 - .L_538)
.L_538:
        /*001c*/ 	.word	0x00000000
        /*0020*/ 	.short	0x0005
        /*0022*/ 	.short	0x001c
        /*0024*/ 	.byte	0x00, 0xf0, 0x21, 0x00


	//----- nvinfo : EIATTR_KPARAM_INFO
	.align		4
.L_539:
        /*0028*/ 	.byte	0x04, 0x17
        /*002a*/ 	.short	(.L_541 - .L_540)
.L_540:
        /*002c*/ 	.word	0x00000000
        /*0030*/ 	.short	0x0004
        /*0032*/ 	.short	0x0019
        /*0034*/ 	.byte	0x00, 0xf0, 0x05, 0x00


	//----- nvinfo : EIATTR_KPARAM_INFO
	.align		4
.L_541:
        /*0038*/ 	.byte	0x04, 0x17
        /*003a*/ 	.short	(.L_543 - .L_542)
.L_542:
        /*003c*/ 	.word	0x00000000
        /*0040*/ 	.short	0x0003
        /*0042*/ 	.short	0x0018
        /*0044*/ 	.byte	0x00, 0xf0, 0x05, 0x00


	//----- nvinfo : EIATTR_KPARAM_INFO
	.align		4
.L_543:
        /*0048*/ 	.byte	0x04, 0x17
        /*004a*/ 	.short	(.L_545 - .L_544)
.L_544:
        /*004c*/ 	.word	0x00000000
        /*0050*/ 	.short	0x0002
        /*0052*/ 	.short	0x0008
        /*0054*/ 	.byte	0x00, 0xf0, 0x41, 0x00


	//----- nvinfo : EIATTR_KPARAM_INFO
	.align		4
.L_545:
        /*0058*/ 	.byte	0x04, 0x17
        /*005a*/ 	.short	(.L_547 - .L_546)
.L_546:
        /*005c*/ 	.word	0x00000000
        /*0060*/ 	.short	0x0001
        /*0062*/ 	.short	0x0004
        /*0064*/ 	.byte	0x00, 0xf0, 0x05, 0x00


	//----- nvinfo : EIATTR_KPARAM_INFO
	.align		4
.L_547:
        /*0068*/ 	.byte	0x04, 0x17
        /*006a*/ 	.short	(.L_549 - .L_548)
.L_548:
        /*006c*/ 	.word	0x00000000
        /*0070*/ 	.short	0x0000
        /*0072*/ 	.short	0x0000
        /*0074*/ 	.byte	0x00, 0xf0, 0x11, 0x00


	//----- nvinfo : EIATTR_SPARSE_MMA_MASK
	.align		4
.L_549:
        /*0078*/ 	.byte	0x03, 0x50
        /*007a*/ 	.short	0x0000


	//----- nvinfo : EIATTR_MAXREG_COUNT
	.align		4
        /*007c*/ 	.byte	0x03, 0x1b
        /*007e*/ 	.short	0x00ff


	//----- nvinfo : EIATTR_EXTERNS
	.align		4
        /*0080*/ 	.byte	0x04, 0x0f
        /*0082*/ 	.short	(.L_551 - .L_550)


	//   ....[0]....
	.align		4
.L_550:
        /*0084*/ 	.word	index@(__assertfail)


	//----- nvinfo : EIATTR_MERCURY_ISA_VERSION
	.align		4
.L_551:
        /*0088*/ 	.byte	0x03, 0x5f
        /*008a*/ 	.short	0x0101


	//----- nvinfo : EIATTR_SYSCALL_OFFSETS
	.align		4
        /*008c*/ 	.byte	0x04, 0x46
        /*008e*/ 	.short	(.L_553 - .L_552)


	//   ....[0]....
.L_552:
        /*0090*/ 	.word	0x00000e70


	//   ....[1]....
        /*0094*/ 	.word	0x00001d20


	//   ....[2]....
        /*0098*/ 	.word	0x00002be0


	//   ....[3]....
        /*009c*/ 	.word	0x00003a40


	//   ....[4]....
        /*00a0*/ 	.word	0x00004b40


	//   ....[5]....
        /*00a4*/ 	.word	0x00005a40


	//   ....[6]....
        /*00a8*/ 	.word	0x00006900


	//   ....[7]....
        /*00ac*/ 	.word	0x000077c0


	//----- nvinfo : EIATTR_EXIT_INSTR_OFFSETS
	.align		4
.L_553:
        /*00b0*/ 	.byte	0x04, 0x1c
        /*00b2*/ 	.short	(.L_555 - .L_554)


	//   ....[0]....
.L_554:
        /*00b4*/ 	.word	0x000069a0


	//   ....[1]....
        /*00b8*/ 	.word	0x00006ae0


	//   ....[2]....
        /*00bc*/ 	.word	0x00006b20


	//   ....[3]....
        /*00c0*/ 	.word	0x00006bb0


	//   ....[4]....
        /*00c4*/ 	.word	0x00006be0


	//   ....[5]....
        /*00c8*/ 	.word	0x00006c10


	//   ....[6]....
        /*00cc*/ 	.word	0x00006c90


	//   ....[7]....
        /*00d0*/ 	.word	0x00006cc0


	//   ....[8]....
        /*00d4*/ 	.word	0x00006d50


	//   ....[9]....
        /*00d8*/ 	.word	0x00006d90


	//   ....[10]....
        /*00dc*/ 	.word	0x00006dd0


	//   ....[11]....
        /*00e0*/ 	.word	0x00006e90


	//   ....[12]....
        /*00e4*/ 	.word	0x00006ee0


	//   ....[13]....
        /*00e8*/ 	.word	0x00007060


	//   ....[14]....
        /*00ec*/ 	.word	0x000071b0


	//   ....[15]....
        /*00f0*/ 	.word	0x000071e0


	//   ....[16]....
        /*00f4*/ 	.word	0x00007290


	//   ....[17]....
        /*00f8*/ 	.word	0x00007400


	//   ....[18]....
        /*00fc*/ 	.word	0x00007570


	//   ....[19]....
        /*0100*/ 	.word	0x000076c0


	//   ....[20]....
        /*0104*/ 	.word	0x000077d0


	//   ....[21]....
        /*0108*/ 	.word	0x00007800


	//   ....[22]....
        /*010c*/ 	.word	0x00007830


	//----- nvinfo : EIATTR_MAX_THREADS
	.align		4
.L_555:
        /*0110*/ 	.byte	0x04, 0x05
        /*0112*/ 	.short	(.L_557 - .L_556)
.L_556:
        /*0114*/ 	.word	0x00000080
        /*0118*/ 	.word	0x00000001
        /*011c*/ 	.word	0x00000001


	//----- nvinfo : EIATTR_CRS_STACK_SIZE
	.align		4
.L_557:
        /*0120*/ 	.byte	0x04, 0x1e
        /*0122*/ 	.short	(.L_559 - .L_558)
.L_558:
        /*0124*/ 	.word	0x00000000


	//----- nvinfo : EIATTR_CBANK_PARAM_SIZE
	.align		4
.L_559:
        /*0128*/ 	.byte	0x03, 0x19
        /*012a*/ 	.short	0x002c


	//----- nvinfo : EIATTR_PARAM_CBANK
	.align		4
        /*012c*/ 	.byte	0x04, 0x0a
        /*012e*/ 	.short	(.L_561 - .L_560)
	.align		4
.L_560:
        /*0130*/ 	.word	index@(.nv.constant0._ZN2at6native27unrolled_elementwise_kernelIZZZNS0_15cos_kernel_cudaERNS_18TensorIteratorBaseEENKUlvE0_clEvENKUlvE0_clEvEUlfE_St5arrayIPcLm2EELi4E23TrivialOffsetCalculatorILi1EjESB_NS0_6memory12LoadWithCastILi1EEENSC_13StoreWithCastILi1EEEEEviT_T0_T2_T3_T4_T5_)
        /*0134*/ 	.short	0x0210
        /*0136*/ 	.short	0x002c


	//----- nvinfo : EIATTR_SW_WAR
	.align		4
.L_561:
        /*0138*/ 	.byte	0x04, 0x36
        /*013a*/ 	.short	(.L_563 - .L_562)
.L_562:
        /*013c*/ 	.word	0x00000008
.L_563:


//--------------------- .nv.info._ZN2at6native18elementwise_kernelILi128ELi2EZNS0_22gpu_kernel_impl_nocastIZZZNS0_15cos_kernel_cudaERNS_18TensorIteratorBaseEENKUlvE0_clEvENKUlvE0_clEvEUlfE_EEvS4_RKT_EUliE_EEviT1_ --------------------------
	.section	.nv.info._ZN2at6native18elementwise_kernelILi128ELi2EZNS0_22gpu_kernel_impl_nocastIZZZNS0_15cos_kernel_cudaERNS_18TensorIteratorBaseEENKUlvE0_clEvENKUlvE0_clEvEUlfE_EEvS4_RKT_EUliE_EEviT1_,"",@"SHT_CUDA_INFO"
	.sectionflags	@""
	.align	4


	//----- nvinfo : EIATTR_CUDA_API_VERSION
	.align		4
        /*0000*/ 	.byte	0x04, 0x37
        /*0002*/ 	.short	(.L_565 - .L_564)
.L_564:
        /*0004*/ 	.word	0x00000082


	//----- nvinfo : EIATTR_KPARAM_INFO
	.align		4
.L_565:
        /*0008*/ 	.byte	0x04, 0x17
        /*000a*/ 	.short	(.L_567 - .L_566)
.L_566:
        /*000c*/ 	.word	0x00000000
        /*0010*/ 	.short	0x0001
        /*0012*/ 	.short	0x0008
        /*0014*/ 	.byte	0x00, 0xf0, 0x61, 0x08


	//----- nvinfo : EIATTR_KPARAM_INFO
	.align		4
.L_567:
        /*0018*/ 	.byte	0x04, 0x17
        /*001a*/ 	.short	(.L_569 - .L_568)
.L_568:
        /*001c*/ 	.word	0x00000000
        /*0020*/ 	.short	0x0000
        /*0022*/ 	.short	0x0000
        /*0024*/ 	.byte	0x00, 0xf0, 0x11, 0x00


	//----- nvinfo : EIATTR_SPARSE_MMA_MASK
	.align		4
.L_569:
        /*0028*/ 	.byte	0x03, 0x50
        /*002a*/ 	.short	0x0000


	//----- nvinfo : EIATTR_MAXREG_COUNT
	.align		4
        /*002c*/ 	.byte	0x03, 0x1b
        /*002e*/ 	.short	0x0080


	//----- nvinfo : EIATTR_MERCURY_ISA_VERSION
	.align		4
        /*0030*/ 	.byte	0x03, 0x5f
        /*0032*/ 	.short	0x0101


	//----- nvinfo : EIATTR_EXIT_INSTR_OFFSETS
	.align		4
        /*0034*/ 	.byte	0x04, 0x1c
        /*0036*/ 	.short	(.L_571 - .L_570)


	//   ....[0]....
.L_570:
        /*0038*/ 	.word	0x00001450


	//   ....[1]....
        /*003c*/ 	.word	0x000027f0


	//----- nvinfo : EIATTR_MAX_THREADS
	.align		4
.L_571:
        /*0040*/ 	.byte	0x04, 0x05
        /*0042*/ 	.short	(.L_573 - .L_572)
.L_572:
        /*0044*/ 	.word	0x00000080
        /*0048*/ 	.word	0x00000001
        /*004c*/ 	.word	0x00000001


	//----- nvinfo : EIATTR_CRS_STACK_SIZE
	.align		4
.L_573:
        /*0050*/ 	.byte	0x04, 0x1e
        /*0052*/ 	.short	(.L_575 - .L_574)
.L_574:
        /*0054*/ 	.word	0x00000000


	//----- nvinfo : EIATTR_CBANK_PARAM_SIZE
	.align		4
.L_575:
        /*0058*/ 	.byte	0x03, 0x19
        /*005a*/ 	.short	0x0220


	//----- nvinfo : EIATTR_PARAM_CBANK
	.align		4
        /*005c*/ 	.byte	0x04, 0x0a
        /*005e*/ 	.short	(.L_577 - .L_576)
	.align		4
.L_576:
        /*0060*/ 	.word	index@(.nv.constant0._ZN2at6native18elementwise_kernelILi128ELi2EZNS0_22gpu_kernel_impl_nocastIZZZNS0_15cos_kernel_cudaERNS_18TensorIteratorBaseEENKUlvE0_clEvENKUlvE0_clEvEUlfE_EEvS4_RKT_EUliE_EEviT1_)
        /*0064*/ 	.short	0x0210
        /*0066*/ 	.short	0x0220


	//----- nvinfo : EIATTR_SW_WAR
	.align		4
.L_577:
        /*0068*/ 	.byte	0x04, 0x36
        /*006a*/ 	.short	(.L_579 - .L_578)
.L_578:
        /*006c*/ 	.word	0x00000008
.L_579:


//--------------------- .nv.info._ZN2at6native27unrolled_elementwise_kernelIZZZNS0_15cos_kernel_cudaERNS_18TensorIteratorBaseEENKUlvE0_clEvENKUlvE0_clEvEUlfE_St5arrayIPcLm2EELi4E23TrivialOffsetCalculatorILi1EjESB_NS0_6memory15LoadWithoutCastENSC_16StoreWithoutCastEEEviT_T0_T2_T3_T4_T5_ --------------------------
	.section	.nv.info._ZN2at6native27unrolled_elementwise_kernelIZZZNS0_15cos_kernel_cudaERNS_18TensorIteratorBaseEENKUlvE0_clEvENKUlvE0_clEvEUlfE_St5arrayIPcLm2EELi4E23TrivialOffsetCalculatorILi1EjESB_NS0_6memory15LoadWithoutCastENSC_16StoreWithoutCastEEEviT_T0_T2_T3_T4_T5_,"",@"SHT_CUDA_INFO"
	.sectionflags	@""
	.align	4


	//----- nvinfo : EIATTR_CUDA_API_VERSION
	.align		4
        /*0000*/ 	.byte	0x04, 0x37
        /*0002*/ 	.short	(.L_581 - .L_580)
.L_580:
        /*0004*/ 	.word	0x00000082


	//----- nvinfo : EIATTR_KPARAM_INFO
	.align		4
.L_581:
        /*0008*/ 	.byte	0x04, 0x17
        /*000a*/ 	.short	(.L_583 - .L_582)
.L_582:
        /*000c*/ 	.word	0x00000000
        /*0010*/ 	.short	0x0006
        /*0012*/ 	.short	0x001b
        /*0014*/ 	.byte	0x00, 0xf0, 0x05, 0x00


	//----- nvinfo : EIATTR_KPARAM_INFO
	.align		4
.L_583:
        /*0018*/ 	.byte	0x04, 0x17
        /*001a*/ 	.short	(.L_585 - .L_584)
.L_584:
        /*001c*/ 	.word	0x00000000
        /*0020*/ 	.short	0x0005
        /*0022*/ 	.short	0x001a
        /*0024*/ 	.byte	0x00, 0xf0, 0x05, 0x00


	//----- nvinfo : EIATTR_KPARAM_INFO
	.align		4
.L_585:
        /*0028*/ 	.byte	0x04, 0x17
        /*002a*/ 	.short	(.L_587 - .L_586)
.L_586:
        /*002c*/ 	.word	0x00000000
        /*0030*/ 	.short	0x0004
        /*0032*/ 	.short	0x0019
        /*0034*/ 	.byte	0x00, 0xf0, 0x05, 0x00


	//----- nvinfo : EIATTR_KPARAM_INFO
	.align		4
.L_587:
        /*0038*/ 	.byte	0x04, 0x17
        /*003a*/ 	.short	(.L_589 - .L_588)
.L_588:
        /*003c*/ 	.word	0x00000000
        /*0040*/ 	.short	0x0003
        /*0042*/ 	.short	0x0018
        /*0044*/ 	.byte	0x00, 0xf0, 0x05, 0x00


	//----- nvinfo : EIATTR_KPARAM_INFO
	.align		4
.L_589:
        /*0048*/ 	.byte	0x04, 0x17
        /*004a*/ 	.short	(.L_591 - .L_590)
.L_590:
        /*004c*/ 	.word	0x00000000
        /*0050*/ 	.short	0x0002
        /*0052*/ 	.short	0x0008
        /*0054*/ 	.byte	0x00, 0xf0, 0x41, 0x00


	//----- nvinfo : EIATTR_KPARAM_INFO
	.align		4
.L_591:
        /*0058*/ 	.byte	0x04, 0x17
        /*005a*/ 	.short	(.L_593 - .L_592)
.L_592:
        /*005c*/ 	.word	0x00000000
        /*0060*/ 	.short	0x0001
        /*0062*/ 	.short	0x0004
        /*0064*/ 	.byte	0x00, 0xf0, 0x05, 0x00


	//----- nvinfo : EIATTR_KPARAM_INFO
	.align		4
.L_593:
        /*0068*/ 	.byte	0x04, 0x17
        /*006a*/ 	.short	(.L_595 - .L_594)
.L_594:
        /*006c*/ 	.word	0x00000000
        /*0070*/ 	.short	0x0000
        /*0072*/ 	.short	0x0000
        /*0074*/ 	.byte	0x00, 0xf0, 0x11, 0x00


	//----- nvinfo : EIATTR_SPARSE_MMA_MASK
	.align		4
.L_595:
        /*0078*/ 	.byte	0x03, 0x50
        /*007a*/ 	.short	0x0000


	//----- nvinfo : EIATTR_MAXREG_COUNT
	.align		4
        /*007c*/ 	.byte	0x03, 0x1b
        /*007e*/ 	.short	0x00ff


	//----- nvinfo : EIATTR_MERCURY_ISA_VERSION
	.align		4
        /*0080*/ 	.byte	0x03, 0x5f
        /*0082*/ 	.short	0x0101


	//----- nvinfo : EIATTR_EXIT_INSTR_OFFSETS
	.align		4
        /*0084*/ 	.byte	0x04, 0x1c
        /*0086*/ 	.short	(.L_597 - .L_596)


	//   ....[0]....
.L_596:
        /*0088*/ 	.word	0x00000430


	//   ....[1]....
        /*008c*/ 	.word	0x000004a0


	//----- nvinfo : EIATTR_MAX_THREADS
	.align		4
.L_597:
        /*0090*/ 	.byte	0x04, 0x05
        /*0092*/ 	.short	(.L_599 - .L_598)
.L_598:
        /*0094*/ 	.word	0x00000080
        /*0098*/ 	.word	0x00000001
        /*009c*/ 	.word	0x00000001


	//----- nvinfo : EIATTR_CRS_STACK_SIZE
	.align		4
.L_599:
        /*00a0*/ 	.byte	0x04, 0x1e
        /*00a2*/ 	.short	(.L_601 - .L_600)
.L_600:
        /*00a4*/ 	.word	0x00000000


	//----- nvinfo : EIATTR_CBANK_PARAM_SIZE
	.align		4
.L_601:
        /*00a8*/ 	.byte	0x03, 0x19
        /*00aa*/ 	.short	0x001c


	//----- nvinfo : EIATTR_PARAM_CBANK
	.align		4
        /*00ac*/ 	.byte	0x04, 0x0a
        /*00ae*/ 	.short	(.L_603 - .L_602)
	.align		4
.L_602:
        /*00b0*/ 	.word	index@(.nv.constant0._ZN2at6native27unrolled_elementwise_kernelIZZZNS0_15cos_kernel_cudaERNS_18TensorIteratorBaseEENKUlvE0_clEvENKUlvE0_clEvEUlfE_St5arrayIPcLm2EELi4E23TrivialOffsetCalculatorILi1EjESB_NS0_6memory15LoadWithoutCastENSC_16StoreWithoutCastEEEviT_T0_T2_T3_T4_T5_)
        /*00b4*/ 	.short	0x0210
        /*00b6*/ 	.short	0x001c


	//----- nvinfo : EIATTR_SW_WAR
	.align		4
.L_603:
        /*00b8*/ 	.byte	0x04, 0x36
        /*00ba*/ 	.short	(.L_605 - .L_604)
.L_604:
        /*00bc*/ 	.word	0x00000008
.L_605:


//--------------------- .nv.info._ZN2at6native29vectorized_elementwise_kernelILi2EZZZNS0_15cos_kernel_cudaERNS_18TensorIteratorBaseEENKUlvE0_clEvENKUlvE0_clEvEUlfE_St5arrayIPcLm2EEEEviT0_T1_ --------------------------
	.section	.nv.info._ZN2at6native29vectorized_elementwise_kernelILi2EZZZNS0_15cos_kernel_cudaERNS_18TensorIteratorBaseEENKUlvE0_clEvENKUlvE0_clEvEUlfE_St5arrayIPcLm2EEEEviT0_T1_,"",@"SHT_CUDA_INFO"
	.sectionflags	@""
	.align	4


	//----- nvinfo : EIATTR_CUDA_API_VERSION
	.align		4
        /*0000*/ 	.byte	0x04, 0x37
        /*0002*/ 	.short	(.L_607 - .L_606)
.L_606:
        /*0004*/ 	.word	0x00000082


	//----- nvinfo : EIATTR_KPARAM_INFO
	.align		4
.L_607:
        /*0008*/ 	.byte	0x04, 0x17
        /*000a*/ 	.short	(.L_609 - .L_608)
.L_608:
        /*000c*/ 	.word	0x00000000
        /*0010*/ 	.short	0x0002
        /*0012*/ 	.short	0x0008
        /*0014*/ 	.byte	0x00, 0xf0, 0x41, 0x00


	//----- nvinfo : EIATTR_KPARAM_INFO
	.align		4
.L_609:
        /*0018*/ 	.byte	0x04, 0x17
        /*001a*/ 	.short	(.L_611 - .L_610)
.L_610:
        /*001c*/ 	.word	0x00000000
        /*0020*/ 	.short	0x0001
        /*0022*/ 	.short	0x0004
        /*0024*/ 	.byte	0x00, 0xf0, 0x05, 0x00


	//----- nvinfo : EIATTR_KPARAM_INFO
	.align		4
.L_611:
        /*0028*/ 	.byte	0x04, 0x17
        /*002a*/ 	.short	(.L_613 - .L_612)
.L_612:
        /*002c*/ 	.word	0x00000000
        /*0030*/ 	.short	0x0000
        /*0032*/ 	.short	0x0000
        /*0034*/ 	.byte	0x00, 0xf0, 0x11, 0x00


	//----- nvinfo : EIATTR_SPARSE_MMA_MASK
	.align		4
.L_613:
        /*0038*/ 	.byte	0x03, 0x50
        /*003a*/ 	.short	0x0000


	//----- nvinfo : EIATTR_MAXREG_COUNT
	.align		4
        /*003c*/ 	.byte	0x03, 0x1b
        /*003e*/ 	.short	0x00ff


	//----- nvinfo : EIATTR_MERCURY_ISA_VERSION
	.align		4
        /*0040*/ 	.byte	0x03, 0x5f
        /*0042*/ 	.short	0x0101


	//----- nvinfo : EIATTR_EXIT_INSTR_OFFSETS
	.align		4
        /*0044*/ 	.byte	0x04, 0x1c
        /*0046*/ 	.short	(.L_615 - .L_614)


	//   ....[0]....
.L_614:
        /*0048*/ 	.word	0x00000270


	//   ....[1]....
        /*004c*/ 	.word	0x00000b40


	//   ....[2]....
        /*0050*/ 	.word	0x00000b90


	//----- nvinfo : EIATTR_MAX_THREADS
	.align		4
.L_615:
        /*0054*/ 	.byte	0x04, 0x05
        /*0056*/ 	.short	(.L_617 - .L_616)
.L_616:
        /*0058*/ 	.word	0x00000080
        /*005c*/ 	.word	0x00000001
        /*0060*/ 	.word	0x00000001


	//----- nvinfo : EIATTR_CRS_STACK_SIZE
	.align		4
.L_617:
        /*0064*/ 	.byte	0x04, 0x1e
        /*0066*/ 	.short	(.L_619 - .L_618)
.L_618:
        /*0068*/ 	.word	0x00000000


	//----- nvinfo : EIATTR_CBANK_PARAM_SIZE
	.align		4
.L_619:
        /*006c*/ 	.byte	0x03, 0x19
        /*006e*/ 	.short	0x0018


	//----- nvinfo : EIATTR_PARAM_CBANK
	.align		4
        /*0070*/ 	.byte	0x04, 0x0a
        /*0072*/ 	.short	(.L_621 - .L_620)
	.align		4
.L_620:
        /*0074*/ 	.word	index@(.nv.constant0._ZN2at6native29vectorized_elementwise_kernelILi2EZZZNS0_15cos_kernel_cudaERNS_18TensorIteratorBaseEENKUlvE0_clEvENKUlvE0_clEvEUlfE_St5arrayIPcLm2EEEEviT0_T1_)
        /*0078*/ 	.short	0x0210
        /*007a*/ 	.short	0x0018


	//----- nvinfo : EIATTR_SW_WAR
	.align		4
.L_621:
        /*007c*/ 	.byte	0x04, 0x36
        /*007e*/ 	.short	(.L_623 - .L_622)
.L_622:
        /*0080*/ 	.word	0x00000008
.L_623:


//--------------------- .nv.info._ZN2at6native29vectorized_elementwise_kernelILi4EZZZNS0_15cos_kernel_cudaERNS_18TensorIteratorBaseEENKUlvE0_clEvENKUlvE0_clEvEUlfE_St5arrayIPcLm2EEEEviT0_T1_ --------------------------
	.section	.nv.info._ZN2at6native29vectorized_elementwise_kernelILi4EZZZNS0_15cos_kernel_cudaERNS_18TensorIteratorBaseEENKUlvE0_clEvENKUlvE0_clEvEUlfE_St5arrayIPcLm2EEEEviT0_T1_,"",@"SHT_CUDA_INFO"
	.sectionflags	@""
	.align	4


	//----- nvinfo : EIATTR_CUDA_API_VERSION
	.align		4
        /*0000*/ 	.byte	0x04, 0x37
        /*0002*/ 	.short	(.L_625 - .L_624)
.L_624:
        /*0004*/ 	.word	0x00000082


	//----- nvinfo : EIATTR_KPARAM_INFO
	.align		4
.L_625:
        /*0008*/ 	.byte	0x04, 0x17
        /*000a*/ 	.short	(.L_627 - .L_626)
.L_626:
        /*000c*/ 	.word	0x00000000
        /*0010*/ 	.short	0x0002
        /*0012*/ 	.short	0x0008
        /*0014*/ 	.byte	0x00, 0xf0, 0x41, 0x00


	//----- nvinfo : EIATTR_KPARAM_INFO
	.align		4
.L_627:
        /*0018*/ 	.byte	0x04, 0x17
        /*001a*/ 	.short	(.L_629 - .L_628)
.L_628:
        /*001c*/ 	.word	0x00000000
        /*0020*/ 	.short	0x0001
        /*0022*/ 	.short	0x0004
        /*0024*/ 	.byte	0x00, 0xf0, 0x05, 0x00


	//----- nvinfo : EIATTR_KPARAM_INFO
	.align		4
.L_629:
        /*0028*/ 	.byte	0x04, 0x17
        /*002a*/ 	.short	(.L_631 - .L_630)
.L_630:
        /*002c*/ 	.word	0x00000000
        /*0030*/ 	.short	0x0000
        /*0032*/ 	.short	0x0000
        /*0034*/ 	.byte	0x00, 0xf0, 0x11, 0x00


	//----- nvinfo : EIATTR_SPARSE_MMA_MASK
	.align		4
.L_631:
        /*0038*/ 	.byte	0x03, 0x50
        /*003a*/ 	.short	0x0000


	//----- nvinfo : EIATTR_MAXREG_COUNT
	.align		4
        /*003c*/ 	.byte	0x03, 0x1b
        /*003e*/ 	.short	0x00ff


	//----- nvinfo : EIATTR_MERCURY_ISA_VERSION
	.align		4
        /*0040*/ 	.byte	0x03, 0x5f
        /*0042*/ 	.short	0x0101


	//----- nvinfo : EIATTR_EXIT_INSTR_OFFSETS
	.align		4
        /*0044*/ 	.byte	0x04, 0x1c
        /*0046*/ 	.short	(.L_633 - .L_632)


	//   ....[0]....
.L_632:
        /*0048*/ 	.word	0x00000230


	//   ....[1]....
        /*004c*/ 	.word	0x00000b00


	//   ....[2]....
        /*0050*/ 	.word	0x00000b50


	//----- nvinfo : EIATTR_MAX_THREADS
	.align		4
.L_633:
        /*0054*/ 	.byte	0x04, 0x05
        /*0056*/ 	.short	(.L_635 - .L_634)
.L_634:
        /*0058*/ 	.word	0x00000080
        /*005c*/ 	.word	0x00000001
        /*0060*/ 	.word	0x00000001


	//----- nvinfo : EIATTR_CRS_STACK_SIZE
	.align		4
.L_635:
        /*0064*/ 	.byte	0x04, 0x1e
        /*0066*/ 	.short	(.L_637 - .L_636)
.L_636:
        /*0068*/ 	.word	0x00000000


	//----- nvinfo : EIATTR_CBANK_PARAM_SIZE
	.align		4
.L_637:
        /*006c*/ 	.byte	0x03, 0x19
        /*006e*/ 	.short	0x0018


	//----- nvinfo : EIATTR_PARAM_CBANK
	.align		4
        /*0070*/ 	.byte	0x04, 0x0a
        /*0072*/ 	.short	(.L_639 - .L_638)
	.align		4
.L_638:
        /*0074*/ 	.word	index@(.nv.constant0._ZN2at6native29vectorized_elementwise_kernelILi4EZZZNS0_15cos_kernel_cudaERNS_18TensorIteratorBaseEENKUlvE0_clEvENKUlvE0_clEvEUlfE_St5arrayIPcLm2EEEEviT0_T1_)
        /*0078*/ 	.short	0x0210
        /*007a*/ 	.short	0x0018


	//----- nvinfo : EIATTR_SW_WAR
	.align		4
.L_639:
        /*007c*/ 	.byte	0x04, 0x36
        /*007e*/ 	.short	(.L_641 - .L_640)
.L_640:
        /*0080*/ 	.word	0x00000008
.L_641:


//--------------------- .nv.info._ZN2at6native29vectorized_elementwise_kernelILi8EZZZNS0_15cos_kernel_cudaERNS_18TensorIteratorBaseEENKUlvE0_clEvENKUlvE0_clEvEUlfE_St5arrayIPcLm2EEEEviT0_T1_ --------------------------
	.section	.nv.info._ZN2at6native29vectorized_elementwise_kernelILi8EZZZNS0_15cos_kernel_cudaERNS_18TensorIteratorBaseEENKUlvE0_clEvENKUlvE0_clEvEUlfE_St5arrayIPcLm2EEEEviT0_T1_,"",@"SHT_CUDA_INFO"
	.sectionflags	@""
	.align	4


	//----- nvinfo : EIATTR_CUDA_API_VERSION
	.align		4
        /*0000*/ 	.byte	0x04, 0x37
        /*0002*/ 	.short	(.L_643 - .L_642)
.L_642:
        /*0004*/ 	.word	0x00000082


	//----- nvinfo : EIATTR_KPARAM_INFO
	.align		4
.L_643:
        /*0008*/ 	.byte	0x04, 0x17
        /*000a*/ 	.short	(.L_645 - .L_644)
.L_644:
        /*000c*/ 	.word	0x00000000
        /*0010*/ 	.short	0x0002
        /*0012*/ 	.short	0x0008
        /*0014*/ 	.byte	0x00, 0xf0, 0x41, 0x00


	//----- nvinfo : EIATTR_KPARAM_INFO
	.align		4
.L_645:
        /*0018*/ 	.byte	0x04, 0x17
        /*001a*/ 	.short	(.L_647 - .L_646)
.L_646:
        /*001c*/ 	.word	0x00000000
        /*0020*/ 	.short	0x0001
        /*0022*/ 	.short	0x0004
        /*0024*/ 	.byte	0x00, 0xf0, 0x05, 0x00


	//----- nvinfo : EIATTR_KPARAM_INFO
	.align		4
.L_647:
        /*0028*/ 	.byte	0x04, 0x17
        /*002a*/ 	.short	(.L_649 - .L_648)
.L_648:
        /*002c*/ 	.word	0x00000000
        /*0030*/ 	.short	0x0000
        /*0032*/ 	.short	0x0000
        /*0034*/ 	.byte	0x00, 0xf0, 0x11, 0x00


	//----- nvinfo : EIATTR_SPARSE_MMA_MASK
	.align		4
.L_649:
        /*0038*/ 	.byte	0x03, 0x50
        /*003a*/ 	.short	0x0000


	//----- nvinfo : EIATTR_MAXREG_COUNT
	.align		4
        /*003c*/ 	.byte	0x03, 0x1b
        /*003e*/ 	.short	0x00ff


	//----- nvinfo : EIATTR_MERCURY_ISA_VERSION
	.align		4
        /*0040*/ 	.byte	0x03, 0x5f
        /*0042*/ 	.short	0x0101


	//----- nvinfo : EIATTR_EXIT_INSTR_OFFSETS
	.align		4
        /*0044*/ 	.byte	0x04, 0x1c
        /*0046*/ 	.short	(.L_651 - .L_650)


	//   ....[0]....
.L_650:
        /*0048*/ 	.word	0x00000230


	//   ....[1]....
        /*004c*/ 	.word	0x00000b00


	//   ....[2]....
        /*0050*/ 	.word	0x00000b50


	//----- nvinfo : EIATTR_MAX_THREADS
	.align		4
.L_651:
        /*0054*/ 	.byte	0x04, 0x05
        /*0056*/ 	.short	(.L_653 - .L_652)
.L_652:
        /*0058*/ 	.word	0x00000080
        /*005c*/ 	.word	0x00000001
        /*0060*/ 	.word	0x00000001


	//----- nvinfo : EIATTR_CRS_STACK_SIZE
	.align		4
.L_653:
        /*0064*/ 	.byte	0x04, 0x1e
        /*0066*/ 	.short	(.L_655 - .L_654)
.L_654:
        /*0068*/ 	.word	0x00000000


	//----- nvinfo : EIATTR_CBANK_PARAM_SIZE
	.align		4
.L_655:
        /*006c*/ 	.byte	0x03, 0x19
        /*006e*/ 	.short	0x0018


	//----- nvinfo : EIATTR_PARAM_CBANK
	.align		4
        /*0070*/ 	.byte	0x04, 0x0a
        /*0072*/ 	.short	(.L_657 - .L_656)
	.align		4
.L_656:
        /*0074*/ 	.word	index@(.nv.constant0._ZN2at6native29vectorized_elementwise_kernelILi8EZZZNS0_15cos_kernel_cudaERNS_18TensorIteratorBaseEENKUlvE0_clEvENKUlvE0_clEvEUlfE_St5arrayIPcLm2EEEEviT0_T1_)
        /*0078*/ 	.short	0x0210
        /*007a*/ 	.short	0x0018


	//----- nvinfo : EIATTR_SW_WAR
	.align		4
.L_657:
        /*007c*/ 	.byte	0x04, 0x36
        /*007e*/ 	.short	(.L_659 - .L_658)
.L_658:
        /*0080*/ 	.word	0x00000008
.L_659:


//--------------------- .nv.info._ZN2at6native18elementwise_kernelILi128ELi4EZNS0_15gpu_kernel_implIZZZNS0_15cos_kernel_cudaERNS_18TensorIteratorBaseEENKUlvE0_clEvENKUlvE_clEvEUldE_EEvS4_RKT_EUliE_EEviT1_ --------------------------
	.section	.nv.info._ZN2at6native18elementwise_kernelILi128ELi4EZNS0_15gpu_kernel_implIZZZNS0_15cos_kernel_cudaERNS_18TensorIteratorBaseEENKUlvE0_clEvENKUlvE_clEvEUldE_EEvS4_RKT_EUliE_EEviT1_,"",@"SHT_CUDA_INFO"
	.sectionflags	@""
	.align	4


	//----- nvinfo : EIATTR_CUDA_API_VERSION
	.align		4
        /*0000*/ 	.byte	0x04, 0x37
        /*0002*/ 	.short	(.L_661 - .L_660)
.L_660:
        /*0004*/ 	.word	0x00000082


	//----- nvinfo : EIATTR_KPARAM_INFO
	.align		4
.L_661:
        /*0008*/ 	.byte	0x04, 0x17
        /*000a*/ 	.short	(.L_663 - .L_662)
.L_662:
        /*000c*/ 	.word	0x00000000
        /*0010*/ 	.short	0x0001
        /*0012*/ 	.short	0x0008
        /*0014*/ 	.byte	0x00, 0xf0, 0x61, 0x08


	//----- nvinfo : EIATTR_KPARAM_INFO
	.align		4
.L_663:
        /*0018*/ 	.byte	0x04, 0x17
        /*001a*/ 	.short	(.L_665 - .L_664)
.L_664:
        /*001c*/ 	.word	0x00000000
        /*0020*/ 	.short	0x0000
        /*0022*/ 	.short	0x0000
        /*0024*/ 	.byte	0x00, 0xf0, 0x11, 0x00


	//----- nvinfo : EIATTR_SPARSE_MMA_MASK
	.align		4
.L_665:
        /*0028*/ 	.byte	0x03, 0x50
        /*002a*/ 	.short	0x0000


	//----- nvinfo : EIATTR_MAXREG_COUNT
	.align		4
        /*002c*/ 	.byte	0x03, 0x1b
        /*002e*/ 	.short	0x0080


	//----- nvinfo : EIATTR_EXTERNS
	.align		4
        /*0030*/ 	.byte	0x04, 0x0f
        /*0032*/ 	.short	(.L_667 - .L_666)


	//   ....[0]....
	.align		4
.L_666:
        /*0034*/ 	.word	index@(__assertfail)


	//----- nvinfo : EIATTR_MERCURY_ISA_VERSION
	.align		4
.L_667:
        /*0038*/ 	.byte	0x03, 0x5f
        /*003a*/ 	.short	0x0101


	//----- nvinfo : EIATTR_SYSCALL_OFFSETS
	.align		4
        /*003c*/ 	.byte	0x04, 0x46
        /*003e*/ 	.short	(.L_669 - .L_668)


	//   ....[0]....
.L_668:
        /*0040*/ 	.word	0x00002270


	//   ....[1]....
        /*0044*/ 	.word	0x000036e0


	//   ....[2]....
        /*0048*/ 	.word	0x00005970


	//   ....[3]....
        /*004c*/ 	.word	0x00006de0


	//   ....[4]....
        /*0050*/ 	.word	0x00009060


	//   ....[5]....
        /*0054*/ 	.word	0x0000a4d0


	//   ....[6]....
        /*0058*/ 	.word	0x0000c740


	//   ....[7]....
        /*005c*/ 	.word	0x0000dbb0


	//----- nvinfo : EIATTR_EXIT_INSTR_OFFSETS
	.align		4
.L_669:
        /*0060*/ 	.byte	0x04, 0x1c
        /*0062*/ 	.short	(.L_671 - .L_670)


	//   ....[0]....
.L_670:
        /*0064*/ 	.word	0x0000a580


	//   ....[1]....
        /*0068*/ 	.word	0x0000cbf0


	//   ....[2]....
        /*006c*/ 	.word	0x0000cc30


	//   ....[3]....
        /*0070*/ 	.word	0x0000ccc0


	//   ....[4]....
        /*0074*/ 	.word	0x0000ccf0


	//   ....[5]....
        /*0078*/ 	.word	0x0000cd20


	//   ....[6]....
        /*007c*/ 	.word	0x0000cdf0


	//   ....[7]....
        /*0080*/ 	.word	0x0000ce70


	//   ....[8]....
        /*0084*/ 	.word	0x0000cf50


	//   ....[9]....
        /*0088*/ 	.word	0x0000cfe0


	//   ....[10]....
        /*008c*/ 	.word	0x0000d000


	//   ....[11]....
        /*0090*/ 	.word	0x0000d0c0


	//   ....[12]....
        /*0094*/ 	.word	0x0000d0f0


	//   ....[13]....
        /*0098*/ 	.word	0x0000d2c0


	//   ....[14]....
        /*009c*/ 	.word	0x0000d460


	//   ....[15]....
        /*00a0*/ 	.word	0x0000d4e0


	//   ....[16]....
        /*00a4*/ 	.word	0x0000d590


	//   ....[17]....
        /*00a8*/ 	.word	0x0000d750


	//   ....[18]....
        /*00ac*/ 	.word	0x0000d910


	//   ....[19]....
        /*00b0*/ 	.word	0x0000dab0


	//   ....[20]....
        /*00b4*/ 	.word	0x0000dbc0


	//   ....[21]....
        /*00b8*/ 	.word	0x0000dbf0


	//   ....[22]....
        /*00bc*/ 	.word	0x0000dc20


	//----- nvinfo : EIATTR_MAX_THREADS
	.align		4
.L_671:
        /*00c0*/ 	.byte	0x04, 0x05
        /*00c2*/ 	.short	(.L_673 - .L_672)
.L_672:
        /*00c4*/ 	.word	0x00000080
        /*00c8*/ 	.word	0x00000001
        /*00cc*/ 	.word	0x00000001


	//----- nvinfo : EIATTR_CRS_STACK_SIZE
	.align		4
.L_673:
        /*00d0*/ 	.byte	0x04, 0x1e
        /*00d2*/ 	.short	(.L_675 - .L_674)
.L_674:
        /*00d4*/ 	.word	0x00000000


	//----- nvinfo : EIATTR_CBANK_PARAM_SIZE
	.align		4
.L_675:
        /*00d8*/ 	.byte	0x03, 0x19
        /*00da*/ 	.short	0x0220


	//----- nvinfo : EIATTR_PARAM_CBANK
	.align		4
        /*00dc*/ 	.byte	0x04, 0x0a
        /*00de*/ 	.short	(.L_677 - .L_676)
	.align		4
.L_676:
        /*00e0*/ 	.word	index@(.nv.constant0._ZN2at6native18elementwise_kernelILi128ELi4EZNS0_15gpu_kernel_implIZZZNS0_15cos_kernel_cudaERNS_18TensorIteratorBaseEENKUlvE0_clEvENKUlvE_clEvEUldE_EEvS4_RKT_EUliE_EEviT1_)
        /*00e4*/ 	.short	0x0210
        /*00e6*/ 	.short	0x0220


	//----- nvinfo : EIATTR_SW_WAR
	.align		4
.L_677:
        /*00e8*/ 	.byte	0x04, 0x36
        /*00ea*/ 	.short	(.L_679 - .L_678)
.L_678:
        /*00ec*/ 	.word	0x00000008
.L_679:


//--------------------- .nv.info._ZN2at6native27unrolled_elementwise_kernelIZZZNS0_15cos_kernel_cudaERNS_18TensorIteratorBaseEENKUlvE0_clEvENKUlvE_clEvEUldE_St5arrayIPcLm2EELi4E23TrivialOffsetCalculatorILi1EjESB_NS0_6memory12LoadWithCastILi1EEENSC_13StoreWithCastILi1EEEEEviT_T0_T2_T3_T4_T5_ --------------------------
	.section	.nv.info._ZN2at6native27unrolled_elementwise_kernelIZZZNS0_15cos_kernel_cudaERNS_18TensorIteratorBaseEENKUlvE0_clEvENKUlvE_clEvEUldE_St5arrayIPcLm2EELi4E23TrivialOffsetCalculatorILi1EjESB_NS0_6memory12LoadWithCastILi1EEENSC_13StoreWithCastILi1EEEEEviT_T0_T2_T3_T4_T5_,"",@"SHT_CUDA_INFO"
	.sectionflags	@""
	.align	4


	//----- nvinfo : EIATTR_CUDA_API_VERSION
	.align		4
        /*0000*/ 	.byte	0x04, 0x37
        /*0002*/ 	.short	(.L_681 - .L_680)
.L_680:
        /*0004*/ 	.word	0x00000082


	//----- nvinfo : EIATTR_KPARAM_INFO
	.align		4
.L_681:
        /*0008*/ 	.byte	0x04, 0x17
        /*000a*/ 	.short	(.L_683 - .L_682)
.L_682:
        /*000c*/ 	.word	0x00000000
        /*0010*/ 	.short	0x0006
        /*0012*/ 	.short	0x0024
        /*0014*/ 	.byte	0x00, 0xf0, 0x21, 0x00


	//----- nvinfo : EIATTR_KPARAM_INFO
	.align		4
.L_683:
        /*0018*/ 	.byte	0x04, 0x17
        /*001a*/ 	.short	(.L_685 - .L_684)
.L_684:
        /*001c*/ 	.word	0x00000000
        /*0020*/ 	.short	0x0005
        /*0022*/ 	.short	0x001c
        /*0024*/ 	.byte	0x00, 0xf0, 0x21, 0x00


	//----- nvinfo : EIATTR_KPARAM_INFO
	.align		4
.L_685:
        /*0028*/ 	.byte	0x04, 0x17
        /*002a*/ 	.short	(.L_687 - .L_686)
.L_686:
        /*002c*/ 	.word	0x00000000
        /*0030*/ 	.short	0x0004
        /*0032*/ 	.short	0x0019
        /*0034*/ 	.byte	0x00, 0xf0, 0x05, 0x00


	//----- nvinfo : EIATTR_KPARAM_INFO
	.align		4
.L_687:
        /*0038*/ 	.byte	0x04, 0x17
        /*003a*/ 	.short	(.L_689 - .L_688)
.L_688:
        /*003c*/ 	.word	0x00000000
        /*0040*/ 	.short	0x0003
        /*0042*/ 	.short	0x0018
        /*0044*/ 	.byte	0x00, 0xf0, 0x05, 0x00


	//----- nvinfo : EIATTR_KPARAM_INFO
	.align		4
.L_689:
        /*0048*/ 	.byte	0x04, 0x17
        /*004a*/ 	.short	(.L_691 - .L_690)
.L_690:
        /*004c*/ 	.word	0x00000000
        /*0050*/ 	.short	0x0002
        /*0052*/ 	.short	0x0008
        /*0054*/ 	.byte	0x00, 0xf0, 0x41, 0x00


	//----- nvinfo : EIATTR_KPARAM_INFO
	.align		4
.L_691:
        /*0058*/ 	.byte	0x04, 0x17
        /*005a*/ 	.short	(.L_693 - .L_692)
.L_692:
        /*005c*/ 	.word	0x00000000
        /*0060*/ 	.short	0x0001
        /*0062*/ 	.short	0x0004
        /*0064*/ 	.byte	0x00, 0xf0, 0x05, 0x00


	//----- nvinfo : EIATTR_KPARAM_INFO
	.align		4
.L_693:
        /*0068*/ 	.byte	0x04, 0x17
        /*006a*/ 	.short	(.L_695 - .L_694)
.L_694:
        /*006c*/ 	.word	0x00000000
        /*0070*/ 	.short	0x0000
        /*0072*/ 	.short	0x0000
        /*0074*/ 	.byte	0x00, 0xf0, 0x11, 0x00


	//----- nvinfo : EIATTR_SPARSE_MMA_MASK
	.align		4
.L_695:
        /*0078*/ 	.byte	0x03, 0x50
        /*007a*/ 	.short	0x0000


	//----- nvinfo : EIATTR_MAXREG_COUNT
	.align		4
        /*007c*/ 	.byte	0x03, 0x1b
        /*007e*/ 	.short	0x00ff


	//----- nvinfo : EIATTR_EXTERNS
	.align		4
        /*0080*/ 	.byte	0x04, 0x0f
        /*0082*/ 	.short	(.L_697 - .L_696)


	//   ....[0]....
	.align		4
.L_696:
        /*0084*/ 	.word	index@(__assertfail)


	//----- nvinfo : EIATTR_MERCURY_ISA_VERSION
	.align		4
.L_697:
        /*0088*/ 	.byte	0x03, 0x5f
        /*008a*/ 	.short	0x0101


	//----- nvinfo : EIATTR_SYSCALL_OFFSETS
	.align		4
        /*008c*/ 	.byte	0x04, 0x46
        /*008e*/ 	.short	(.L_699 - .L_698)


	//   ....[0]....
.L_698:
        /*0090*/ 	.word	0x00000f90


	//   ....[1]....
        /*0094*/ 	.word	0x00001f30


	//   ....[2]....
        /*0098*/ 	.word	0x00002ee0


	//   ....[3]....
        /*009c*/ 	.word	0x00003e60


	//   ....[4]....
        /*00a0*/ 	.word	0x00005f70


	//   ....[5]....
        /*00a4*/ 	.word	0x00007130


	//   ....[6]....
        /*00a8*/ 	.word	0x000082b0


	//   ....[7]....
        /*00ac*/ 	.word	0x00009450


	//----- nvinfo : EIATTR_EXIT_INSTR_OFFSETS
	.align		4
.L_699:
        /*00b0*/ 	.byte	0x04, 0x1c
        /*00b2*/ 	.short	(.L_701 - .L_700)


	//   ....[0]....
.L_700:
        /*00b4*/ 	.word	0x00008350


	//   ....[1]....
        /*00b8*/ 	.word	0x00008490


	//   ....[2]....
        /*00bc*/ 	.word	0x000084d0


	//   ....[3]....
        /*00c0*/ 	.word	0x00008560


	//   ....[4]....
        /*00c4*/ 	.word	0x00008590


	//   ....[5]....
        /*00c8*/ 	.word	0x000085c0


	//   ....[6]....
        /*00cc*/ 	.word	0x00008690


	//   ....[7]....
        /*00d0*/ 	.word	0x00008710


	//   ....[8]....
        /*00d4*/ 	.word	0x000087f0


	//   ....[9]....
        /*00d8*/ 	.word	0x00008880


	//   ....[10]....
        /*00dc*/ 	.word	0x000088a0


	//   ....[11]....
        /*00e0*/ 	.word	0x00008960


	//   ....[12]....
        /*00e4*/ 	.word	0x00008990


	//   ....[13]....
        /*00e8*/ 	.word	0x00008b60


	//   ....[14]....
        /*00ec*/ 	.word	0x00008d00


	//   ....[15]....
        /*00f0*/ 	.word	0x00008d80


	//   ....[16]....
        /*00f4*/ 	.word	0x00008e30


	//   ....[17]....
        /*00f8*/ 	.word	0x00008ff0


	//   ....[18]....
        /*00fc*/ 	.word	0x000091b0


	//   ....[19]....
        /*0100*/ 	.word	0x00009350


	//   ....[20]....
        /*0104*/ 	.word	0x00009460


	//   ....[21]....
        /*0108*/ 	.word	0x00009490


	//   ....[22]....
        /*010c*/ 	.word	0x000094c0


	//----- nvinfo : EIATTR_MAX_THREADS
	.align		4
.L_701:
        /*0110*/ 	.byte	0x04, 0x05
        /*0112*/ 	.short	(.L_703 - .L_702)
.L_702:
        /*0114*/ 	.word	0x00000080
        /*0118*/ 	.word	0x00000001
        /*011c*/ 	.word	0x00000001


	//----- nvinfo : EIATTR_CRS_STACK_SIZE
	.align		4
.L_703:
        /*0120*/ 	.byte	0x04, 0x1e
        /*0122*/ 	.short	(.L_705 - .L_704)
.L_704:
        /*0124*/ 	.word	0x00000000


	//----- nvinfo : EIATTR_CBANK_PARAM_SIZE
	.align		4
.L_705:
        /*0128*/ 	.byte	0x03, 0x19
        /*012a*/ 	.short	0x002c


	//----- nvinfo : EIATTR_PARAM_CBANK
	.align		4
        /*012c*/ 	.byte	0x04, 0x0a
        /*012e*/ 	.short	(.L_707 - .L_706)
	.align		4
.L_706:
        /*0130*/ 	.word	index@(.nv.constant0._ZN2at6native27unrolled_elementwise_kernelIZZZNS0_15cos_kernel_cudaERNS_18TensorIteratorBaseEENKUlvE0_clEvENKUlvE_clEvEUldE_St5arrayIPcLm2EELi4E23TrivialOffsetCalculatorILi1EjESB_NS0_6memory12LoadWithCastILi1EEENSC_13StoreWithCastILi1EEEEEviT_T0_T2_T3_T4_T5_)
        /*0134*/ 	.short	0x0210
        /*0136*/ 	.short	0x002c


	//----- nvinfo : EIATTR_SW_WAR
	.align		4
.L_707:
        /*0138*/ 	.byte	0x04, 0x36
        /*013a*/ 	.short	(.L_709 - .L_708)
.L_708:
        /*013c*/ 	.word	0x00000008
.L_709:


//--------------------- .nv.info._ZN2at6native18elementwise_kernelILi128ELi2EZNS0_22gpu_kernel_impl_nocastIZZZNS0_15cos_kernel_cudaERNS_18TensorIteratorBaseEENKUlvE0_clEvENKUlvE_clEvEUldE_EEvS4_RKT_EUliE_EEviT1_ --------------------------
	.section	.nv.info._ZN2at6native18elementwise_kernelILi128ELi2EZNS0_22gpu_kernel_impl_nocastIZZZNS0_15cos_kernel_cudaERNS_18TensorIteratorBaseEENKUlvE0_clEvENKUlvE_clEvEUldE_EEvS4_RKT_EUliE_EEviT1_,"",@"SHT_CUDA_INFO"
	.sectionflags	@""
	.align	4


	//----- nvinfo : EIATTR_CUDA_API_VERSION
	.align		4
        /*0000*/ 	.byte	0x04, 0x37
        /*0002*/ 	.short	(.L_711 - .L_710)
.L_710:
        /*0004*/ 	.word	0x00000082


	//----- nvinfo : EIATTR_KPARAM_INFO
	.align		4
.L_711:
        /*0008*/ 	.byte	0x04, 0x17
        /*000a*/ 	.short	(.L_713 - .L_712)
.L_712:
        /*000c*/ 	.word	0x00000000
        /*0010*/ 	.short	0x0001
        /*0012*/ 	.short	0x0008
        /*0014*/ 	.byte	0x00, 0xf0, 0x61, 0x08


	//----- nvinfo : EIATTR_KPARAM_INFO
	.align		4
.L_713:
        /*0018*/ 	.byte	0x04, 0x17
        /*001a*/ 	.short	(.L_715 - .L_714)
.L_714:
        /*001c*/ 	.word	0x00000000
        /*0020*/ 	.short	0x0000
        /*0022*/ 	.short	0x0000
        /*0024*/ 	.byte	0x00, 0xf0, 0x11, 0x00


	//----- nvinfo : EIATTR_SPARSE_MMA_MASK
	.align		4
.L_715:
        /*0028*/ 	.byte	0x03, 0x50
        /*002a*/ 	.short	0x0000


	//----- nvinfo : EIATTR_MAXREG_COUNT
	.align		4
        /*002c*/ 	.byte	0x03, 0x1b
        /*002e*/ 	.short	0x0080


	//----- nvinfo : EIATTR_MERCURY_ISA_VERSION
	.align		4
        /*0030*/ 	.byte	0x03, 0x5f
        /*0032*/ 	.short	0x0101


	//----- nvinfo : EIATTR_EXIT_INSTR_OFFSETS
	.align		4
        /*0034*/ 	.byte	0x04, 0x1c
        /*0036*/ 	.short	(.L_717 - .L_716)


	//   ....[0]....
.L_716:
        /*0038*/ 	.word	0x00001770


	//   ....[1]....
        /*003c*/ 	.word	0x00002e30


	//----- nvinfo : EIATTR_MAX_THREADS
	.align		4
.L_717:
        /*0040*/ 	.byte	0x04, 0x05
        /*0042*/ 	.short	(.L_719 - .L_718)
.L_718:
        /*0044*/ 	.word	0x00000080
        /*0048*/ 	.word	0x00000001
        /*004c*/ 	.word	0x00000001


	//----- nvinfo : EIATTR_CRS_STACK_SIZE
	.align		4
.L_719:
        /*0050*/ 	.byte	0x04, 0x1e
        /*0052*/ 	.short	(.L_721 - .L_720)
.L_720:
        /*0054*/ 	.word	0x00000000


	//----- nvinfo : EIATTR_CBANK_PARAM_SIZE
	.align		4
.L_721:
        /*0058*/ 	.byte	0x03, 0x19
        /*005a*/ 	.short	0x0220


	//----- nvinfo : EIATTR_PARAM_CBANK
	.align		4
        /*005c*/ 	.byte	0x04, 0x0a
        /*005e*/ 	.short	(.L_723 - .L_722)
	.align		4
.L_722:
        /*0060*/ 	.word	index@(.nv.constant0._ZN2at6native18elementwise_kernelILi128ELi2EZNS0_22gpu_kernel_impl_nocastIZZZNS0_15cos_kernel_cudaERNS_18TensorIteratorBaseEENKUlvE0_clEvENKUlvE_clEvEUldE_EEvS4_RKT_EUliE_EEviT1_)
        /*0064*/ 	.short	0x0210
        /*0066*/ 	.short	0x0220


	//----- nvinfo : EIATTR_SW_WAR
	.align		4
.L_723:
        /*0068*/ 	.byte	0x04, 0x36
        /*006a*/ 	.short	(.L_725 - .L_724)
.L_724:
        /*006c*/ 	.word	0x00000008
.L_725:


//--------------------- .nv.info._ZN2at6native27unrolled_elementwise_kernelIZZZNS0_15cos_kernel_cudaERNS_18TensorIteratorBaseEENKUlvE0_clEvENKUlvE_clEvEUldE_St5arrayIPcLm2EELi4E23TrivialOffsetCalculatorILi1EjESB_NS0_6memory15LoadWithoutCastENSC_16StoreWithoutCastEEEviT_T0_T2_T3_T4_T5_ --------------------------
	.section	.nv.info._ZN2at6native27unrolled_elementwise_kernelIZZZNS0_15cos_kernel_cudaERNS_18TensorIteratorBaseEENKUlvE0_clEvENKUlvE_clEvEUldE_St5arrayIPcLm2EELi4E23TrivialOffsetCalculatorILi1EjESB_NS0_6memory15LoadWithoutCastENSC_16StoreWithoutCastEEEviT_T0_T2_T3_T4_T5_,"",@"SHT_CUDA_INFO"
	.sectionflags	@""
	.align	4


	//----- nvinfo : EIATTR_CUDA_API_VERSION
	.align		4
        /*0000*/ 	.byte	0x04, 0x37
        /*0002*/ 	.short	(.L_727 - .L_726)
.L_726:
        /*0004*/ 	.word	0x00000082


	//----- nvinfo : EIATTR_KPARAM_INFO
	.align		4
.L_727:
        /*0008*/ 	.byte	0x04, 0x17
        /*000a*/ 	.short	(.L_729 - .L_728)
.L_728:
        /*000c*/ 	.word	0x00000000
        /*0010*/ 	.short	0x0006
        /*0012*/ 	.short	0x001b
        /*0014*/ 	.byte	0x00, 0xf0, 0x05, 0x00


	//----- nvinfo : EIATTR_KPARAM_INFO
	.align		4
.L_729:
        /*0018*/ 	.byte	0x04, 0x17
        /*001a*/ 	.short	(.L_731 - .L_730)
.L_730:
        /*001c*/ 	.word	0x00000000
        /*0020*/ 	.short	0x0005
        /*0022*/ 	.short	0x001a
        /*0024*/ 	.byte	0x00, 0xf0, 0x05, 0x00


	//----- nvinfo : EIATTR_KPARAM_INFO
	.align		4
.L_731:
        /*0028*/ 	.byte	0x04, 0x17
        /*002a*/ 	.short	(.L_733 - .L_732)
.L_732:
        /*002c*/ 	.word	0x00000000
        /*0030*/ 	.short	0x0004
        /*0032*/ 	.short	0x0019
        /*0034*/ 	.byte	0x00, 0xf0, 0x05, 0x00


	//----- nvinfo : EIATTR_KPARAM_INFO
	.align		4
.L_733:
        /*0038*/ 	.byte	0x04, 0x17
        /*003a*/ 	.short	(.L_735 - .L_734)
.L_734:
        /*003c*/ 	.word	0x00000000
        /*0040*/ 	.short	0x0003
        /*0042*/ 	.short	0x0018
        /*0044*/ 	.byte	0x00, 0xf0, 0x05, 0x00


	//----- nvinfo : EIATTR_KPARAM_INFO
	.align		4
.L_735:
        /*0048*/ 	.byte	0x04, 0x17
        /*004a*/ 	.short	(.L_737 - .L_736)
.L_736:
        /*004c*/ 	.word	0x00000000
        /*0050*/ 	.short	0x0002
        /*0052*/ 	.short	0x0008
        /*0054*/ 	.byte	0x00, 0xf0, 0x41, 0x00


	//----- nvinfo : EIATTR_KPARAM_INFO
	.align		4
.L_737:
        /*0058*/ 	.byte	0x04, 0x17
        /*005a*/ 	.short	(.L_739 - .L_738)
.L_738:
        /*005c*/ 	.word	0x00000000
        /*0060*/ 	.short	0x0001
        /*0062*/ 	.short	0x0004
        /*0064*/ 	.byte	0x00, 0xf0, 0x05, 0x00


	//----- nvinfo : EIATTR_KPARAM_INFO
	.align		4
.L_739:
        /*0068*/ 	.byte	0x04, 0x17
        /*006a*/ 	.short	(.L_741 - .L_740)
.L_740:
        /*006c*/ 	.word	0x00000000
        /*0070*/ 	.short	0x0000
        /*0072*/ 	.short	0x0000
        /*0074*/ 	.byte	0x00, 0xf0, 0x11, 0x00


	//----- nvinfo : EIATTR_SPARSE_MMA_MASK
	.align		4
.L_741:
        /*0078*/ 	.byte	0x03, 0x50
        /*007a*/ 	.short	0x0000


	//----- nvinfo : EIATTR_MAXREG_COUNT
	.align		4
        /*007c*/ 	.byte	0x03, 0x1b
        /*007e*/ 	.short	0x00ff


	//----- nvinfo : EIATTR_MERCURY_ISA_VERSION
	.align		4
        /*0080*/ 	.byte	0x03, 0x5f
        /*0082*/ 	.short	0x0101


	//----- nvinfo : EIATTR_EXIT_INSTR_OFFSETS
	.align		4
        /*0084*/ 	.byte	0x04, 0x1c
        /*0086*/ 	.short	(.L_743 - .L_742)


	//   ....[0]....
.L_742:
        /*0088*/ 	.word	0x00001190


	//   ....[1]....
        /*008c*/ 	.word	0x000011e0


	//----- nvinfo : EIATTR_MAX_THREADS
	.align		4
.L_743:
        /*0090*/ 	.byte	0x04, 0x05
        /*0092*/ 	.short	(.L_745 - .L_744)
.L_744:
        /*0094*/ 	.word	0x00000080
        /*0098*/ 	.word	0x00000001
        /*009c*/ 	.word	0x00000001


	//----- nvinfo : EIATTR_CRS_STACK_SIZE
	.align		4
.L_745:
        /*00a0*/ 	.byte	0x04, 0x1e
        /*00a2*/ 	.short	(.L_747 - .L_746)
.L_746:
        /*00a4*/ 	.word	0x00000000


	//----- nvinfo : EIATTR_CBANK_PARAM_SIZE
	.align		4
.L_747:
        /*00a8*/ 	.byte	0x03, 0x19
        /*00aa*/ 	.short	0x001c


	//----- nvinfo : EIATTR_PARAM_CBANK
	.align		4
        /*00ac*/ 	.byte	0x04, 0x0a
        /*00ae*/ 	.short	(.L_749 - .L_748)
	.align		4
.L_748:
        /*00b0*/ 	.word	index@(.nv.constant0._ZN2at6native27unrolled_elementwise_kernelIZZZNS0_15cos_kernel_cudaERNS_18TensorIteratorBaseEENKUlvE0_clEvENKUlvE_clEvEUldE_St5arrayIPcLm2EELi4E23TrivialOffsetCalculatorILi1EjESB_NS0_6memory15LoadWithoutCastENSC_16StoreWithoutCastEEEviT_T0_T2_T3_T4_T5_)
        /*00b4*/ 	.short	0x0210
        /*00b6*/ 	.short	0x001c


	//----- nvinfo : EIATTR_SW_WAR
	.align		4
.L_749:
        /*00b8*/ 	.byte	0x04, 0x36
        /*00ba*/ 	.short	(.L_751 - .L_750)
.L_750:
        /*00bc*/ 	.word	0x00000008
.L_751:


//--------------------- .nv.info._ZN2at6native29vectorized_elementwise_kernelILi2EZZZNS0_15cos_kernel_cudaERNS_18TensorIteratorBaseEENKUlvE0_clEvENKUlvE_clEvEUldE_St5arrayIPcLm2EEEEviT0_T1_ --------------------------
	.section	.nv.info._ZN2at6native29vectorized_elementwise_kernelILi2EZZZNS0_15cos_kernel_cudaERNS_18TensorIteratorBaseEENKUlvE0_clEvENKUlvE_clEvEUldE_St5arrayIPcLm2EEEEviT0_T1_,"",@"SHT_CUDA_INFO"
	.sectionflags	@""
	.align	4


	//----- nvinfo : EIATTR_CUDA_API_VERSION
	.align		4
        /*0000*/ 	.byte	0x04, 0x37
        /*0002*/ 	.short	(.L_753 - .L_752)
.L_752:
        /*0004*/ 	.word	0x00000082


	//----- nvinfo : EIATTR_KPARAM_INFO
	.align		4
.L_753:
        /*0008*/ 	.byte	0x04, 0x17
        /*000a*/ 	.short	(.L_755 - .L_754)
.L_754:
        /*000c*/ 	.word	0x00000000
        /*0010*/ 	.short	0x0002
        /*0012*/ 	.short	0x0008
        /*0014*/ 	.byte	0x00, 0xf0, 0x41, 0x00


	//----- nvinfo : EIATTR_KPARAM_INFO
	.align		4
.L_755:
        /*0018*/ 	.byte	0x04, 0x17
        /*001a*/ 	.short	(.L_757 - .L_756)
.L_756:
        /*001c*/ 	.word	0x00000000
        /*0020*/ 	.short	0x0001
        /*0022*/ 	.short	0x0004
        /*0024*/ 	.byte	0x00, 0xf0, 0x05, 0x00


	//----- nvinfo : EIATTR_KPARAM_INFO
	.align		4
.L_757:
        /*0028*/ 	.byte	0x04, 0x17
        /*002a*/ 	.short	(.L_759 - .L_758)
.L_758:
        /*002c*/ 	.word	0x00000000
        /*0030*/ 	.short	0x0000
        /*0032*/ 	.short	0x0000
        /*0034*/ 	.byte	0x00, 0xf0, 0x11, 0x00


	//----- nvinfo : EIATTR_SPARSE_MMA_MASK
	.align		4
.L_759:
        /*0038*/ 	.byte	0x03, 0x50
        /*003a*/ 	.short	0x0000


	//----- nvinfo : EIATTR_MAXREG_COUNT
	.align		4
        /*003c*/ 	.byte	0x03, 0x1b
        /*003e*/ 	.short	0x00ff


	//----- nvinfo : EIATTR_MERCURY_ISA_VERSION
	.align		4
        /*0040*/ 	.byte	0x03, 0x5f
        /*0042*/ 	.short	0x0101


	//----- nvinfo : EIATTR_EXIT_INSTR_OFFSETS
	.align		4
        /*0044*/ 	.byte	0x04, 0x1c
        /*0046*/ 	.short	(.L_761 - .L_760)


	//   ....[0]....
.L_760:
        /*0048*/ 	.word	0x00001a70


	//   ....[1]....
        /*004c*/ 	.word	0x00003cb0


	//   ....[2]....
        /*0050*/ 	.word	0x00003d00


	//----- nvinfo : EIATTR_MAX_THREADS
	.align		4
.L_761:
        /*0054*/ 	.byte	0x04, 0x05
        /*0056*/ 	.short	(.L_763 - .L_762)
.L_762:
        /*0058*/ 	.word	0x00000080
        /*005c*/ 	.word	0x00000001
        /*0060*/ 	.word	0x00000001


	//----- nvinfo : EIATTR_CRS_STACK_SIZE
	.align		4
.L_763:
        /*0064*/ 	.byte	0x04, 0x1e
        /*0066*/ 	.short	(.L_765 - .L_764)
.L_764:
        /*0068*/ 	.word	0x00000000


	//----- nvinfo : EIATTR_CBANK_PARAM_SIZE
	.align		4
.L_765:
        /*006c*/ 	.byte	0x03, 0x19
        /*006e*/ 	.short	0x0018


	//----- nvinfo : EIATTR_PARAM_CBANK
	.align		4
        /*0070*/ 	.byte	0x04, 0x0a
        /*0072*/ 	.short	(.L_767 - .L_766)
	.align		4
.L_766:
        /*0074*/ 	.word	index@(.nv.constant0._ZN2at6native29vectorized_elementwise_kernelILi2EZZZNS0_15cos_kernel_cudaERNS_18TensorIteratorBaseEENKUlvE0_clEvENKUlvE_clEvEUldE_St5arrayIPcLm2EEEEviT0_T1_)
        /*0078*/ 	.short	0x0210
        /*007a*/ 	.short	0x0018


	//----- nvinfo : EIATTR_SW_WAR
	.align		4
.L_767:
        /*007c*/ 	.byte	0x04, 0x36
        /*007e*/ 	.short	(.L_769 - .L_768)
.L_768:
        /*0080*/ 	.word	0x00000008
.L_769:


//--------------------- .nv.info._ZN2at6native29vectorized_elementwise_kernelILi4EZZZNS0_15cos_kernel_cudaERNS_18TensorIteratorBaseEENKUlvE0_clEvENKUlvE_clEvEUldE_St5arrayIPcLm2EEEEviT0_T1_ --------------------------
	.section	.nv.info._ZN2at6native29vectorized_elementwise_kernelILi4EZZZNS0_15cos_kernel_cudaERNS_18TensorIteratorBaseEENKUlvE0_clEvENKUlvE_clEvEUldE_St5arrayIPcLm2EEEEviT0_T1_,"",@"SHT_CUDA_INFO"
	.sectionflags	@""
	.align	4


	//----- nvinfo : EIATTR_CUDA_API_VERSION
	.align		4
        /*0000*/ 	.byte	0x04, 0x37
        /*0002*/ 	.short	(.L_771 - .L_770)
.L_770:
        /*0004*/ 	.word	0x00000082


	//----- nvinfo : EIATTR_KPARAM_INFO
	.align		4
.L_771:
        /*0008*/ 	.byte	0x04, 0x17
        /*000a*/ 	.short	(.L_773 - .L_772)
.L_772:
        /*000c*/ 	.word	0x00000000
        /*0010*/ 	.short	0x0002
        /*0012*/ 	.short	0x0008
        /*0014*/ 	.byte	0x00, 0xf0, 0x41, 0x00


	//----- nvinfo : EIATTR_KPARAM_INFO
	.align		4
.L_773:
        /*0018*/ 	.byte	0x04, 0x17
        /*001a*/ 	.short	(.L_775 - .L_774)
.L_774:
        /*001c*/ 	.word	0x00000000
        /*0020*/ 	.short	0x0001
        /*0022*/ 	.short	0x0004
        /*0024*/ 	.byte	0x00, 0xf0, 0x05, 0x00


	//----- nvinfo : EIATTR_KPARAM_INFO
	.align		4
.L_775:
        /*0028*/ 	.byte	0x04, 0x17
        /*002a*/ 	.short	(.L_777 - .L_776)
.L_776:
        /*002c*/ 	.word	0x00000000
        /*0030*/ 	.short	0x0000
        /*0032*/ 	.short	0x0000
        /*0034*/ 	.byte	0x00, 0xf0, 0x11, 0x00


	//----- nvinfo : EIATTR_SPARSE_MMA_MASK
	.align		4
.L_777:
        /*0038*/ 	.byte	0x03, 0x50
        /*003a*/ 	.short	0x0000


	//----- nvinfo : EIATTR_MAXREG_COUNT
	.align		4
        /*003c*/ 	.byte	0x03, 0x1b
        /*003e*/ 	.short	0x00ff


	//----- nvinfo : EIATTR_MERCURY_ISA_VERSION
	.align		4
        /*0040*/ 	.byte	0x03, 0x5f
        /*0042*/ 	.short	0x0101


	//----- nvinfo : EIATTR_EXIT_INSTR_OFFSETS
	.align		4
        /*0044*/ 	.byte	0x04, 0x1c
        /*0046*/ 	.short	(.L_779 - .L_778)


	//   ....[0]....
.L_778:
        /*0048*/ 	.word	0x00001a70


	//   ....[1]....
        /*004c*/ 	.word	0x00003cb0


	//   ....[2]....
        /*0050*/ 	.word	0x00003d00


	//----- nvinfo : EIATTR_MAX_THREADS
	.align		4
.L_779:
        /*0054*/ 	.byte	0x04, 0x05
        /*0056*/ 	.short	(.L_781 - .L_780)
.L_780:
        /*0058*/ 	.word	0x00000080
        /*005c*/ 	.word	0x00000001
        /*0060*/ 	.word	0x00000001


	//----- nvinfo : EIATTR_CRS_STACK_SIZE
	.align		4
.L_781:
        /*0064*/ 	.byte	0x04, 0x1e
        /*0066*/ 	.short	(.L_783 - .L_782)
.L_782:
        /*0068*/ 	.word	0x00000000


	//----- nvinfo : EIATTR_CBANK_PARAM_SIZE
	.align		4
.L_783:
        /*006c*/ 	.byte	0x03, 0x19
        /*006e*/ 	.short	0x0018


	//----- nvinfo : EIATTR_PARAM_CBANK
	.align		4
        /*0070*/ 	.byte	0x04, 0x0a
        /*0072*/ 	.short	(.L_785 - .L_784)
	.align		4
.L_784:
        /*0074*/ 	.word	index@(.nv.constant0._ZN2at6native29vectorized_elementwise_kernelILi4EZZZNS0_15cos_kernel_cudaERNS_18TensorIteratorBaseEENKUlvE0_clEvENKUlvE_clEvEUldE_St5arrayIPcLm2EEEEviT0_T1_)
        /*0078*/ 	.short	0x0210
        /*007a*/ 	.short	0x0018


	//----- nvinfo : EIATTR_SW_WAR
	.align		4
.L_785:
        /*007c*/ 	.byte	0x04, 0x36
        /*007e*/ 	.short	(.L_787 - .L_786)
.L_786:
        /*0080*/ 	.word	0x00000008
.L_787:


//--------------------- .nv.info._ZN2at6native29vectorized_elementwise_kernelILi8EZZZNS0_15cos_kernel_cudaERNS_18TensorIteratorBaseEENKUlvE0_clEvENKUlvE_clEvEUldE_St5arrayIPcLm2EEEEviT0_T1_ --------------------------
	.section	.nv.info._ZN2at6native29vectorized_elementwise_kernelILi8EZZZNS0_15cos_kernel_cudaERNS_18TensorIteratorBaseEENKUlvE0_clEvENKUlvE_clEvEUldE_St5arrayIPcLm2EEEEviT0_T1_,"",@"SHT_CUDA_INFO"
	.sectionflags	@""
	.align	4


	//----- nvinfo : EIATTR_CUDA_API_VERSION
	.align		4
        /*0000*/ 	.byte	0x04, 0x37
        /*0002*/ 	.short	(.L_789 - .L_788)
.L_788:
        /*0004*/ 	.word	0x00000082


	//----- nvinfo : EIATTR_KPARAM_INFO
	.align		4
.L_789:
        /*0008*/ 	.byte	0x04, 0x17
        /*000a*/ 	.short	(.L_791 - .L_790)
.L_790:
        /*000c*/ 	.word	0x00000000
        /*0010*/ 	.short	0x0002
        /*0012*/ 	.short	0x0008
        /*0014*/ 	.byte	0x00, 0xf0, 0x41, 0x00


	//----- nvinfo : EIATTR_KPARAM_INFO
	.align		4
.L_791:
        /*0018*/ 	.byte	0x04, 0x17
        /*001a*/ 	.short	(.L_793 - .L_792)
.L_792:
        /*001c*/ 	.word	0x00000000
        /*0020*/ 	.short	0x0001
        /*0022*/ 	.short	0x0004
        /*0024*/ 	.byte	0x00, 0xf0, 0x05, 0x00


	//----- nvinfo : EIATTR_KPARAM_INFO
	.align		4
.L_793:
        /*0028*/ 	.byte	0x04, 0x17
        /*002a*/ 	.short	(.L_795 - .L_794)
.L_794:
        /*002c*/ 	.word	0x00000000
        /*0030*/ 	.short	0x0000
        /*0032*/ 	.short	0x0000
        /*0034*/ 	.byte	0x00, 0xf0, 0x11, 0x00


	//----- nvinfo : EIATTR_SPARSE_MMA_MASK
	.align		4
.L_795:
        /*0038*/ 	.byte	0x03, 0x50
        /*003a*/ 	.short	0x0000


	//----- nvinfo : EIATTR_MAXREG_COUNT
	.align		4
        /*003c*/ 	.byte	0x03, 0x1b
        /*003e*/ 	.short	0x00ff


	//----- nvinfo : EIATTR_MERCURY_ISA_VERSION
	.align		4
        /*0040*/ 	.byte	0x03, 0x5f
        /*0042*/ 	.short	0x0101


	//----- nvinfo : EIATTR_EXIT_INSTR_OFFSETS
	.align		4
        /*0044*/ 	.byte	0x04, 0x1c
        /*0046*/ 	.short	(.L_797 - .L_796)


	//   ....[0]....
.L_796:
        /*0048*/ 	.word	0x00001a70


	//   ....[1]....
        /*004c*/ 	.word	0x00003cb0


	//   ....[2]....
        /*0050*/ 	.word	0x00003d00


	//----- nvinfo : EIATTR_MAX_THREADS
	.align		4
.L_797:
        /*0054*/ 	.byte	0x04, 0x05
        /*0056*/ 	.short	(.L_799 - .L_798)
.L_798:
        /*0058*/ 	.word	0x00000080
        /*005c*/ 	.word	0x00000001
        /*0060*/ 	.word	0x00000001


	//----- nvinfo : EIATTR_CRS_STACK_SIZE
	.align		4
.L_799:
        /*0064*/ 	.byte	0x04, 0x1e
        /*0066*/ 	.short	(.L_801 - .L_800)
.L_800:
        /*0068*/ 	.word	0x00000000


	//----- nvinfo : EIATTR_CBANK_PARAM_SIZE
	.align		4
.L_801:
        /*006c*/ 	.byte	0x03, 0x19
        /*006e*/ 	.short	0x0018


	//----- nvinfo : EIATTR_PARAM_CBANK
	.align		4
        /*0070*/ 	.byte	0x04, 0x0a
        /*0072*/ 	.short	(.L_803 - .L_802)
	.align		4
.L_802:
        /*0074*/ 	.word	index@(.nv.constant0._ZN2at6native29vectorized_elementwise_kernelILi8EZZZNS0_15cos_kernel_cudaERNS_18TensorIteratorBaseEENKUlvE0_clEvENKUlvE_clEvEUldE_St5arrayIPcLm2EEEEviT0_T1_)
        /*0078*/ 	.short	0x0210
        /*007a*/ 	.short	0x0018


	//----- nvinfo : EIATTR_SW_WAR
	.align		4
.L_803:
        /*007c*/ 	.byte	0x04, 0x36
        /*007e*/ 	.short	(.L_805 - .L_804)
.L_804:
        /*0080*/ 	.word	0x00000008
.L_805:


//--------------------- .nv.callgraph             --------------------------
	.section	.nv.callgraph,"",@"SHT_CUDA_CALLGRAPH"
	.align	4
	.sectionentsize	8
	.align		4
        /*0000*/ 	.word	0x00000000
	.align		4
        /*0004*/ 	.word	0xffffffff
	.align		4
        /*0008*/ 	.word	index@(_ZN2at6native18elementwise_kernelILi128ELi4EZNS0_15gpu_kernel_implIZZZNS0_15cos_kernel_cudaERNS_18TensorIteratorBaseEENKUlvE0_clEvENKUlvE2_clEvEUlN3c108BFloat16EE_EEvS4_RKT_EUliE_EEviT1_)
	.align		4
        /*000c*/ 	.word	index@(__assertfail)
	.align		4
        /*0010*/ 	.word	index@(_ZN2at6native27unrolled_elementwise_kernelIZZZNS0_15cos_kernel_cudaERNS_18TensorIteratorBaseEENKUlvE0_clEvENKUlvE2_clEvEUlN3c108BFloat16EE_St5arrayIPcLm2EELi4E23TrivialOffsetCalculatorILi1EjESD_NS0_6memory12LoadWithCastILi1EEENSE_13StoreWithCastILi1EEEEEviT_T0_T2_T3_T4_T5_)
	.align		4
        /*0014*/ 	.word	index@(__assertfail)
	.align		4
        /*0018*/ 	.word	index@(_ZN2at6native18elementwise_kernelILi128ELi4EZNS0_15gpu_kernel_implIZZZNS0_15cos_kernel_cudaERNS_18TensorIteratorBaseEENKUlvE0_clEvENKUlvE1_clEvEUlN3c104HalfEE_EEvS4_RKT_EUliE_EEviT1_)
	.align		4
        /*001c*/ 	.word	index@(__assertfail)
	.align		4
        /*0020*/ 	.word	index@(_ZN2at6native27unrolled_elementwise_kernelIZZZNS0_15cos_kernel_cudaERNS_18TensorIteratorBaseEENKUlvE0_clEvENKUlvE1_clEvEUlN3c104HalfEE_St5arrayIPcLm2EELi4E23TrivialOffsetCalculatorILi1EjESD_NS0_6memory12LoadWithCastILi1EEENSE_13StoreWithCastILi1EEEEEviT_T0_T2_T3_T4_T5_)
	.align		4
        /*0024*/ 	.word	index@(__assertfail)
	.align		4
        /*0028*/ 	.word	index@(_ZN2at6native18elementwise_kernelILi128ELi4EZNS0_15gpu_kernel_implIZZZNS0_15cos_kernel_cudaERNS_18TensorIteratorBaseEENKUlvE0_clEvENKUlvE0_clEvEUlfE_EEvS4_RKT_EUliE_EEviT1_)
	.align		4
        /*002c*/ 	.word	index@(__assertfail)
	.align		4
        /*0030*/ 	.word	index@(_ZN2at6native27unrolled_elementwise_kernelIZZZNS0_15cos_kernel_cudaERNS_18TensorIteratorBaseEENKUlvE0_clEvENKUlvE0_clEvEUlfE_St5arrayIPcLm2EELi4E23TrivialOffsetCalculatorILi1EjESB_NS0_6memory12LoadWithCastILi1EEENSC_13StoreWithCastILi1EEEEEviT_T0_T2_T3_T4_T5_)
	.align		4
        /*0034*/ 	.word	index@(__assertfail)
	.align		4
        /*0038*/ 	.word	index@(_ZN2at6native18elementwise_kernelILi128ELi4EZNS0_15gpu_kernel_implIZZZNS0_15cos_kernel_cudaERNS_18TensorIteratorBaseEENKUlvE0_clEvENKUlvE_clEvEUldE_EEvS4_RKT_EUliE_EEviT1_)
	.align		4
        /*003c*/ 	.word	index@(__assertfail)
	.align		4
        /*0040*/ 	.word	index@(_ZN2at6native27unrolled_elementwise_kernelIZZZNS0_15cos_kernel_cudaERNS_18TensorIteratorBaseEENKUlvE0_clEvENKUlvE_clEvEUldE_St5arrayIPcLm2EELi4E23TrivialOffsetCalculatorILi1EjESB_NS0_6memory12LoadWithCastILi1EEENSC_13StoreWithCastILi1EEEEEviT_T0_T2_T3_T4_T5_)
	.align		4
        /*0044*/ 	.word	index@(__assertfail)
	.align		4
        /*0048*/ 	.word	0x00000000
	.align		4
        /*004c*/ 	.word	0xfffffffe
	.align		4
        /*0050*/ 	.word	0x00000000
	.align		4
        /*0054*/ 	.word	0xfffffffd
	.align		4
        /*0058*/ 	.word	0x00000000
	.align		4
        /*005c*/ 	.word	0xfffffffc


//--------------------- .nv.constant4             --------------------------
	.section	.nv.constant4,"a",@progbits
	.align	8
	.align		8
.nv.constant4:
        /*0000*/ 	.dword	__assertfail
	.align		8
        /*0008*/ 	.dword	__unnamed_1
	.align		8
        /*0010*/ 	.dword	__unnamed_2
	.align		8
        /*0018*/ 	.dword	__unnamed_3
	.align		8
        /*0020*/ 	.dword	__unnamed_4
	.align		8
        /*0028*/ 	.dword	__unnamed_5
	.align		8
        /*0030*/ 	.dword	__unnamed_6
	.align		8
        /*0038*/ 	.dword	__unnamed_7
	.align		8
        /*0040*/ 	.dword	__unnamed_8
	.align		8
        /*0048*/ 	.dword	_ZN57_INTERNAL_cbff1b48_26_UnaryGeometricCosKernel_cu_2ee9eea24cuda3std3__45__cpo5beginE
	.align		8
        /*0050*/ 	.dword	_ZN57_INTERNAL_cbff1b48_26_UnaryGeometricCosKernel_cu_2ee9eea24cuda3std3__45__cpo3endE
	.align		8
        /*0058*/ 	.dword	_ZN57_INTERNAL_cbff1b48_26_UnaryGeometricCosKernel_cu_2ee9eea24cuda3std3__45__cpo6cbeginE
	.align		8
        /*0060*/ 	.dword	_ZN57_INTERNAL_cbff1b48_26_UnaryGeometricCosKernel_cu_2ee9eea24cuda3std3__45__cpo4cendE
	.align		8
        /*0068*/ 	.dword	_ZN57_INTERNAL_cbff1b48_26_UnaryGeometricCosKernel_cu_2ee9eea24cuda3std3__45__cpo6rbeginE
	.align		8
        /*0070*/ 	.dword	_ZN57_INTERNAL_cbff1b48_26_UnaryGeometricCosKernel_cu_2ee9eea24cuda3std3__45__cpo4rendE
	.align		8
        /*0078*/ 	.dword	_ZN57_INTERNAL_cbff1b48_26_UnaryGeometricCosKernel_cu_2ee9eea24cuda3std3__45__cpo7crbeginE
	.align		8
        /*0080*/ 	.dword	_ZN57_INTERNAL_cbff1b48_26_UnaryGeometricCosKernel_cu_2ee9eea24cuda3std3__45__cpo5crendE
	.align		8
        /*0088*/ 	.dword	_ZN57_INTERNAL_cbff1b48_26_UnaryGeometricCosKernel_cu_2ee9eea24cuda3std3__459_GLOBAL__N__cbff1b48_26_UnaryGeometricCosKernel_cu_2ee9eea26ignoreE
	.align		8
        /*0090*/ 	.dword	_ZN57_INTERNAL_cbff1b48_26_UnaryGeometricCosKernel_cu_2ee9eea24cuda3std3__419piecewise_constructE
	.align		8
        /*0098*/ 	.dword	_ZN57_INTERNAL_cbff1b48_26_UnaryGeometricCosKernel_cu_2ee9eea24cuda3std3__48in_placeE
	.align		8
        /*00a0*/ 	.dword	_ZN57_INTERNAL_cbff1b48_26_UnaryGeometricCosKernel_cu_2ee9eea24cuda3std3__420unreachable_sentinelE
	.align		8
        /*00a8*/ 	.dword	_ZN57_INTERNAL_cbff1b48_26_UnaryGeometricCosKernel_cu_2ee9eea24cuda3std6ranges3__45__cpo4swapE
	.align		8
        /*00b0*/ 	.dword	_ZN57_INTERNAL_cbff1b48_26_UnaryGeometricCosKernel_cu_2ee9eea24cuda3std6ranges3__45__cpo9iter_moveE
	.align		8
        /*00b8*/ 	.dword	_ZN57_INTERNAL_cbff1b48_26_UnaryGeometricCosKernel_cu_2ee9eea24cuda3std6ranges3__45__cpo5beginE
	.align		8
        /*00c0*/ 	.dword	_ZN57_INTERNAL_cbff1b48_26_UnaryGeometricCosKernel_cu_2ee9eea24cuda3std6ranges3__45__cpo3endE
	.align		8
        /*00c8*/ 	.dword	_ZN57_INTERNAL_cbff1b48_26_UnaryGeometricCosKernel_cu_2ee9eea24cuda3std6ranges3__45__cpo6cbeginE
	.align		8
        /*00d0*/ 	.dword	_ZN57_INTERNAL_cbff1b48_26_UnaryGeometricCosKernel_cu_2ee9eea24cuda3std6ranges3__45__cpo4cendE
	.align		8
        /*00d8*/ 	.dword	_ZN57_INTERNAL_cbff1b48_26_UnaryGeometricCosKernel_cu_2ee9eea24cuda3std6ranges3__45__cpo7advanceE
	.align		8
        /*00e0*/ 	.dword	_ZN57_INTERNAL_cbff1b48_26_UnaryGeometricCosKernel_cu_2ee9eea24cuda3std6ranges3__45__cpo9iter_swapE
	.align		8
        /*00e8*/ 	.dword	_ZN57_INTERNAL_cbff1b48_26_UnaryGeometricCosKernel_cu_2ee9eea24cuda3std6ranges3__45__cpo4nextE
	.align		8
        /*00f0*/ 	.dword	_ZN57_INTERNAL_cbff1b48_26_UnaryGeometricCosKernel_cu_2ee9eea24cuda3std6ranges3__45__cpo4prevE
	.align		8
        /*00f8*/ 	.dword	_ZN57_INTERNAL_cbff1b48_26_UnaryGeometricCosKernel_cu_2ee9eea24cuda3std6ranges3__45__cpo4dataE
	.align		8
        /*0100*/ 	.dword	_ZN57_INTERNAL_cbff1b48_26_UnaryGeometricCosKernel_cu_2ee9eea24cuda3std6ranges3__45__cpo5cdataE
	.align		8
        /*0108*/ 	.dword	_ZN57_INTERNAL_cbff1b48_26_UnaryGeometricCosKernel_cu_2ee9eea24cuda3std6ranges3__45__cpo4sizeE
	.align		8
        /*0110*/ 	.dword	_ZN57_INTERNAL_cbff1b48_26_UnaryGeometricCosKernel_cu_2ee9eea24cuda3std6ranges3__45__cpo5ssizeE
	.align		8
        /*0118*/ 	.dword	_ZN57_INTERNAL_cbff1b48_26_UnaryGeometricCosKernel_cu_2ee9eea24cuda3std6ranges3__45__cpo8distanceE
	.align		8
        /*0120*/ 	.dword	_ZN57_INTERNAL_cbff1b48_26_UnaryGeometricCosKernel_cu_2ee9eea26thrust23THRUST_300001_SM_900_NS6system6detail10sequential3seqE
	.align		8
        /*0128*/ 	.dword	$str$6
	.align		8
        /*0130*/ 	.dword	$str$7
	.align		8
        /*0138*/ 	.dword	__cudart_sin_cos_coeffs
	.align		8
        /*0140*/ 	.dword	__cudart_i2opi_d


//--------------------- .text._ZN2at6native18elementwise_kernelILi128ELi4EZNS0_15gpu_kernel_implIZZZNS0_15cos_kernel_cudaERNS_18TensorIteratorBaseEENKUlvE0_clEvENKUlvE2_clEvEUlN3c108BFloat16EE_EEvS4_RKT_EUliE_EEviT1_ --------------------------
	.section	.text._ZN2at6native18elementwise_kernelILi128ELi4EZNS0_15gpu_kernel_implIZZZNS0_15cos_kernel_cudaERNS_18TensorIteratorBaseEENKUlvE0_clEvENKUlvE2_clEvEUlN3c108BFloat16EE_EEvS4_RKT_EUliE_EEviT1_,"ax",@progbits
	.align	128
        .global         _ZN2at6native18elementwise_kernelILi128ELi4EZNS0_15gpu_kernel_implIZZZNS0_15cos_kernel_cudaERNS_18TensorIteratorBaseEENKUlvE0_clEvENKUlvE2_clEvEUlN3c108BFloat16EE_EEvS4_RKT_EUliE_EEviT1_
        .type           _ZN2at6native18elementwise_kernelILi128ELi4EZNS0_15gpu_kernel_implIZZZNS0_15cos_kernel_cudaERNS_18TensorIteratorBaseEENKUlvE0_clEvENKUlvE2_clEvEUlN3c108BFloat16EE_EEvS4_RKT_EUliE_EEviT1_,@function
        .size           _ZN2at6native18elementwise_kernelILi128ELi4EZNS0_15gpu_kernel_implIZZZNS0_15cos_kernel_cudaERNS_18TensorIteratorBaseEENKUlvE0_clEvENKUlvE2_clEvEUlN3c108BFloat16EE_EEvS4_RKT_EUliE_EEviT1_,(.L_x_2616 - _ZN2at6native18elementwise_kernelILi128ELi4EZNS0_15gpu_kernel_implIZZZNS0_15cos_kernel_cudaERNS_18TensorIteratorBaseEENKUlvE0_clEvENKUlvE2_clEvEUlN3c108BFloat16EE_EEvS4_RKT_EUliE_EEviT1_)
        .other          _ZN2at6native18elementwise_kernelILi128ELi4EZNS0_15gpu_kernel_implIZZZNS0_15cos_kernel_cudaERNS_18TensorIteratorBaseEENKUlvE0_clEvENKUlvE2_clEvEUlN3c108BFloat16EE_EEvS4_RKT_EUliE_EEviT1_,@"STO_CUDA_ENTRY STV_DEFAULT"
_ZN2at6native18elementwise_kernelILi128ELi4EZNS0_15gpu_kernel_implIZZZNS0_15cos_kernel_cudaERNS_18TensorIteratorBaseEENKUlvE0_clEvENKUlvE2_clEvEUlN3c108BFloat16EE_EEvS4_RKT_EUliE_EEviT1_:
.text._ZN2at6native18elementwise_kernelILi128ELi4EZNS0_15gpu_kernel_implIZZZNS0_15cos_kernel_cudaERNS_18TensorIteratorBaseEENKUlvE0_clEvENKUlvE2_clEvEUlN3c108BFloat16EE_EEvS4_RKT_EUliE_EEviT1_:
[----:B------:R-:W0:Y:S01]  /*0000*/  LDC R1, c[0x0][0x28] ;  /* 0x00000a00ff017b82 */ /* 0x000e220000000800 */
[----:B------:R-:W1:Y:S01]  /*0010*/  S2R R23, SR_CTAID.X ;  /* 0x0000000000177919 */ /* 0x000e620000002500 */
[----:B------:R-:W-:Y:S01]  /*0020*/  ULDC UR4, c[0x0][0x210] ;  /* 0x0000840000047ab9 */ /* 0x000fe20000000800 */
[----:B------:R-:W-:Y:S01]  /*0030*/  ULDC.64 UR36, c[0x0][0x208] ;  /* 0x0000820000247ab9 */ /* 0x000fe20000000a00 */
[----:B------:R-:W-:Y:S01]  /*0040*/  BSSY B6, `(.L_x_0) ;  /* 0x000032e000067945 */ /* 0x000fe20003800000 */
[----:B------:R-:W1:Y:S02]  /*0050*/  S2R R18, SR_TID.X ;  /* 0x0000000000127919 */ /* 0x000e640000002100 */
[----:B-1----:R-:W-:-:S05]  /*0060*/  IMAD R19, R23, 0x200, R18 ;  /* 0x0000020017137824 */ /* 0x002fca00078e0212 */
[----:B------:R-:W-:-:S13]  /*0070*/  ISETP.GE.AND P0, PT, R19, UR4, PT ;  /* 0x0000000413007c0c */ /* 0x000fda000bf06270 */
[----:B0-----:R-:W-:Y:S05]  /*0080*/  @P0 BRA `(.L_x_1) ;  /* 0x0000003000a40947 */ /* 0x001fea0003800000 */
[----:B------:R-:W0:Y:S01]  /*0090*/  LDC R6, c[0x0][0x218] ;  /* 0x00008600ff067b82 */ /* 0x000e220000000800 */
[----:B------:R-:W-:Y:S02]  /*00a0*/  IMAD.MOV.U32 R0, RZ, RZ, RZ ;  /* 0x000000ffff007224 */ /* 0x000fe400078e00ff */
[----:B------:R-:W-:Y:S01]  /*00b0*/  IMAD.MOV.U32 R16, RZ, RZ, RZ ;  /* 0x000000ffff107224 */ /* 0x000fe200078e00ff */
[----:B0-----:R-:W-:-:S13]  /*00c0*/  ISETP.NE.AND P0, PT, R6, RZ, PT ;  /* 0x000000ff0600720c */ /* 0x001fda0003f05270 */
[----:B------:R-:W-:Y:S05]  /*00d0*/  @!P0 BRA `(.L_x_2) ;  /* 0x0000001000ac8947 */ /* 0x000fea0003800000 */
[----:B------:R-:W-:Y:S01]  /*00e0*/  IMAD.MOV.U32 R2, RZ, RZ, RZ ;  /* 0x000000ffff027224 */ /* 0x000fe200078e00ff */
[----:B------:R-:W-:Y:S01]  /*00f0*/  ULDC.64 UR4, c[0x0][0x220] ;  /* 0x0000880000047ab9 */ /* 0x000fe20000000a00 */
[----:B------:R-:W-:Y:S01]  /*0100*/  IMAD.MOV.U32 R3, RZ, RZ, R19 ;  /* 0x000000ffff037224 */ /* 0x000fe200078e0013 */
[----:B------:R-:W-:Y:S01]  /*0110*/  ISETP.NE.AND P0, PT, R6, 0x1, PT ;  /* 0x000000010600780c */ /* 0x000fe20003f05270 */
[----:B------:R-:W-:Y:S01]  /*0120*/  IMAD.HI.U32 R2, R19, UR4, R2 ;  /* 0x0000000413027c27 */ /* 0x000fe2000f8e0002 */
[----:B------:R-:W-:-:S04]  /*0130*/  ULDC UR4, c[0x0][0x21c] ;  /* 0x0000870000047ab9 */ /* 0x000fc80000000800 */
[----:B------:R-:W-:-:S05]  /*0140*/  SHF.R.U32.HI R3, RZ, UR5, R2 ;  /* 0x00000005ff037c19 */ /* 0x000fca0008011602 */
[----:B------:R-:W-:-:S04]  /*0150*/  IMAD.MOV R0, RZ, RZ, -R3 ;  /* 0x000000ffff007224 */ /* 0x000fc800078e0a03 */
[----:B------:R-:W-:Y:S01]  /*0160*/  IMAD R0, R0, UR4, R19 ;  /* 0x0000000400007c24 */ /* 0x000fe2000f8e0213 */
[----:B------:R-:W-:-:S03]  /*0170*/  ULDC.64 UR4, c[0x0][0x348] ;  /* 0x0000d20000047ab9 */ /* 0x000fc60000000a00 */
[C---:B------:R-:W-:Y:S02]  /*0180*/  IMAD R16, R0.reuse, UR4, RZ ;  /* 0x0000000400107c24 */ /* 0x040fe4000f8e02ff */
[----:B------:R-:W-:Y:S01]  /*0190*/  IMAD R0, R0, UR5, RZ ;  /* 0x0000000500007c24 */ /* 0x000fe2000f8e02ff */
[----:B------:R-:W-:Y:S06]  /*01a0*/  @!P0 BRA `(.L_x_2) ;  /* 0x0000001000788947 */ /* 0x000fec0003800000 */
[----:B------:R-:W-:Y:S01]  /*01b0*/  IMAD.MOV.U32 R2, RZ, RZ, RZ ;  /* 0x000000ffff027224 */ /* 0x000fe200078e00ff */
[----:B------:R-:W-:Y:S01]  /*01c0*/  ULDC.64 UR6, c[0x0][0x228] ;  /* 0x00008a0000067ab9 */ /* 0x000fe20000000a00 */
[----:B------:R-:W-:Y:S01]  /*01d0*/  ULDC UR4, c[0x0][0x230] ;  /* 0x00008c0000047ab9 */ /* 0x000fe20000000800 */
[----:B------:R-:W-:Y:S01]  /*01e0*/  ISETP.NE.AND P0, PT, R6, 0x2, PT ;  /* 0x000000020600780c */ /* 0x000fe20003f05270 */
[----:B------:R-:W-:-:S05]  /*01f0*/  IMAD.HI.U32 R4, R3, UR7, R2 ;  /* 0x0000000703047c27 */ /* 0x000fca000f8e0002 */
[----:B------:R-:W-:Y:S01]  /*0200*/  SHF.R.U32.HI R5, RZ, UR4, R4 ;  /* 0x00000004ff057c19 */ /* 0x000fe20008011604 */
[----:B------:R-:W-:-:S04]  /*0210*/  ULDC.64 UR4, c[0x0][0x350] ;  /* 0x0000d40000047ab9 */ /* 0x000fc80000000a00 */
[----:B------:R-:W-:-:S04]  /*0220*/  IMAD.MOV R2, RZ, RZ, -R5 ;  /* 0x000000ffff027224 */ /* 0x000fc800078e0a05 */
[----:B------:R-:W-:-:S04]  /*0230*/  IMAD R3, R2, UR6, R3 ;  /* 0x0000000602037c24 */ /* 0x000fc8000f8e0203 */
[C---:B------:R-:W-:Y:S02]  /*0240*/  IMAD R16, R3.reuse, UR4, R16 ;  /* 0x0000000403107c24 */ /* 0x040fe4000f8e0210 */
[----:B------:R-:W-:Y:S01]  /*0250*/  IMAD R0, R3, UR5, R0 ;  /* 0x0000000503007c24 */ /* 0x000fe2000f8e0200 */
[----:B------:R-:W-:Y:S06]  /*0260*/  @!P0 BRA `(.L_x_2) ;  /* 0x0000001000488947 */ /* 0x000fec0003800000 */
[----:B------:R-:W-:Y:S01]  /*0270*/  IMAD.MOV.U32 R4, RZ, RZ, RZ ;  /* 0x000000ffff047224 */ /* 0x000fe200078e00ff */
[----:B------:R-:W-:Y:S01]  /*0280*/  ULDC.64 UR4, c[0x0][0x238] ;  /* 0x00008e0000047ab9 */ /* 0x000fe20000000a00 */
[----:B------:R-:W-:Y:S02]  /*0290*/  ISETP.NE.AND P0, PT, R6, 0x3, PT ;  /* 0x000000030600780c */ /* 0x000fe40003f05270 */
[----:B------:R-:W-:Y:S01]  /*02a0*/  IMAD.HI.U32 R2, R5, UR4, R4 ;  /* 0x0000000405027c27 */ /* 0x000fe2000f8e0004 */
[----:B------:R-:W-:-:S04]  /*02b0*/  ULDC UR4, c[0x0][0x234] ;  /* 0x00008d0000047ab9 */ /* 0x000fc80000000800 */
[----:B------:R-:W-:-:S05]  /*02c0*/  SHF.R.U32.HI R3, RZ, UR5, R2 ;  /* 0x00000005ff037c19 */ /* 0x000fca0008011602 */
[----:B------:R-:W-:-:S04]  /*02d0*/  IMAD.MOV R4, RZ, RZ, -R3 ;  /* 0x000000ffff047224 */ /* 0x000fc800078e0a03 */
[----:B------:R-:W-:Y:S01]  /*02e0*/  IMAD R5, R4, UR4, R5 ;  /* 0x0000000404057c24 */ /* 0x000fe2000f8e0205 */
[----:B------:R-:W-:-:S03]  /*02f0*/  ULDC.64 UR4, c[0x0][0x358] ;  /* 0x0000d60000047ab9 */ /* 0x000fc60000000a00 */
[C---:B------:R-:W-:Y:S02]  /*0300*/  IMAD R16, R5.reuse, UR4, R16 ;  /* 0x0000000405107c24 */ /* 0x040fe4000f8e0210 */
[----:B------:R-:W-:Y:S01]  /*0310*/  IMAD R0, R5, UR5, R0 ;  /* 0x0000000505007c24 */ /* 0x000fe2000f8e0200 */
        /* <DEDUP_REMOVED lines=254> */
[----:B------:R-:W-:-:S03]  /*1300*/  ULDC.64 UR4, c[0x0][0x340] ;  /* 0x0000d00000047ab9 */ /* 0x000fc60000000a00 */
[----:B------:R-:W-:Y:S01]  /*1310*/  IMAD.HI.U32 R2, R5, UR4, R4 ;  /* 0x0000000405027c27 */ /* 0x000fe2000f8e0004 */
[----:B------:R-:W-:-:S04]  /*1320*/  ULDC UR4, c[0x0][0x33c] ;  /* 0x0000cf0000047ab9 */ /* 0x000fc80000000800 */
[----:B------:R-:W-:-:S05]  /*1330*/  SHF.R.U32.HI R2, RZ, UR5, R2 ;  /* 0x00000005ff027c19 */ /* 0x000fca0008011602 */
[----:B------:R-:W-:-:S04]  /*1340*/  IMAD.MOV R3, RZ, RZ, -R2 ;  /* 0x000000ffff037224 */ /* 0x000fc800078e0a02 */
[----:B------:R-:W-:Y:S01]  /*1350*/  IMAD R5, R3, UR4, R5 ;  /* 0x0000000403057c24 */ /* 0x000fe2000f8e0205 */
[----:B------:R-:W-:-:S03]  /*1360*/  ULDC.64 UR4, c[0x0][0x408] ;  /* 0x0001020000047ab9 */ /* 0x000fc60000000a00 */
[C---:B------:R-:W-:Y:S02]  /*1370*/  IMAD R16, R5.reuse, UR4, R16 ;  /* 0x0000000405107c24 */ /* 0x040fe4000f8e0210 */
[----:B------:R-:W-:-:S07]  /*1380*/  IMAD R0, R5, UR5, R0 ;  /* 0x0000000505007c24 */ /* 0x000fce000f8e0200 */
.L_x_2:
[----:B------:R-:W0:Y:S01]  /*1390*/  LDC.U8 R5, c[0x0][0x422] ;  /* 0x00010880ff057b82 */ /* 0x000e220000000000 */
[----:B------:R-:W-:Y:S01]  /*13a0*/  ULDC.64 UR4, c[0x0][0x410] ;  /* 0x0001040000047ab9 */ /* 0x000fe20000000a00 */
[----:B------:R-:W-:Y:S01]  /*13b0*/  ULDC.64 UR6, c[0x0][0x418] ;  /* 0x0001060000067ab9 */ /* 0x000fe20000000a00 */
[----:B------:R-:W-:Y:S02]  /*13c0*/  IADD3 R16, P1, R16, UR4, RZ ;  /* 0x0000000410107c10 */ /* 0x000fe4000ff3e0ff */
[----:B------:R-:W-:-:S03]  /*13d0*/  IADD3 R2, P2, R0, UR6, RZ ;  /* 0x0000000600027c10 */ /* 0x000fc6000ff5e0ff */
[----:B------:R-:W-:Y:S02]  /*13e0*/  IMAD.X R17, RZ, RZ, UR5, P1 ;  /* 0x00000005ff117e24 */ /* 0x000fe400088e06ff */
[----:B------:R-:W-:Y:S01]  /*13f0*/  IMAD.X R3, RZ, RZ, UR7, P2 ;  /* 0x00000007ff037e24 */ /* 0x000fe200090e06ff */
[----:B0-----:R-:W-:-:S04]  /*1400*/  PRMT R4, R5, 0x9910, RZ ;  /* 0x0000991005047816 */ /* 0x001fc800000000ff */
[----:B------:R-:W-:-:S13]  /*1410*/  ISETP.GT.AND P0, PT, R4, 0x9, PT ;  /* 0x000000090400780c */ /* 0x000fda0003f04270 */
[----:B------:R-:W-:Y:S05]  /*1420*/  @P0 BRA `(.L_x_3) ;  /* 0x0000000400100947 */ /* 0x000fea0003800000 */
[----:B------:R-:W-:-:S13]  /*1430*/  ISETP.GT.AND P0, PT, R4, 0x4, PT ;  /* 0x000000040400780c */ /* 0x000fda0003f04270 */
[----:B------:R-:W-:Y:S05]  /*1440*/  @P0 BRA `(.L_x_4) ;  /* 0x0000000000800947 */ /* 0x000fea0003800000 */
[----:B------:R-:W-:-:S13]  /*1450*/  ISETP.GT.AND P0, PT, R4, 0x1, PT ;  /* 0x000000010400780c */ /* 0x000fda0003f04270 */
[----:B------:R-:W-:Y:S05]  /*1460*/  @P0 BRA `(.L_x_5) ;  /* 0x0000000000300947 */ /* 0x000fea0003800000 */
[----:B------:R-:W-:-:S13]  /*1470*/  ISETP.NE.AND P0, PT, R5, RZ, PT ;  /* 0x000000ff0500720c */ /* 0x000fda0003f05270 */
[----:B------:R-:W-:Y:S05]  /*1480*/  @!P0 BRA `(.L_x_6) ;  /* 0x0000000000188947 */ /* 0x000fea0003800000 */
[----:B------:R-:W-:-:S13]  /*1490*/  ISETP.NE.AND P0, PT, R4, 0x1, PT ;  /* 0x000000010400780c */ /* 0x000fda0003f05270 */
[----:B------:R-:W-:Y:S05]  /*14a0*/  @P0 BRA `(.L_x_7) ;  /* 0x0000000c004c0947 */ /* 0x000fea0003800000 */
[----:B------:R-:W2:Y:S02]  /*14b0*/  LDG.E.S8 R2, desc[UR36][R2.64] ;  /* 0x0000002402027981 */ /* 0x000ea4000c1e1300 */
[----:B--2---:R-:W0:Y:S02]  /*14c0*/  I2F.S16 R0, R2 ;  /* 0x0000000200007306 */ /* 0x004e240000101400 */
[----:B0-----:R-:W-:Y:S01]  /*14d0*/  F2FP.BF16.F32.PACK_AB R0, RZ, R0 ;  /* 0x00000000ff00723e */ /* 0x001fe200000010ff */
[----:B------:R-:W-:Y:S06]  /*14e0*/  BRA `(.L_x_8) ;  /* 0x0000000c00a07947 */ /* 0x000fec0003800000 */
.L_x_6:
[----:B------:R-:W2:Y:S02]  /*14f0*/  LDG.E.U8 R2, desc[UR36][R2.64] ;  /* 0x0000002402027981 */ /* 0x000ea4000c1e1100 */
[----:B--2---:R-:W-:-:S04]  /*1500*/  I2FP.F32.U32 R0, R2 ;  /* 0x0000000200007245 */ /* 0x004fc80000201000 */
[----:B------:R-:W-:Y:S01]  /*1510*/  F2FP.BF16.F32.PACK_AB R0, RZ, R0 ;  /* 0x00000000ff00723e */ /* 0x000fe200000010ff */
[----:B------:R-:W-:Y:S06]  /*1520*/  BRA `(.L_x_8) ;  /* 0x0000000c00907947 */ /* 0x000fec0003800000 */
.L_x_5:
[----:B------:R-:W-:-:S13]  /*1530*/  ISETP.NE.AND P0, PT, R4, 0x2, PT ;  /* 0x000000020400780c */ /* 0x000fda0003f05270 */
[----:B------:R-:W-:Y:S05]  /*1540*/  @!P0 BRA `(.L_x_9) ;  /* 0x0000000000308947 */ /* 0x000fea0003800000 */
[----:B------:R-:W-:-:S13]  /*1550*/  ISETP.NE.AND P0, PT, R4, 0x3, PT ;  /* 0x000000030400780c */ /* 0x000fda0003f05270 */
[----:B------:R-:W-:Y:S05]  /*1560*/  @!P0 BRA `(.L_x_10) ;  /* 0x0000000000188947 */ /* 0x000fea0003800000 */
[----:B------:R-:W-:-:S13]  /*1570*/  ISETP.NE.AND P0, PT, R4, 0x4, PT ;  /* 0x000000040400780c */ /* 0x000fda0003f05270 */
[----:B------:R-:W-:Y:S05]  /*1580*/  @P0 BRA `(.L_x_7) ;  /* 0x0000000c00140947 */ /* 0x000fea0003800000 */
[----:B------:R-:W2:Y:S02]  /*1590*/  LDG.E.64 R2, desc[UR36][R2.64] ;  /* 0x0000002402027981 */ /* 0x000ea4000c1e1b00 */
[----:B--2---:R-:W0:Y:S02]  /*15a0*/  I2F.S64 R0, R2 ;  /* 0x0000000200007312 */ /* 0x004e240000301400 */
[----:B0-----:R-:W-:Y:S01]  /*15b0*/  F2FP.BF16.F32.PACK_AB R0, RZ, R0 ;  /* 0x00000000ff00723e */ /* 0x001fe200000010ff */
[----:B------:R-:W-:Y:S06]  /*15c0*/  BRA `(.L_x_8) ;  /* 0x0000000c00687947 */ /* 0x000fec0003800000 */
.L_x_10:
[----:B------:R-:W2:Y:S02]  /*15d0*/  LDG.E R2, desc[UR36][R2.64] ;  /* 0x0000002402027981 */ /* 0x000ea4000c1e1900 */
[----:B--2---:R-:W-:-:S04]  /*15e0*/  I2FP.F32.S32 R0, R2 ;  /* 0x0000000200007245 */ /* 0x004fc80000201400 */
[----:B------:R-:W-:Y:S01]  /*15f0*/  F2FP.BF16.F32.PACK_AB R0, RZ, R0 ;  /* 0x00000000ff00723e */ /* 0x000fe200000010ff */
[----:B------:R-:W-:Y:S06]  /*1600*/  BRA `(.L_x_8) ;  /* 0x0000000c00587947 */ /* 0x000fec0003800000 */
.L_x_9:
[----:B------:R-:W2:Y:S02]  /*1610*/  LDG.E.U16 R2, desc[UR36][R2.64] ;  /* 0x0000002402027981 */ /* 0x000ea4000c1e1500 */
[----:B--2---:R-:W0:Y:S02]  /*1620*/  I2F.S16 R0, R2 ;  /* 0x0000000200007306 */ /* 0x004e240000101400 */
[----:B0-----:R-:W-:Y:S01]  /*1630*/  F2FP.BF16.F32.PACK_AB R0, RZ, R0 ;  /* 0x00000000ff00723e */ /* 0x001fe200000010ff */
[----:B------:R-:W-:Y:S06]  /*1640*/  BRA `(.L_x_8) ;  /* 0x0000000c00487947 */ /* 0x000fec0003800000 */
.L_x_4:
[----:B------:R-:W-:-:S13]  /*1650*/  ISETP.GT.AND P0, PT, R4, 0x6, PT ;  /* 0x000000060400780c */ /* 0x000fda0003f04270 */
[----:B------:R-:W-:Y:S05]  /*1660*/  @P0 BRA `(.L_x_11) ;  /* 0x00000000002c0947 */ /* 0x000fea0003800000 */
[----:B------:R-:W-:-:S13]  /*1670*/  ISETP.NE.AND P0, PT, R4, 0x5, PT ;  /* 0x000000050400780c */ /* 0x000fda0003f05270 */
[----:B------:R-:W-:Y:S05]  /*1680*/  @!P0 BRA `(.L_x_12) ;  /* 0x0000000000148947 */ /* 0x000fea0003800000 */
[----:B------:R-:W-:-:S13]  /*1690*/  ISETP.NE.AND P0, PT, R4, 0x6, PT ;  /* 0x000000060400780c */ /* 0x000fda0003f05270 */
[----:B------:R-:W-:Y:S05]  /*16a0*/  @P0 BRA `(.L_x_7) ;  /* 0x0000000800cc0947 */ /* 0x000fea0003800000 */
[----:B------:R-:W2:Y:S02]  /*16b0*/  LDG.E R2, desc[UR36][R2.64] ;  /* 0x0000002402027981 */ /* 0x000ea4000c1e1900 */
[----:B--2---:R-:W-:Y:S01]  /*16c0*/  F2FP.BF16.F32.PACK_AB R0, RZ, R2 ;  /* 0x00000002ff00723e */ /* 0x004fe200000010ff */
[----:B------:R-:W-:Y:S06]  /*16d0*/  BRA `(.L_x_8) ;  /* 0x0000000c00247947 */ /* 0x000fec0003800000 */
.L_x_12:
[----:B------:R-:W2:Y:S02]  /*16e0*/  LDG.E.U16 R0, desc[UR36][R2.64] ;  /* 0x0000002402007981 */ /* 0x000ea4000c1e1500 */
[----:B--2---:R-:W-:-:S05]  /*16f0*/  HADD2.F32 R0, -RZ, R0.H0_H0 ;  /* 0x20000000ff007230 */ /* 0x004fca0000004100 */
[----:B------:R-:W-:Y:S01]  /*1700*/  F2FP.BF16.F32.PACK_AB R0, RZ, R0 ;  /* 0x00000000ff00723e */ /* 0x000fe200000010ff */
[----:B------:R-:W-:Y:S06]  /*1710*/  BRA `(.L_x_8) ;  /* 0x0000000c00147947 */ /* 0x000fec0003800000 */
.L_x_11:
[----:B------:R-:W-:-:S13]  /*1720*/  ISETP.NE.AND P0, PT, R4, 0x7, PT ;  /* 0x000000070400780c */ /* 0x000fda0003f05270 */
[----:B------:R-:W-:Y:S05]  /*1730*/  @!P0 BRA `(.L_x_13) ;  /* 0x00000000002c8947 */ /* 0x000fea0003800000 */
[----:B------:R-:W-:-:S13]  /*1740*/  ISETP.NE.AND P0, PT, R4, 0x8, PT ;  /* 0x000000080400780c */ /* 0x000fda0003f05270 */
[----:B------:R-:W-:Y:S05]  /*1750*/  @!P0 BRA `(.L_x_14) ;  /* 0x0000000000148947 */ /* 0x000fea0003800000 */
[----:B------:R-:W-:-:S13]  /*1760*/  ISETP.NE.AND P0, PT, R4, 0x9, PT ;  /* 0x000000090400780c */ /* 0x000fda0003f05270 */
[----:B------:R-:W-:Y:S05]  /*1770*/  @P0 BRA `(.L_x_7) ;  /* 0x0000000800980947 */ /* 0x000fea0003800000 */
[----:B------:R-:W2:Y:S02]  /*1780*/  LDG.E R2, desc[UR36][R2.64] ;  /* 0x0000002402027981 */ /* 0x000ea4000c1e1900 */
[----:B--2---:R-:W-:Y:S01]  /*1790*/  F2FP.BF16.F32.PACK_AB R0, RZ, R2 ;  /* 0x00000002ff00723e */ /* 0x004fe200000010ff */
[----:B------:R-:W-:Y:S06]  /*17a0*/  BRA `(.L_x_8) ;  /* 0x0000000800f07947 */ /* 0x000fec0003800000 */
.L_x_14:
[----:B------:R-:W2:Y:S02]  /*17b0*/  LDG.E.U16 R2, desc[UR36][R2.64] ;  /* 0x0000002402027981 */ /* 0x000ea4000c1e1500 */
[----:B--2---:R-:W-:-:S05]  /*17c0*/  HADD2.F32 R0, -RZ, R2.H0_H0 ;  /* 0x20000002ff007230 */ /* 0x004fca0000004100 */
[----:B------:R-:W-:Y:S01]  /*17d0*/  F2FP.BF16.F32.PACK_AB R0, RZ, R0 ;  /* 0x00000000ff00723e */ /* 0x000fe200000010ff */
[----:B------:R-:W-:Y:S06]  /*17e0*/  BRA `(.L_x_8) ;  /* 0x0000000800e07947 */ /* 0x000fec0003800000 */
.L_x_13:
[----:B------:R-:W2:Y:S01]  /*17f0*/  LDG.E.64 R2, desc[UR36][R2.64] ;  /* 0x0000002402027981 */ /* 0x000ea2000c1e1b00 */
[----:B------:R-:W-:Y:S01]  /*1800*/  UMOV UR4, 0xf0000000 ;  /* 0xf000000000047882 */ /* 0x000fe20000000000 */
[----:B------:R-:W-:Y:S01]  /*1810*/  UMOV UR5, 0x380fffff ;  /* 0x380fffff00057882 */ /* 0x000fe20000000000 */
[----:B--2---:R-:W0:Y:S01]  /*1820*/  F2F.F32.F64 R0, R2 ;  /* 0x0000000200007310 */ /* 0x004e220000301000 */
[----:B------:R-:W-:-:S14]  /*1830*/  DSETP.GEU.AND P0, PT, |R2|, UR4, PT ;  /* 0x0000000402007e2a */ /* 0x000fdc000bf0e200 */
[----:B0-----:R-:W-:-:S05]  /*1840*/  @!P0 FMUL R0, R0, 1.175494350822287508e-38 ;  /* 0x0080000000008820 */ /* 0x001fca0000400000 */
[----:B------:R-:W-:Y:S01]  /*1850*/  F2FP.BF16.F32.PACK_AB R0, RZ, R0 ;  /* 0x00000000ff00723e */ /* 0x000fe200000010ff */
[----:B------:R-:W-:Y:S06]  /*1860*/  BRA `(.L_x_8) ;  /* 0x0000000800c07947 */ /* 0x000fec0003800000 */
.L_x_3:
[----:B------:R-:W-:-:S13]  /*1870*/  ISETP.GT.AND P0, PT, R4, 0x18, PT ;  /* 0x000000180400780c */ /* 0x000fda0003f04270 */
[----:B------:R-:W-:Y:S05]  /*1880*/  @P0 BRA `(.L_x_15) ;  /* 0x0000000400000947 */ /* 0x000fea0003800000 */
[----:B------:R-:W-:-:S13]  /*1890*/  ISETP.GT.AND P0, PT, R4, 0xe, PT ;  /* 0x0000000e0400780c */ /* 0x000fda0003f04270 */
[----:B------:R-:W-:Y:S05]  /*18a0*/  @P0 BRA `(.L_x_16) ;  /* 0x0000000000440947 */ /* 0x000fea0003800000 */
[----:B------:R-:W-:-:S13]  /*18b0*/  ISETP.NE.AND P0, PT, R4, 0xa, PT ;  /* 0x0000000a0400780c */ /* 0x000fda0003f05270 */
[----:B------:R-:W-:Y:S05]  /*18c0*/  @!P0 BRA `(.L_x_17) ;  /* 0x00000000001c8947 */ /* 0x000fea0003800000 */
[----:B------:R-:W-:-:S13]  /*18d0*/  ISETP.NE.AND P0, PT, R4, 0xb, PT ;  /* 0x0000000b0400780c */ /* 0x000fda0003f05270 */
[----:B------:R-:W-:Y:S05]  /*18e0*/  @P0 BRA `(.L_x_7) ;  /* 0x00000008003c0947 */ /* 0x000fea0003800000 */
[----:B------:R-:W2:Y:S02]  /*18f0*/  LDG.E.U8 R2, desc[UR36][R2.64] ;  /* 0x0000002402027981 */ /* 0x000ea4000c1e1100 */
[----:B--2---:R-:W-:-:S04]  /*1900*/  ISETP.NE.AND P0, PT, R2, RZ, PT ;  /* 0x000000ff0200720c */ /* 0x004fc80003f05270 */
[----:B------:R-:W-:-:S04]  /*1910*/  FSEL R0, RZ, 1, !P0 ;  /* 0x3f800000ff007808 */ /* 0x000fc80004000000 */
[----:B------:R-:W-:Y:S01]  /*1920*/  F2FP.BF16.F32.PACK_AB R0, RZ, R0 ;  /* 0x00000000ff00723e */ /* 0x000fe200000010ff */
[----:B------:R-:W-:Y:S06]  /*1930*/  BRA `(.L_x_8) ;  /* 0x00000008008c7947 */ /* 0x000fec0003800000 */
.L_x_17:
        /* <DEDUP_REMOVED lines=8> */
.L_x_16:
[----:B------:R-:W-:-:S13]  /*19c0*/  ISETP.NE.AND P0, PT, R4, 0xf, PT ;  /* 0x0000000f0400780c */ /* 0x000fda0003f05270 */
[----:B------:R-:W-:Y:S05]  /*19d0*/  @!P0 BRA `(.L_x_18) ;  /* 0x0000000000a48947 */ /* 0x000fea0003800000 */
[----:B------:R-:W-:-:S13]  /*19e0*/  ISETP.NE.AND P0, PT, R4, 0x17, PT ;  /* 0x000000170400780c */ /* 0x000fda0003f05270 */
[----:B------:R-:W-:Y:S05]  /*19f0*/  @!P0 BRA `(.L_x_19) ;  /* 0x0000000000608947 */ /* 0x000fea0003800000 */
[----:B------:R-:W-:-:S13]  /*1a00*/  ISETP.NE.AND P0, PT, R4, 0x18, PT ;  /* 0x000000180400780c */ /* 0x000fda0003f05270 */
[----:B------:R-:W-:Y:S05]  /*1a10*/  @P0 BRA `(.L_x_7) ;  /* 0x0000000400f00947 */ /* 0x000fea0003800000 */
[----:B------:R-:W2:Y:S01]  /*1a20*/  LDG.E.U8 R0, desc[UR36][R2.64] ;  /* 0x0000002402007981 */ /* 0x000ea2000c1e1100 */
[----:B------:R-:W-:Y:S02]  /*1a30*/  IMAD.MOV.U32 R8, RZ, RZ, -0x800000 ;  /* 0xff800000ff087424 */ /* 0x000fe400078e00ff */
[----:B--2---:R-:W-:-:S05]  /*1a40*/  IMAD.SHL.U32 R0, R0, 0x1000000, RZ ;  /* 0x0100000000007824 */ /* 0x004fca00078e00ff */
[----:B------:R-:W-:-:S04]  /*1a50*/  LOP3.LUT R4, R0, 0x7f000000, RZ, 0xc0, !PT ;  /* 0x7f00000000047812 */ /* 0x000fc800078ec0ff */
[----:B------:R-:W0:Y:S01]  /*1a60*/  FLO.U32 R5, R4 ;  /* 0x0000000400057300 */ /* 0x000e2200000e0000 */
[C---:B------:R-:W-:Y:S02]  /*1a70*/  VIADD R6, R4.reuse, 0x1000000 ;  /* 0x0100000004067836 */ /* 0x040fe40000000000 */
[----:B------:R-:W-:-:S03]  /*1a80*/  VIADD R2, R4, 0xffffffff ;  /* 0xffffffff04027836 */ /* 0x000fc60000000000 */
[----:B------:R-:W-:Y:S02]  /*1a90*/  SHF.R.S32.HI R6, RZ, 0x8, R6 ;  /* 0x00000008ff067819 */ /* 0x000fe40000011406 */
[----:B------:R-:W-:Y:S02]  /*1aa0*/  SHF.R.S32.HI R2, RZ, 0x1f, R2 ;  /* 0x0000001fff027819 */ /* 0x000fe40000011402 */
[----:B0-----:R-:W-:-:S04]  /*1ab0*/  IADD3 R5, -R5, 0x1f, RZ ;  /* 0x0000001f05057810 */ /* 0x001fc80007ffe1ff */
[C---:B------:R-:W-:Y:S01]  /*1ac0*/  ISETP.GT.U32.AND P0, PT, R5.reuse, 0x4, PT ;  /* 0x000000040500780c */ /* 0x040fe20003f04070 */
[----:B------:R-:W-:-:S05]  /*1ad0*/  VIADD R5, R5, 0xfffffffc ;  /* 0xfffffffc05057836 */ /* 0x000fca0000000000 */
[----:B------:R-:W-:-:S05]  /*1ae0*/  SEL R5, R5, RZ, P0 ;  /* 0x000000ff05057207 */ /* 0x000fca0000000000 */
[----:B------:R-:W-:Y:S01]  /*1af0*/  IMAD R8, R5, R8, 0x3c000000 ;  /* 0x3c00000005087424 */ /* 0x000fe200078e0208 */
[----:B------:R-:W-:-:S04]  /*1b00*/  SHF.L.U32 R5, R4, R5, RZ ;  /* 0x0000000504057219 */ /* 0x000fc800000006ff */
[----:B------:R-:W-:-:S04]  /*1b10*/  LEA.HI R5, R5, R8, RZ, 0x1c ;  /* 0x0000000805057211 */ /* 0x000fc800078fe0ff */
[----:B------:R-:W-:-:S04]  /*1b20*/  LOP3.LUT R5, R5, 0x7f800000, R6, 0xf8, !PT ;  /* 0x7f80000005057812 */ /* 0x000fc800078ef806 */
[----:B------:R-:W-:-:S04]  /*1b30*/  LOP3.LUT R5, R5, R2, RZ, 0x30, !PT ;  /* 0x0000000205057212 */ /* 0x000fc800078e30ff */
[----:B------:R-:W-:-:S04]  /*1b40*/  LOP3.LUT R5, R5, 0x80000000, R0, 0xf8, !PT ;  /* 0x8000000005057812 */ /* 0x000fc800078ef800 */
[----:B------:R-:W-:-:S04]  /*1b50*/  F2FP.BF16.F32.PACK_AB R5, RZ, R5 ;  /* 0x00000005ff05723e */ /* 0x000fc800000010ff */
[----:B------:R-:W-:Y:S01]  /*1b60*/  PRMT R0, R5, 0x7610, R0 ;  /* 0x0000761005007816 */ /* 0x000fe20000000000 */
[----:B------:R-:W-:Y:S06]  /*1b70*/  BRA `(.L_x_8) ;  /* 0x0000000400fc7947 */ /* 0x000fec0003800000 */
.L_x_19:
[----:B------:R-:W2:Y:S02]  /*1b80*/  LDG.E.U8 R2, desc[UR36][R2.64] ;  /* 0x0000002402027981 */ /* 0x000ea4000c1e1100 */
[C---:B--2---:R-:W-:Y:S02]  /*1b90*/  IMAD.SHL.U32 R0, R2.reuse, 0x2000000, RZ ;  /* 0x0200000002007824 */ /* 0x044fe400078e00ff */
[----:B------:R-:W-:-:S03]  /*1ba0*/  IMAD.SHL.U32 R5, R2, 0x1000000, RZ ;  /* 0x0100000002057824 */ /* 0x000fc600078e00ff */
[----:B------:R-:W-:-:S13]  /*1bb0*/  ISETP.GE.U32.AND P0, PT, R0, 0x8000000, PT ;  /* 0x080000000000780c */ /* 0x000fda0003f06070 */
[C---:B------:R-:W-:Y:S02]  /*1bc0*/  @!P0 IMAD.SHL.U32 R0, R2.reuse, 0x100, RZ ;  /* 0x0000010002008824 */ /* 0x040fe400078e00ff */
[----:B------:R-:W-:-:S03]  /*1bd0*/  @P0 IMAD.SHL.U32 R4, R2, 0x200000, RZ ;  /* 0x0020000002040824 */ /* 0x000fc600078e00ff */
[----:B------:R-:W-:Y:S02]  /*1be0*/  @!P0 LOP3.LUT R0, R0, 0x7f00, RZ, 0xc0, !PT ;  /* 0x00007f0000008812 */ /* 0x000fe400078ec0ff */
[----:B------:R-:W-:Y:S02]  /*1bf0*/  @P0 LOP3.LUT R4, R4, 0x70000000, RZ, 0xfc, !PT ;  /* 0x7000000004040812 */ /* 0x000fe400078efcff */
[----:B------:R-:W-:-:S03]  /*1c00*/  @!P0 LOP3.LUT R0, R0, 0x3f000000, RZ, 0xfc, !PT ;  /* 0x3f00000000008812 */ /* 0x000fc600078efcff */
[----:B------:R-:W-:Y:S02]  /*1c10*/  @P0 FMUL.FTZ R4, R4, 1.9259299443872358531e-34 ;  /* 0x0780000004040820 */ /* 0x000fe40000410000 */
[----:B------:R-:W-:-:S05]  /*1c20*/  @!P0 FADD.FTZ R4, R0, -0.5 ;  /* 0xbf00000000048421 */ /* 0x000fca0000010000 */
[----:B------:R-:W-:-:S04]  /*1c30*/  LOP3.LUT R4, R4, 0x80000000, R5, 0xf8, !PT ;  /* 0x8000000004047812 */ /* 0x000fc800078ef805 */
[----:B------:R-:W-:-:S04]  /*1c40*/  F2FP.BF16.F32.PACK_AB R4, RZ, R4 ;  /* 0x00000004ff04723e */ /* 0x000fc800000010ff */
[----:B------:R-:W-:Y:S01]  /*1c50*/  PRMT R0, R4, 0x7610, R0 ;  /* 0x0000761004007816 */ /* 0x000fe20000000000 */
[----:B------:R-:W-:Y:S06]  /*1c60*/  BRA `(.L_x_8) ;  /* 0x0000000400c07947 */ /* 0x000fec0003800000 */
.L_x_18:
[----:B------:R0:W5:Y:S01]  /*1c70*/  LDG.E.U16 R0, desc[UR36][R2.64] ;  /* 0x0000002402007981 */ /* 0x000162000c1e1500 */
[----:B------:R-:W-:Y:S05]  /*1c80*/  BRA `(.L_x_8) ;  /* 0x0000000400b87947 */ /* 0x000fea0003800000 */
.L_x_15:
[----:B------:R-:W-:-:S13]  /*1c90*/  ISETP.GT.AND P0, PT, R4, 0x1b, PT ;  /* 0x0000001b0400780c */ /* 0x000fda0003f04270 */
[----:B------:R-:W-:Y:S05]  /*1ca0*/  @P0 BRA `(.L_x_20) ;  /* 0x0000000400080947 */ /* 0x000fea0003800000 */
[----:B------:R-:W-:-:S13]  /*1cb0*/  ISETP.NE.AND P0, PT, R4, 0x19, PT ;  /* 0x000000190400780c */ /* 0x000fda0003f05270 */
[----:B------:R-:W-:Y:S05]  /*1cc0*/  @!P0 BRA `(.L_x_21) ;  /* 0x0000000000908947 */ /* 0x000fea0003800000 */
[----:B------:R-:W-:-:S13]  /*1cd0*/  ISETP.NE.AND P0, PT, R4, 0x1a, PT ;  /* 0x0000001a0400780c */ /* 0x000fda0003f05270 */
[----:B------:R-:W-:Y:S05]  /*1ce0*/  @!P0 BRA `(.L_x_22) ;  /* 0x0000000000188947 */ /* 0x000fea0003800000 */
[----:B------:R-:W-:-:S13]  /*1cf0*/  ISETP.NE.AND P0, PT, R4, 0x1b, PT ;  /* 0x0000001b0400780c */ /* 0x000fda0003f05270 */
[----:B------:R-:W-:Y:S05]  /*1d00*/  @P0 BRA `(.L_x_7) ;  /* 0x0000000400340947 */ /* 0x000fea0003800000 */
[----:B------:R-:W2:Y:S02]  /*1d10*/  LDG.E.U16 R0, desc[UR36][R2.64] ;  /* 0x0000002402007981 */ /* 0x000ea4000c1e1500 */
[----:B--2---:R-:W-:-:S04]  /*1d20*/  I2FP.F32.U32 R0, R0 ;  /* 0x0000000000007245 */ /* 0x004fc80000201000 */
[----:B------:R-:W-:Y:S01]  /*1d30*/  F2FP.BF16.F32.PACK_AB R0, RZ, R0 ;  /* 0x00000000ff00723e */ /* 0x000fe200000010ff */
[----:B------:R-:W-:Y:S06]  /*1d40*/  BRA `(.L_x_8) ;  /* 0x0000000400887947 */ /* 0x000fec0003800000 */
.L_x_22:
[----:B------:R-:W2:Y:S01]  /*1d50*/  LDG.E.U8 R2, desc[UR36][R2.64] ;  /* 0x0000002402027981 */ /* 0x000ea2000c1e1100 */
[----:B------:R-:W-:Y:S01]  /*1d60*/  BSSY B0, `(.L_x_23) ;  /* 0x0000018000007945 */ /* 0x000fe20003800000 */
[----:B------:R-:W-:Y:S01]  /*1d70*/  IMAD.MOV.U32 R0, RZ, RZ, RZ ;  /* 0x000000ffff007224 */ /* 0x000fe200078e00ff */
[----:B--2---:R-:W-:-:S13]  /*1d80*/  ISETP.NE.AND P0, PT, R2, RZ, PT ;  /* 0x000000ff0200720c */ /* 0x004fda0003f05270 */
[----:B------:R-:W-:Y:S05]  /*1d90*/  @!P0 BRA `(.L_x_24) ;  /* 0x0000000000508947 */ /* 0x000fea0003800000 */
[----:B------:R-:W-:-:S13]  /*1da0*/  ISETP.NE.AND P0, PT, R2, 0x80, PT ;  /* 0x000000800200780c */ /* 0x000fda0003f05270 */
[----:B------:R-:W-:Y:S01]  /*1db0*/  @!P0 IMAD.MOV.U32 R0, RZ, RZ, 0x7f800001 ;  /* 0x7f800001ff008424 */ /* 0x000fe200078e00ff */
[----:B------:R-:W-:Y:S06]  /*1dc0*/  @!P0 BRA `(.L_x_24) ;  /* 0x0000000000448947 */ /* 0x000fec0003800000 */
[C---:B------:R-:W-:Y:S01]  /*1dd0*/  LOP3.LUT P0, R0, R2.reuse, 0x78, RZ, 0xc0, !PT ;  /* 0x0000007802007812 */ /* 0x040fe2000780c0ff */
[----:B------:R-:W-:Y:S01]  /*1de0*/  BSSY B1, `(.L_x_25) ;  /* 0x000000c000017945 */ /* 0x000fe20003800000 */
[----:B------:R-:W-:Y:S02]  /*1df0*/  SHF.R.U32.HI R3, RZ, 0x7, R2 ;  /* 0x00000007ff037819 */ /* 0x000fe40000011602 */
[----:B------:R-:W-:Y:S02]  /*1e00*/  LOP3.LUT R2, R2, 0x7, RZ, 0xc0, !PT ;  /* 0x0000000702027812 */ /* 0x000fe400078ec0ff */
[----:B------:R-:W-:Y:S01]  /*1e10*/  SHF.R.U32.HI R0, RZ, 0x3, R0 ;  /* 0x00000003ff007819 */ /* 0x000fe20000011600 */
[----:B------:R-:W-:-:S06]  /*1e20*/  IMAD.U32 R4, R3, -0x80000000, RZ ;  /* 0x8000000003047824 */ /* 0x000fcc00078e00ff */
[----:B------:R-:W-:Y:S05]  /*1e30*/  @P0 BRA `(.L_x_26) ;  /* 0x0000000000180947 */ /* 0x000fea0003800000 */
[----:B------:R-:W0:Y:S02]  /*1e40*/  FLO.U32 R3, R2 ;  /* 0x0000000200037300 */ /* 0x000e2400000e0000 */
[----:B0-----:R-:W-:-:S04]  /*1e50*/  IADD3 R3, -R3, 0x1f, RZ ;  /* 0x0000001f03037810 */ /* 0x001fc80007ffe1ff */
[----:B------:R-:W-:Y:S01]  /*1e60*/  IADD3 R0, R0, 0x1d, -R3 ;  /* 0x0000001d00007810 */ /* 0x000fe20007ffe803 */
[----:B------:R-:W-:-:S05]  /*1e70*/  VIADD R5, R3, 0xffffffe4 ;  /* 0xffffffe403057836 */ /* 0x000fca0000000000 */
[----:B------:R-:W-:-:S04]  /*1e80*/  SHF.L.U32 R5, R2, R5, RZ ;  /* 0x0000000502057219 */ /* 0x000fc800000006ff */
[----:B------:R-:W-:-:S07]  /*1e90*/  LOP3.LUT R2, R5, 0x7, RZ, 0xc0, !PT ;  /* 0x0000000705027812 */ /* 0x000fce00078ec0ff */
.L_x_26:
[----:B------:R-:W-:Y:S05]  /*1ea0*/  BSYNC B1 ;  /* 0x0000000000017941 */ /* 0x000fea0003800000 */
.L_x_25:
[----:B------:R-:W-:Y:S01]  /*1eb0*/  LEA R3, R0, 0x3b800000, 0x17 ;  /* 0x3b80000000037811 */ /* 0x000fe200078eb8ff */
[----:B------:R-:W-:-:S05]  /*1ec0*/  IMAD.SHL.U32 R0, R2, 0x100000, RZ ;  /* 0x0010000002007824 */ /* 0x000fca00078e00ff */
[----:B------:R-:W-:-:S07]  /*1ed0*/  LOP3.LUT R0, R3, R0, R4, 0xfe, !PT ;  /* 0x0000000003007212 */ /* 0x000fce00078efe04 */
.L_x_24:
[----:B------:R-:W-:Y:S05]  /*1ee0*/  BSYNC B0 ;  /* 0x0000000000007941 */ /* 0x000fea0003800000 */
.L_x_23:
[----:B------:R-:W-:Y:S01]  /*1ef0*/  F2FP.BF16.F32.PACK_AB R0, RZ, R0 ;  /* 0x00000000ff00723e */ /* 0x000fe200000010ff */
[----:B------:R-:W-:Y:S06]  /*1f00*/  BRA `(.L_x_8) ;  /* 0x0000000400187947 */ /* 0x000fec0003800000 */
.L_x_21:
        /* <DEDUP_REMOVED lines=21> */
.L_x_30:
[----:B------:R-:W-:Y:S05]  /*2060*/  BSYNC B1 ;  /* 0x0000000000017941 */ /* 0x000fea0003800000 */
.L_x_29:
[----:B------:R-:W-:Y:S01]  /*2070*/  LEA R3, R0, 0x37800000, 0x17 ;  /* 0x3780000000037811 */ /* 0x000fe200078eb8ff */
[----:B------:R-:W-:-:S05]  /*2080*/  IMAD.SHL.U32 R0, R2, 0x200000, RZ ;  /* 0x0020000002007824 */ /* 0x000fca00078e00ff */
[----:B------:R-:W-:-:S07]  /*2090*/  LOP3.LUT R0, R3, R0, R4, 0xfe, !PT ;  /* 0x0000000003007212 */ /* 0x000fce00078efe04 */
.L_x_28:
[----:B------:R-:W-:Y:S05]  /*20a0*/  BSYNC B0 ;  /* 0x0000000000007941 */ /* 0x000fea0003800000 */
.L_x_27:
[----:B------:R-:W-:Y:S01]  /*20b0*/  F2FP.BF16.F32.PACK_AB R0, RZ, R0 ;  /* 0x00000000ff00723e */ /* 0x000fe200000010ff */
[----:B------:R-:W-:Y:S06]  /*20c0*/  BRA `(.L_x_8) ;  /* 0x0000000000a87947 */ /* 0x000fec0003800000 */
.L_x_20:
[----:B------:R-:W-:-:S13]  /*20d0*/  ISETP.NE.AND P0, PT, R4, 0x1c, PT ;  /* 0x0000001c0400780c */ /* 0x000fda0003f05270 */
[----:B------:R-:W-:Y:S05]  /*20e0*/  @!P0 BRA `(.L_x_31) ;  /* 0x0000000000948947 */ /* 0x000fea0003800000 */
[----:B------:R-:W-:-:S13]  /*20f0*/  ISETP.NE.AND P0, PT, R4, 0x1d, PT ;  /* 0x0000001d0400780c */ /* 0x000fda0003f05270 */
[----:B------:R-:W-:Y:S05]  /*2100*/  @!P0 BRA `(.L_x_32) ;  /* 0x00000000007c8947 */ /* 0x000fea0003800000 */
[----:B------:R-:W-:-:S13]  /*2110*/  ISETP.NE.AND P0, PT, R4, 0x2c, PT ;  /* 0x0000002c0400780c */ /* 0x000fda0003f05270 */
[----:B------:R-:W-:Y:S05]  /*2120*/  @P0 BRA `(.L_x_7) ;  /* 0x00000000002c0947 */ /* 0x000fea0003800000 */
[----:B------:R-:W2:Y:S01]  /*2130*/  LDG.E.U8 R2, desc[UR36][R2.64] ;  /* 0x0000002402027981 */ /* 0x000ea2000c1e1100 */
[----:B------:R-:W-:Y:S01]  /*2140*/  BSSY B0, `(.L_x_33) ;  /* 0x0000007000007945 */ /* 0x000fe20003800000 */
[----:B------:R-:W-:Y:S01]  /*2150*/  IMAD.MOV.U32 R0, RZ, RZ, 0x400000 ;  /* 0x00400000ff007424 */ /* 0x000fe200078e00ff */
[----:B--2---:R-:W-:-:S13]  /*2160*/  ISETP.NE.AND P0, PT, R2, RZ, PT ;  /* 0x000000ff0200720c */ /* 0x004fda0003f05270 */
[----:B------:R-:W-:Y:S05]  /*2170*/  @!P0 BRA `(.L_x_34) ;  /* 0x00000000000c8947 */ /* 0x000fea0003800000 */
[----:B------:R-:W-:-:S13]  /*2180*/  ISETP.NE.AND P0, PT, R2, 0xff, PT ;  /* 0x000000ff0200780c */ /* 0x000fda0003f05270 */
[----:B------:R-:W-:Y:S02]  /*2190*/  @!P0 IMAD.MOV.U32 R0, RZ, RZ, 0x7f800001 ;  /* 0x7f800001ff008424 */ /* 0x000fe400078e00ff */
[----:B------:R-:W-:-:S07]  /*21a0*/  @P0 IMAD.SHL.U32 R0, R2, 0x800000, RZ ;  /* 0x0080000002000824 */ /* 0x000fce00078e00ff */
.L_x_34:
[----:B------:R-:W-:Y:S05]  /*21b0*/  BSYNC B0 ;  /* 0x0000000000007941 */ /* 0x000fea0003800000 */
.L_x_33:
[----:B------:R-:W-:Y:S01]  /*21c0*/  F2FP.BF16.F32.PACK_AB R0, RZ, R0 ;  /* 0x00000000ff00723e */ /* 0x000fe200000010ff */
[----:B------:R-:W-:Y:S06]  /*21d0*/  BRA `(.L_x_8) ;  /* 0x0000000000647947 */ /* 0x000fec0003800000 */
.L_x_7:
[----:B------:R-:W-:Y:S01]  /*21e0*/  MOV R2, 0x0 ;  /* 0x0000000000027802 */ /* 0x000fe20000000f00 */
[----:B------:R-:W-:Y:S01]  /*21f0*/  ULDC.64 UR4, c[0x4][0x128] ;  /* 0x01004a0000047ab9 */ /* 0x000fe20000000a00 */
[----:B------:R-:W-:Y:S01]  /*2200*/  ULDC.64 UR6, c[0x4][0x38] ;  /* 0x01000e0000067ab9 */ /* 0x000fe20000000a00 */
[----:B------:R-:W-:Y:S02]  /*2210*/  IMAD.U32 R4, RZ, RZ, UR4 ;  /* 0x00000004ff047e24 */ /* 0x000fe4000f8e00ff */
[----:B------:R-:W-:Y:S01]  /*2220*/  IMAD.U32 R5, RZ, RZ, UR5 ;  /* 0x00000005ff057e24 */ /* 0x000fe2000f8e00ff */
[----:B------:R-:W0:Y:S01]  /*2230*/  LDC.64 R2, c[0x4][R2] ;  /* 0x0100000002027b82 */ /* 0x000e220000000a00 */
[----:B------:R-:W-:Y:S01]  /*2240*/  ULDC.64 UR4, c[0x4][0x130] ;  /* 0x01004c0000047ab9 */ /* 0x000fe20000000a00 */
[----:B------:R-:W-:Y:S02]  /*2250*/  IMAD.U32 R10, RZ, RZ, UR6 ;  /* 0x00000006ff0a7e24 */ /* 0x000fe4000f8e00ff */
[----:B------:R-:W-:-:S02]  /*2260*/  IMAD.U32 R6, RZ, RZ, UR4 ;  /* 0x00000004ff067e24 */ /* 0x000fc4000f8e00ff */
[----:B------:R-:W-:Y:S02]  /*2270*/  IMAD.U32 R7, RZ, RZ, UR5 ;  /* 0x00000005ff077e24 */ /* 0x000fe4000f8e00ff */
[----:B------:R-:W-:Y:S02]  /*2280*/  IMAD.U32 R11, RZ, RZ, UR7 ;  /* 0x00000007ff0b7e24 */ /* 0x000fe4000f8e00ff */
[----:B------:R-:W-:Y:S02]  /*2290*/  IMAD.MOV.U32 R8, RZ, RZ, 0x4e ;  /* 0x0000004eff087424 */ /* 0x000fe400078e00ff */
[----:B------:R-:W-:Y:S02]  /*22a0*/  IMAD.MOV.U32 R12, RZ, RZ, 0x1 ;  /* 0x00000001ff0c7424 */ /* 0x000fe400078e00ff */
[----:B------:R-:W-:-:S07]  /*22b0*/  IMAD.MOV.U32 R13, RZ, RZ, RZ ;  /* 0x000000ffff0d7224 */ /* 0x000fce00078e00ff */
[----:B------:R-:W-:-:S07]  /*22c0*/  LEPC R20, `(.L_x_35) ;  /* 0x000000001014794e */ /* 0x000fce0000000000 */
[----:B0-----:R-:W-:Y:S05]  /*22d0*/  CALL.ABS.NOINC R2 ;  /* 0x0000000002007343 */ /* 0x001fea0003c00000 */
.L_x_35:
[----:B------:R-:W-:Y:S01]  /*22e0*/  PRMT R0, RZ, 0x7610, R0 ;  /* 0x00007610ff007816 */ /* 0x000fe20000000000 */
[----:B------:R-:W-:Y:S06]  /*22f0*/  BRA `(.L_x_8) ;  /* 0x00000000001c7947 */ /* 0x000fec0003800000 */
.L_x_32:
[----:B------:R-:W2:Y:S02]  /*2300*/  LDG.E.64 R2, desc[UR36][R2.64] ;  /* 0x0000002402027981 */ /* 0x000ea4000c1e1b00 */
[----:B--2---:R-:W0:Y:S02]  /*2310*/  I2F.U64 R0, R2 ;  /* 0x0000000200007312 */ /* 0x004e240000301000 */
[----:B0-----:R-:W-:Y:S01]  /*2320*/  F2FP.BF16.F32.PACK_AB R0, RZ, R0 ;  /* 0x00000000ff00723e */ /* 0x001fe200000010ff */
[----:B------:R-:W-:Y:S06]  /*2330*/  BRA `(.L_x_8) ;  /* 0x00000000000c7947 */ /* 0x000fec0003800000 */
.L_x_31:
[----:B------:R-:W2:Y:S02]  /*2340*/  LDG.E R2, desc[UR36][R2.64] ;  /* 0x0000002402027981 */ /* 0x000ea4000c1e1900 */
[----:B--2---:R-:W-:-:S04]  /*2350*/  I2FP.F32.U32 R0, R2 ;  /* 0x0000000200007245 */ /* 0x004fc80000201000 */
[----:B------:R-:W-:-:S07]  /*2360*/  F2FP.BF16.F32.PACK_AB R0, RZ, R0 ;  /* 0x00000000ff00723e */ /* 0x000fce00000010ff */
.L_x_8:
[----:B------:R-:W0:Y:S01]  /*2370*/  LDC.U8 R4, c[0x0][0x421] ;  /* 0x00010840ff047b82 */ /* 0x000e220000000000 */
[----:B-----5:R-:W-:-:S04]  /*2380*/  IMAD.U32 R0, R0, 0x10000, RZ ;  /* 0x0001000000007824 */ /* 0x020fc800078e00ff */
[----:B------:R-:W-:-:S06]  /*2390*/  FMUL.RZ R0, R0, 0.15915493667125701904 ;  /* 0x3e22f98300007820 */ /* 0x000fcc000040c000 */
[----:B------:R-:W1:Y:S01]  /*23a0*/  MUFU.COS R0, R0 ;  /* 0x0000000000007308 */ /* 0x000e620000000000 */
[----:B0-----:R-:W-:-:S04]  /*23b0*/  PRMT R2, R4, 0x9910, RZ ;  /* 0x0000991004027816 */ /* 0x001fc800000000ff */
[----:B------:R-:W-:-:S03]  /*23c0*/  ISETP.GT.AND P0, PT, R2, 0x9, PT ;  /* 0x000000090200780c */ /* 0x000fc60003f04270 */
[----:B-1----:R0:W1:Y:S10]  /*23d0*/  F2F.BF16.F32 R3, R0 ;  /* 0x0000000000037304 */ /* 0x0020740000202000 */
[----:B0-----:R-:W-:Y:S05]  /*23e0*/  @P0 BRA `(.L_x_36) ;  /* 0x00000004000c0947 */ /* 0x001fea0003800000 */
        /* <DEDUP_REMOVED lines=8> */
[----:B-1----:R-:W-:-:S04]  /*2470*/  IMAD.U32 R0, R3, 0x10000, RZ ;  /* 0x0001000003007824 */ /* 0x002fc800078e00ff */
[----:B------:R-:W0:Y:S02]  /*2480*/  F2I.FTZ.TRUNC.NTZ R3, R0 ;  /* 0x0000000000037305 */ /* 0x000e24000021f100 */
[----:B0-----:R4:W-:Y:S01]  /*2490*/  STG.E.U8 desc[UR36][R16.64], R3 ;  /* 0x0000000310007986 */ /* 0x0019e2000c101124 */
[----:B------:R-:W-:Y:S05]  /*24a0*/  BRA `(.L_x_41) ;  /* 0x0000000c00947947 */ /* 0x000fea0003800000 */
.L_x_39:
[----:B-1----:R-:W-:-:S06]  /*24b0*/  IMAD.U32 R3, R3, 0x10000, RZ ;  /* 0x0001000003037824 */ /* 0x002fcc00078e00ff */
[----:B------:R-:W0:Y:S02]  /*24c0*/  F2I.S64.TRUNC R2, R3 ;  /* 0x0000000300027311 */ /* 0x000e24000020d900 */
[----:B0-----:R3:W-:Y:S01]  /*24d0*/  STG.E.U8 desc[UR36][R16.64], R2 ;  /* 0x0000000210007986 */ /* 0x0017e2000c101124 */
[----:B------:R-:W-:Y:S05]  /*24e0*/  BRA `(.L_x_41) ;  /* 0x0000000c00847947 */ /* 0x000fea0003800000 */
.L_x_38:
[----:B------:R-:W-:-:S13]  /*24f0*/  ISETP.NE.AND P0, PT, R2, 0x2, PT ;  /* 0x000000020200780c */ /* 0x000fda0003f05270 */
[----:B------:R-:W-:Y:S05]  /*2500*/  @!P0 BRA `(.L_x_42) ;  /* 0x0000000000308947 */ /* 0x000fea0003800000 */
[----:B------:R-:W-:-:S13]  /*2510*/  ISETP.NE.AND P0, PT, R2, 0x3, PT ;  /* 0x000000030200780c */ /* 0x000fda0003f05270 */
[----:B------:R-:W-:Y:S05]  /*2520*/  @!P0 BRA `(.L_x_43) ;  /* 0x0000000000188947 */ /* 0x000fea0003800000 */
[----:B------:R-:W-:-:S13]  /*2530*/  ISETP.NE.AND P0, PT, R2, 0x4, PT ;  /* 0x000000040200780c */ /* 0x000fda0003f05270 */
[----:B------:R-:W-:Y:S05]  /*2540*/  @P0 BRA `(.L_x_40) ;  /* 0x0000000c000c0947 */ /* 0x000fea0003800000 */
[----:B-1----:R-:W-:-:S06]  /*2550*/  IMAD.U32 R3, R3, 0x10000, RZ ;  /* 0x0001000003037824 */ /* 0x002fcc00078e00ff */
[----:B------:R-:W0:Y:S02]  /*2560*/  F2I.S64.TRUNC R2, R3 ;  /* 0x0000000300027311 */ /* 0x000e24000020d900 */
[----:B0-----:R0:W-:Y:S01]  /*2570*/  STG.E.64 desc[UR36][R16.64], R2 ;  /* 0x0000000210007986 */ /* 0x0011e2000c101b24 */
[----:B------:R-:W-:Y:S05]  /*2580*/  BRA `(.L_x_41) ;  /* 0x0000000c005c7947 */ /* 0x000fea0003800000 */
.L_x_43:
[----:B-1----:R-:W-:-:S06]  /*2590*/  IMAD.U32 R3, R3, 0x10000, RZ ;  /* 0x0001000003037824 */ /* 0x002fcc00078e00ff */
[----:B------:R-:W0:Y:S02]  /*25a0*/  F2I.FTZ.TRUNC.NTZ R3, R3 ;  /* 0x0000000300037305 */ /* 0x000e24000021f100 */
[----:B0-----:R1:W-:Y:S01]  /*25b0*/  STG.E desc[UR36][R16.64], R3 ;  /* 0x0000000310007986 */ /* 0x0013e2000c101924 */
[----:B------:R-:W-:Y:S05]  /*25c0*/  BRA `(.L_x_41) ;  /* 0x0000000c004c7947 */ /* 0x000fea0003800000 */
.L_x_42:
[----:B-1----:R-:W-:-:S06]  /*25d0*/  IMAD.U32 R3, R3, 0x10000, RZ ;  /* 0x0001000003037824 */ /* 0x002fcc00078e00ff */
[----:B------:R-:W0:Y:S02]  /*25e0*/  F2I.FTZ.TRUNC.NTZ R3, R3 ;  /* 0x0000000300037305 */ /* 0x000e24000021f100 */
[----:B0-----:R2:W-:Y:S01]  /*25f0*/  STG.E.U16 desc[UR36][R16.64], R3 ;  /* 0x0000000310007986 */ /* 0x0015e2000c101524 */
[----:B------:R-:W-:Y:S05]  /*2600*/  BRA `(.L_x_41) ;  /* 0x0000000c003c7947 */ /* 0x000fea0003800000 */
.L_x_37:
[----:B------:R-:W-:-:S13]  /*2610*/  ISETP.GT.AND P0, PT, R2, 0x6, PT ;  /* 0x000000060200780c */ /* 0x000fda0003f04270 */
[----:B------:R-:W-:Y:S05]  /*2620*/  @P0 BRA `(.L_x_44) ;  /* 0x00000000002c0947 */ /* 0x000fea0003800000 */
[----:B------:R-:W-:-:S13]  /*2630*/  ISETP.NE.AND P0, PT, R2, 0x5, PT ;  /* 0x000000050200780c */ /* 0x000fda0003f05270 */
[----:B------:R-:W-:Y:S05]  /*2640*/  @!P0 BRA `(.L_x_45) ;  /* 0x0000000000148947 */ /* 0x000fea0003800000 */
[----:B------:R-:W-:-:S13]  /*2650*/  ISETP.NE.AND P0, PT, R2, 0x6, PT ;  /* 0x000000060200780c */ /* 0x000fda0003f05270 */
[----:B------:R-:W-:Y:S05]  /*2660*/  @P0 BRA `(.L_x_40) ;  /* 0x0000000800c40947 */ /* 0x000fea0003800000 */
[----:B-1----:R-:W-:-:S05]  /*2670*/  IMAD.U32 R3, R3, 0x10000, RZ ;  /* 0x0001000003037824 */ /* 0x002fca00078e00ff */
[----:B------:R0:W-:Y:S01]  /*2680*/  STG.E desc[UR36][R16.64], R3 ;  /* 0x0000000310007986 */ /* 0x0001e2000c101924 */
[----:B------:R-:W-:Y:S05]  /*2690*/  BRA `(.L_x_41) ;  /* 0x0000000c00187947 */ /* 0x000fea0003800000 */
.L_x_45:
[----:B-1----:R-:W-:-:S05]  /*26a0*/  IMAD.U32 R0, R3, 0x10000, RZ ;  /* 0x0001000003007824 */ /* 0x002fca00078e00ff */
[----:B------:R-:W-:-:S05]  /*26b0*/  F2FP.F16.F32.PACK_AB R0, RZ, R0 ;  /* 0x00000000ff00723e */ /* 0x000fca00000000ff */
[----:B------:R0:W-:Y:S01]  /*26c0*/  STG.E.U16 desc[UR36][R16.64], R0 ;  /* 0x0000000010007986 */ /* 0x0001e2000c101524 */
[----:B------:R-:W-:Y:S05]  /*26d0*/  BRA `(.L_x_41) ;  /* 0x0000000c00087947 */ /* 0x000fea0003800000 */
.L_x_44:
[----:B------:R-:W-:-:S13]  /*26e0*/  ISETP.NE.AND P0, PT, R2, 0x7, PT ;  /* 0x000000070200780c */ /* 0x000fda0003f05270 */
[----:B------:R-:W-:Y:S05]  /*26f0*/  @!P0 BRA `(.L_x_46) ;  /* 0x0000000000348947 */ /* 0x000fea0003800000 */
[----:B------:R-:W-:-:S13]  /*2700*/  ISETP.NE.AND P0, PT, R2, 0x8, PT ;  /* 0x000000080200780c */ /* 0x000fda0003f05270 */
[----:B------:R-:W-:Y:S05]  /*2710*/  @!P0 BRA `(.L_x_47) ;  /* 0x0000000000188947 */ /* 0x000fea0003800000 */
[----:B------:R-:W-:-:S13]  /*2720*/  ISETP.NE.AND P0, PT, R2, 0x9, PT ;  /* 0x000000090200780c */ /* 0x000fda0003f05270 */
[----:B------:R-:W-:Y:S05]  /*2730*/  @P0 BRA `(.L_x_40) ;  /* 0x0000000800900947 */ /* 0x000fea0003800000 */
[----:B-1----:R-:W-:Y:S02]  /*2740*/  IMAD.U32 R2, R3, 0x10000, RZ ;  /* 0x0001000003027824 */ /* 0x002fe400078e00ff */
[----:B------:R-:W-:-:S05]  /*2750*/  IMAD.MOV.U32 R3, RZ, RZ, RZ ;  /* 0x000000ffff037224 */ /* 0x000fca00078e00ff */
[----:B------:R0:W-:Y:S01]  /*2760*/  STG.E.64 desc[UR36][R16.64], R2 ;  /* 0x0000000210007986 */ /* 0x0001e2000c101b24 */
[----:B------:R-:W-:Y:S05]  /*2770*/  BRA `(.L_x_41) ;  /* 0x0000000800e07947 */ /* 0x000fea0003800000 */
.L_x_47:
[----:B-1----:R-:W-:-:S05]  /*2780*/  IMAD.U32 R3, R3, 0x10000, RZ ;  /* 0x0001000003037824 */ /* 0x002fca00078e00ff */
[----:B------:R-:W-:-:S04]  /*2790*/  F2FP.F16.F32.PACK_AB R3, RZ, R3 ;  /* 0x00000003ff03723e */ /* 0x000fc800000000ff */
[----:B------:R-:W-:-:S05]  /*27a0*/  PRMT R3, R3, 0x5410, RZ ;  /* 0x0000541003037816 */ /* 0x000fca00000000ff */
[----:B------:R0:W-:Y:S01]  /*27b0*/  STG.E desc[UR36][R16.64], R3 ;  /* 0x0000000310007986 */ /* 0x0001e2000c101924 */
[----:B------:R-:W-:Y:S05]  /*27c0*/  BRA `(.L_x_41) ;  /* 0x0000000800cc7947 */ /* 0x000fea0003800000 */
.L_x_46:
[----:B-1----:R-:W-:-:S04]  /*27d0*/  IMAD.U32 R2, R3, 0x10000, RZ ;  /* 0x0001000003027824 */ /* 0x002fc800078e00ff */
[----:B------:R-:W-:-:S06]  /*27e0*/  FMUL.FTZ R2, R2, 1 ;  /* 0x3f80000002027820 */ /* 0x000fcc0000410000 */
[----:B------:R-:W0:Y:S02]  /*27f0*/  F2F.F64.F32 R2, R2 ;  /* 0x0000000200027310 */ /* 0x000e240000201800 */
[----:B0-----:R0:W-:Y:S01]  /*2800*/  STG.E.64 desc[UR36][R16.64], R2 ;  /* 0x0000000210007986 */ /* 0x0011e2000c101b24 */
[----:B------:R-:W-:Y:S05]  /*2810*/  BRA `(.L_x_41) ;  /* 0x0000000800b87947 */ /* 0x000fea0003800000 */
.L_x_36:
        /* <DEDUP_REMOVED lines=8> */
[----:B-1----:R-:W-:-:S05]  /*28a0*/  IMAD.U32 R3, R3, 0x10000, RZ ;  /* 0x0001000003037824 */ /* 0x002fca00078e00ff */
[----:B------:R-:W-:-:S04]  /*28b0*/  FSETP.NEU.FTZ.AND P0, PT, R3, RZ, PT ;  /* 0x000000ff0300720b */ /* 0x000fc80003f1d000 */
[----:B------:R-:W-:-:S05]  /*28c0*/  SEL R3, RZ, 0x1, !P0 ;  /* 0x00000001ff037807 */ /* 0x000fca0004000000 */
[----:B------:R0:W-:Y:S01]  /*28d0*/  STG.E.U8 desc[UR36][R16.64], R3 ;  /* 0x0000000310007986 */ /* 0x0001e2000c101124 */
[----:B------:R-:W-:Y:S05]  /*28e0*/  BRA `(.L_x_41) ;  /* 0x0000000800847947 */ /* 0x000fea0003800000 */
.L_x_50:
[----:B-1----:R-:W-:Y:S01]  /*28f0*/  IMAD.U32 R3, R3, 0x10000, RZ ;  /* 0x0001000003037824 */ /* 0x002fe200078e00ff */
[----:B------:R-:W-:-:S03]  /*2900*/  CS2R R6, SRZ ;  /* 0x0000000000067805 */ /* 0x000fc6000001ff00 */
[----:B------:R-:W-:-:S04]  /*2910*/  FMUL.FTZ R3, R3, 1 ;  /* 0x3f80000003037820 */ /* 0x000fc80000410000 */
[----:B------:R-:W0:Y:S02]  /*2920*/  F2F.F64.F32 R4, R3 ;  /* 0x0000000300047310 */ /* 0x000e240000201800 */
[----:B0-----:R0:W-:Y:S01]  /*2930*/  STG.E.128 desc[UR36][R16.64], R4 ;  /* 0x0000000410007986 */ /* 0x0011e2000c101d24 */
[----:B------:R-:W-:Y:S05]  /*2940*/  BRA `(.L_x_41) ;  /* 0x00000008006c7947 */ /* 0x000fea0003800000 */
.L_x_49:
[----:B------:R-:W-:-:S13]  /*2950*/  ISETP.NE.AND P0, PT, R2, 0xf, PT ;  /* 0x0000000f0200780c */ /* 0x000fda0003f05270 */
[----:B------:R-:W-:Y:S05]  /*2960*/  @!P0 BRA `(.L_x_51) ;  /* 0x0000000000b48947 */ /* 0x000fea0003800000 */
[----:B------:R-:W-:-:S13]  /*2970*/  ISETP.NE.AND P0, PT, R2, 0x17, PT ;  /* 0x000000170200780c */ /* 0x000fda0003f05270 */
[----:B------:R-:W-:Y:S05]  /*2980*/  @!P0 BRA `(.L_x_52) ;  /* 0x0000000000548947 */ /* 0x000fea0003800000 */
[----:B------:R-:W-:-:S13]  /*2990*/  ISETP.NE.AND P0, PT, R2, 0x18, PT ;  /* 0x000000180200780c */ /* 0x000fda0003f05270 */
[----:B------:R-:W-:Y:S05]  /*29a0*/  @P0 BRA `(.L_x_40) ;  /* 0x0000000400f40947 */ /* 0x000fea0003800000 */
[----:B-1----:R-:W-:Y:S01]  /*29b0*/  IMAD.U32 R5, R3, 0x10000, RZ ;  /* 0x0001000003057824 */ /* 0x002fe200078e00ff */
[----:B------:R-:W-:Y:S04]  /*29c0*/  BSSY B0, `(.L_x_53) ;  /* 0x000000e000007945 */ /* 0x000fe80003800000 */
[C---:B------:R-:W-:Y:S02]  /*29d0*/  LOP3.LUT R2, R5.reuse, 0x7fffffff, RZ, 0xc0, !PT ;  /* 0x7fffffff05027812 */ /* 0x040fe400078ec0ff */
[----:B------:R-:W-:Y:S02]  /*29e0*/  LOP3.LUT R0, R5, 0x80000000, RZ, 0xc0, !PT ;  /* 0x8000000005007812 */ /* 0x000fe400078ec0ff */
[----:B------:R-:W-:Y:S02]  /*29f0*/  ISETP.GT.U32.AND P0, PT, R2, 0x43efffff, PT ;  /* 0x43efffff0200780c */ /* 0x000fe40003f04070 */
[----:B------:R-:W-:Y:S01]  /*2a00*/  SHF.R.U32.HI R3, RZ, 0x18, R0 ;  /* 0x00000018ff037819 */ /* 0x000fe20000011600 */
[----:B------:R-:W-:-:S10]  /*2a10*/  IMAD.MOV.U32 R0, RZ, RZ, 0x7f ;  /* 0x0000007fff007424 */ /* 0x000fd400078e00ff */
[----:B------:R-:W-:Y:S05]  /*2a20*/  @P0 BRA `(.L_x_54) ;  /* 0x00000000001c0947 */ /* 0x000fea0003800000 */
[----:B------:R-:W-:-:S13]  /*2a30*/  ISETP.GE.U32.AND P0, PT, R2, 0x3c800000, PT ;  /* 0x3c8000000200780c */ /* 0x000fda0003f06070 */
[----:B------:R-:W-:Y:S01]  /*2a40*/  @P0 SHF.R.U32.HI R0, RZ, 0x14, R5 ;  /* 0x00000014ff000819 */ /* 0x000fe20000011605 */
[----:B------:R-:W-:-:S03]  /*2a50*/  @!P0 FADD.FTZ R2, R2, 16384 ;  /* 0x4680000002028421 */ /* 0x000fc60000010000 */
[----:B------:R-:W-:-:S04]  /*2a60*/  @P0 LOP3.LUT R0, R0, 0x1, RZ, 0xc0, !PT ;  /* 0x0000000100000812 */ /* 0x000fc800078ec0ff */
[----:B------:R-:W-:-:S04]  /*2a70*/  @P0 IADD3 R0, R5, 0x407ffff, R0 ;  /* 0x0407ffff05000810 */ /* 0x000fc80007ffe000 */
[----:B------:R-:W-:Y:S01]  /*2a80*/  @P0 SHF.R.U32.HI R0, RZ, 0x14, R0 ;  /* 0x00000014ff000819 */ /* 0x000fe20000011600 */
[----:B------:R-:W-:-:S07]  /*2a90*/  @!P0 VIADD R0, R2, 0xb9800000 ;  /* 0xb980000002008836 */ /* 0x000fce0000000000 */
.L_x_54:
[----:B------:R-:W-:Y:S05]  /*2aa0*/  BSYNC B0 ;  /* 0x0000000000007941 */ /* 0x000fea0003800000 */
.L_x_53:
[----:B------:R-:W-:-:S05]  /*2ab0*/  LOP3.LUT R3, R0, R3, RZ, 0xfc, !PT ;  /* 0x0000000300037212 */ /* 0x000fca00078efcff */
[----:B------:R0:W-:Y:S01]  /*2ac0*/  STG.E.U8 desc[UR36][R16.64], R3 ;  /* 0x0000000310007986 */ /* 0x0001e2000c101124 */
[----:B------:R-:W-:Y:S05]  /*2ad0*/  BRA `(.L_x_41) ;  /* 0x0000000800087947 */ /* 0x000fea0003800000 */
.L_x_52:
[----:B-1----:R-:W-:Y:S01]  /*2ae0*/  IMAD.U32 R3, R3, 0x10000, RZ ;  /* 0x0001000003037824 */ /* 0x002fe200078e00ff */
[----:B------:R-:W-:Y:S04]  /*2af0*/  BSSY B0, `(.L_x_55) ;  /* 0x000000f000007945 */ /* 0x000fe80003800000 */
[----:B------:R-:W-:-:S04]  /*2b00*/  LOP3.LUT R2, R3, 0x7fffffff, RZ, 0xc0, !PT ;  /* 0x7fffffff03027812 */ /* 0x000fc800078ec0ff */
[----:B------:R-:W-:-:S13]  /*2b10*/  ISETP.GT.U32.AND P0, PT, R2, 0x477fffff, PT ;  /* 0x477fffff0200780c */ /* 0x000fda0003f04070 */
[----:B------:R-:W-:Y:S05]  /*2b20*/  @P0 BRA `(.L_x_56) ;  /* 0x0000000000200947 */ /* 0x000fea0003800000 */
[----:B------:R-:W-:-:S13]  /*2b30*/  ISETP.GE.U32.AND P0, PT, R2, 0x38800000, PT ;  /* 0x388000000200780c */ /* 0x000fda0003f06070 */
[----:B------:R-:W-:Y:S01]  /*2b40*/  @P0 SHF.R.U32.HI R0, RZ, 0x15, R3 ;  /* 0x00000015ff000819 */ /* 0x000fe20000011603 */
[----:B------:R-:W-:-:S03]  /*2b50*/  @!P0 FADD.FTZ R2, R2, 128 ;  /* 0x4300000002028421 */ /* 0x000fc60000010000 */
[----:B------:R-:W-:-:S04]  /*2b60*/  @P0 LOP3.LUT R0, R0, 0x1, RZ, 0xc0, !PT ;  /* 0x0000000100000812 */ /* 0x000fc800078ec0ff */
[----:B------:R-:W-:-:S04]  /*2b70*/  @P0 IADD3 R0, R3, 0x80fffff, R0 ;  /* 0x080fffff03000810 */ /* 0x000fc80007ffe000 */
[----:B------:R-:W-:Y:S01]  /*2b80*/  @P0 SHF.R.U32.HI R0, RZ, 0x15, R0 ;  /* 0x00000015ff000819 */ /* 0x000fe20000011600 */
[----:B------:R-:W-:Y:S01]  /*2b90*/  @!P0 VIADD R0, R2, 0xbd000000 ;  /* 0xbd00000002008836 */ /* 0x000fe20000000000 */
[----:B------:R-:W-:Y:S06]  /*2ba0*/  BRA `(.L_x_57) ;  /* 0x00000000000c7947 */ /* 0x000fec0003800000 */
.L_x_56:
[----:B------:R-:W-:Y:S01]  /*2bb0*/  IMAD.MOV.U32 R0, RZ, RZ, 0x7f ;  /* 0x0000007fff007424 */ /* 0x000fe200078e00ff */
[----:B------:R-:W-:-:S04]  /*2bc0*/  ISETP.GT.U32.AND P0, PT, R2, 0x7f800000, PT ;  /* 0x7f8000000200780c */ /* 0x000fc80003f04070 */
[----:B------:R-:W-:-:S09]  /*2bd0*/  SEL R0, R0, 0x7c, P0 ;  /* 0x0000007c00007807 */ /* 0x000fd20000000000 */
.L_x_57:
[----:B------:R-:W-:Y:S05]  /*2be0*/  BSYNC B0 ;  /* 0x0000000000007941 */ /* 0x000fea0003800000 */
.L_x_55:
[----:B------:R-:W-:-:S04]  /*2bf0*/  LOP3.LUT R2, R3, 0x80000000, RZ, 0xc0, !PT ;  /* 0x8000000003027812 */ /* 0x000fc800078ec0ff */
[----:B------:R-:W-:-:S04]  /*2c00*/  SHF.R.U32.HI R3, RZ, 0x18, R2 ;  /* 0x00000018ff037819 */ /* 0x000fc80000011602 */
[----:B------:R-:W-:-:S05]  /*2c10*/  LOP3.LUT R3, R0, R3, RZ, 0xfc, !PT ;  /* 0x0000000300037212 */ /* 0x000fca00078efcff */
[----:B------:R0:W-:Y:S01]  /*2c20*/  STG.E.U8 desc[UR36][R16.64], R3 ;  /* 0x0000000310007986 */ /* 0x0001e2000c101124 */
[----:B------:R-:W-:Y:S05]  /*2c30*/  BRA `(.L_x_41) ;  /* 0x0000000400b07947 */ /* 0x000fea0003800000 */
.L_x_51:
[----:B-1----:R0:W-:Y:S01]  /*2c40*/  STG.E.U16 desc[UR36][R16.64], R3 ;  /* 0x0000000310007986 */ /* 0x0021e2000c101524 */
[----:B------:R-:W-:Y:S05]  /*2c50*/  BRA `(.L_x_41) ;  /* 0x0000000400a87947 */ /* 0x000fea0003800000 */
.L_x_48:
        /* <DEDUP_REMOVED lines=8> */
[----:B-1----:R-:W-:-:S06]  /*2ce0*/  IMAD.U32 R3, R3, 0x10000, RZ ;  /* 0x0001000003037824 */ /* 0x002fcc00078e00ff */
[----:B------:R-:W0:Y:S02]  /*2cf0*/  F2I.FTZ.U32.TRUNC.NTZ R3, R3 ;  /* 0x0000000300037305 */ /* 0x000e24000021f000 */
[----:B0-----:R0:W-:Y:S01]  /*2d00*/  STG.E.U16 desc[UR36][R16.64], R3 ;  /* 0x0000000310007986 */ /* 0x0011e2000c101524 */
[----:B------:R-:W-:Y:S05]  /*2d10*/  BRA `(.L_x_41) ;  /* 0x0000000400787947 */ /* 0x000fea0003800000 */
.L_x_60:
[----:B-1----:R-:W-:Y:S01]  /*2d20*/  IMAD.U32 R3, R3, 0x10000, RZ ;  /* 0x0001000003037824 */ /* 0x002fe200078e00ff */
[----:B------:R-:W-:Y:S01]  /*2d30*/  BSSY B0, `(.L_x_61) ;  /* 0x0000014000007945 */ /* 0x000fe20003800000 */
[----:B------:R-:W-:-:S03]  /*2d40*/  IMAD.MOV.U32 R8, RZ, RZ, 0x80 ;  /* 0x00000080ff087424 */ /* 0x000fc600078e00ff */
[----:B------:R-:W-:-:S04]  /*2d50*/  LOP3.LUT R2, R3, 0x7fffffff, RZ, 0xc0, !PT ;  /* 0x7fffffff03027812 */ /* 0x000fc800078ec0ff */
[----:B------:R-:W-:-:S13]  /*2d60*/  ISETP.GT.U32.AND P0, PT, R2, 0x437fffff, PT ;  /* 0x437fffff0200780c */ /* 0x000fda0003f04070 */
[----:B------:R-:W-:Y:S05]  /*2d70*/  @P0 BRA `(.L_x_62) ;  /* 0x00000000003c0947 */ /* 0x000fea0003800000 */
[----:B------:R-:W-:-:S13]  /*2d80*/  ISETP.GE.U32.AND P0, PT, R2, 0x3c000000, PT ;  /* 0x3c0000000200780c */ /* 0x000fda0003f06070 */
[----:B------:R-:W-:-:S04]  /*2d90*/  @P0 SHF.R.U32.HI R0, RZ, 0x14, R3 ;  /* 0x00000014ff000819 */ /* 0x000fc80000011603 */
[----:B------:R-:W-:-:S04]  /*2da0*/  @P0 LOP3.LUT R0, R0, 0x1, RZ, 0xc0, !PT ;  /* 0x0000000100000812 */ /* 0x000fc800078ec0ff */
[----:B------:R-:W-:-:S04]  /*2db0*/  @P0 IADD3 R0, R3, 0x487ffff, R0 ;  /* 0x0487ffff03000810 */ /* 0x000fc80007ffe000 */
[----:B------:R-:W-:-:S04]  /*2dc0*/  @P0 SHF.R.U32.HI R0, RZ, 0x14, R0 ;  /* 0x00000014ff000819 */ /* 0x000fc80000011600 */
[----:B------:R-:W-:Y:S01]  /*2dd0*/  @P0 LOP3.LUT R0, R0, 0xff, RZ, 0xc0, !PT ;  /* 0x000000ff00000812 */ /* 0x000fe200078ec0ff */
[----:B------:R-:W-:Y:S06]  /*2de0*/  @P0 BRA `(.L_x_63) ;  /* 0x0000000000100947 */ /* 0x000fec0003800000 */
[----:B------:R-:W-:Y:S01]  /*2df0*/  FADD.FTZ R0, R2, 8192 ;  /* 0x4600000002007421 */ /* 0x000fe20000010000 */
[----:B------:R-:W-:-:S04]  /*2e00*/  PRMT R8, RZ, 0x7610, R8 ;  /* 0x00007610ff087816 */ /* 0x000fc80000000008 */
[----:B------:R-:W-:-:S13]  /*2e10*/  LOP3.LUT P0, R0, R0, 0xff, RZ, 0xc0, !PT ;  /* 0x000000ff00007812 */ /* 0x000fda000780c0ff */
[----:B------:R-:W-:Y:S05]  /*2e20*/  @!P0 BRA `(.L_x_62) ;  /* 0x0000000000108947 */ /* 0x000fea0003800000 */
.L_x_63:
[----:B------:R-:W-:-:S04]  /*2e30*/  LOP3.LUT R2, R3, 0x80000000, RZ, 0xc0, !PT ;  /* 0x8000000003027812 */ /* 0x000fc800078ec0ff */
[----:B------:R-:W-:-:S04]  /*2e40*/  SHF.R.U32.HI R3, RZ, 0x18, R2 ;  /* 0x00000018ff037819 */ /* 0x000fc80000011602 */
[----:B------:R-:W-:-:S04]  /*2e50*/  LOP3.LUT R0, R0, R3, RZ, 0xfc, !PT ;  /* 0x0000000300007212 */ /* 0x000fc800078efcff */
[----:B------:R-:W-:-:S07]  /*2e60*/  PRMT R8, R0, 0x7610, R8 ;  /* 0x0000761000087816 */ /* 0x000fce0000000008 */
.L_x_62:
[----:B------:R-:W-:Y:S05]  /*2e70*/  BSYNC B0 ;  /* 0x0000000000007941 */ /* 0x000fea0003800000 */
.L_x_61:
[----:B------:R0:W-:Y:S01]  /*2e80*/  STG.E.U8 desc[UR36][R16.64], R8 ;  /* 0x0000000810007986 */ /* 0x0001e2000c101124 */
[----:B------:R-:W-:Y:S05]  /*2e90*/  BRA `(.L_x_41) ;  /* 0x0000000400187947 */ /* 0x000fea0003800000 */
.L_x_59:
        /* <DEDUP_REMOVED lines=17> */
.L_x_66:
[----:B------:R-:W-:-:S04]  /*2fb0*/  LOP3.LUT R2, R3, 0x80000000, RZ, 0xc0, !PT ;  /* 0x8000000003027812 */ /* 0x000fc800078ec0ff */
[----:B------:R-:W-:-:S04]  /*2fc0*/  SHF.R.U32.HI R3, RZ, 0x18, R2 ;  /* 0x00000018ff037819 */ /* 0x000fc80000011602 */
[----:B------:R-:W-:-:S04]  /*2fd0*/  LOP3.LUT R0, R0, R3, RZ, 0xfc, !PT ;  /* 0x0000000300007212 */ /* 0x000fc800078efcff */
[----:B------:R-:W-:-:S07]  /*2fe0*/  PRMT R8, R0, 0x7610, R8 ;  /* 0x0000761000087816 */ /* 0x000fce0000000008 */
.L_x_65:
[----:B------:R-:W-:Y:S05]  /*2ff0*/  BSYNC B0 ;  /* 0x0000000000007941 */ /* 0x000fea0003800000 */
.L_x_64:
[----:B------:R0:W-:Y:S01]  /*3000*/  STG.E.U8 desc[UR36][R16.64], R8 ;  /* 0x0000000810007986 */ /* 0x0001e2000c101124 */
[----:B------:R-:W-:Y:S05]  /*3010*/  BRA `(.L_x_41) ;  /* 0x0000000000b87947 */ /* 0x000fea0003800000 */
.L_x_58:
[----:B------:R-:W-:-:S13]  /*3020*/  ISETP.NE.AND P0, PT, R2, 0x1c, PT ;  /* 0x0000001c0200780c */ /* 0x000fda0003f05270 */
[----:B------:R-:W-:Y:S05]  /*3030*/  @!P0 BRA `(.L_x_67) ;  /* 0x0000000000a48947 */ /* 0x000fea0003800000 */
[----:B------:R-:W-:-:S13]  /*3040*/  ISETP.NE.AND P0, PT, R2, 0x1d, PT ;  /* 0x0000001d0200780c */ /* 0x000fda0003f05270 */
[----:B------:R-:W-:Y:S05]  /*3050*/  @!P0 BRA `(.L_x_68) ;  /* 0x00000000008c8947 */ /* 0x000fea0003800000 */
[----:B------:R-:W-:-:S13]  /*3060*/  ISETP.NE.AND P0, PT, R2, 0x2c, PT ;  /* 0x0000002c0200780c */ /* 0x000fda0003f05270 */
[----:B------:R-:W-:Y:S05]  /*3070*/  @P0 BRA `(.L_x_40) ;  /* 0x0000000000400947 */ /* 0x000fea0003800000 */
[----:B-1----:R-:W-:-:S05]  /*3080*/  IMAD.U32 R3, R3, 0x10000, RZ ;  /* 0x0001000003037824 */ /* 0x002fca00078e00ff */
[----:B------:R-:W-:-:S04]  /*3090*/  SHF.R.U32.HI R4, RZ, 0x17, R3 ;  /* 0x00000017ff047819 */ /* 0x000fc80000011603 */
[----:B------:R-:W-:-:S04]  /*30a0*/  LOP3.LUT R2, R4, 0xff, RZ, 0xc0, !PT ;  /* 0x000000ff04027812 */ /* 0x000fc800078ec0ff */
[----:B------:R-:W-:-:S13]  /*30b0*/  ISETP.NE.AND P1, PT, R2, 0xff, PT ;  /* 0x000000ff0200780c */ /* 0x000fda0003f25270 */
[--C-:B------:R-:W-:Y:S02]  /*30c0*/  @P1 SHF.R.U32.HI R0, RZ, 0x16, R3.reuse ;  /* 0x00000016ff001819 */ /* 0x100fe40000011603 */
[----:B------:R-:W-:Y:S01]  /*30d0*/  @P1 LOP3.LUT P0, RZ, R2, 0x3fffff, R3, 0xf8, !PT ;  /* 0x003fffff02ff1812 */ /* 0x000fe2000780f803 */
[----:B------:R-:W-:Y:S01]  /*30e0*/  IMAD.MOV.U32 R3, RZ, RZ, 0xff ;  /* 0x000000ffff037424 */ /* 0x000fe200078e00ff */
[----:B------:R-:W-:-:S04]  /*30f0*/  @P1 LOP3.LUT R0, R0, 0x1, RZ, 0xc0, !PT ;  /* 0x0000000100001812 */ /* 0x000fc800078ec0ff */
[----:B------:R-:W-:Y:S01]  /*3100*/  @P1 ISETP.EQ.U32.AND P2, PT, R0, 0x1, P0 ;  /* 0x000000010000180c */ /* 0x000fe20000742070 */
[----:B------:R-:W-:Y:S01]  /*3110*/  @P1 VIADD R0, R4, 0x1 ;  /* 0x0000000104001836 */ /* 0x000fe20000000000 */
[----:B------:R-:W-:Y:S02]  /*3120*/  PLOP3.LUT P0, PT, PT, PT, PT, 0x80, 0x0 ;  /* 0x000000000000781c */ /* 0x000fe40003f0f070 */
[----:B------:R-:W-:-:S13]  /*3130*/  @P1 PLOP3.LUT P0, PT, P2, PT, PT, 0x80, 0x0 ;  /* 0x000000000000181c */ /* 0x000fda000170f070 */
[----:B------:R-:W-:-:S04]  /*3140*/  @!P0 IMAD.MOV R0, RZ, RZ, R4 ;  /* 0x000000ffff008224 */ /* 0x000fc800078e0204 */
[----:B------:R-:W-:-:S05]  /*3150*/  @P1 IMAD.MOV.U32 R3, RZ, RZ, R0 ;  /* 0x000000ffff031224 */ /* 0x000fca00078e0000 */
[----:B------:R0:W-:Y:S01]  /*3160*/  STG.E.U8 desc[UR36][R16.64], R3 ;  /* 0x0000000310007986 */ /* 0x0001e2000c101124 */
[----:B------:R-:W-:Y:S05]  /*3170*/  BRA `(.L_x_41) ;  /* 0x0000000000607947 */ /* 0x000fea0003800000 */
.L_x_40:
[----:B------:R-:W-:Y:S01]  /*3180*/  MOV R2, 0x0 ;  /* 0x0000000000027802 */ /* 0x000fe20000000f00 */
[----:B------:R-:W-:Y:S01]  /*3190*/  ULDC.64 UR4, c[0x4][0x128] ;  /* 0x01004a0000047ab9 */ /* 0x000fe20000000a00 */
[----:B------:R-:W-:Y:S01]  /*31a0*/  ULDC.64 UR6, c[0x4][0x130] ;  /* 0x01004c0000067ab9 */ /* 0x000fe20000000a00 */
[----:B------:R-:W-:Y:S02]  /*31b0*/  IMAD.U32 R4, RZ, RZ, UR4 ;  /* 0x00000004ff047e24 */ /* 0x000fe4000f8e00ff */
[----:B------:R-:W-:Y:S01]  /*31c0*/  IMAD.U32 R5, RZ, RZ, UR5 ;  /* 0x00000005ff057e24 */ /* 0x000fe2000f8e00ff */
[----:B-1----:R-:W0:Y:S01]  /*31d0*/  LDC.64 R2, c[0x4][R2] ;  /* 0x0100000002027b82 */ /* 0x002e220000000a00 */
        /* <DEDUP_REMOVED lines=10> */
.L_x_69:
[----:B------:R-:W-:Y:S05]  /*3280*/  BRA `(.L_x_41) ;  /* 0x00000000001c7947 */ /* 0x000fea0003800000 */
.L_x_68:
[----:B-1----:R-:W-:-:S06]  /*3290*/  IMAD.U32 R3, R3, 0x10000, RZ ;  /* 0x0001000003037824 */ /* 0x002fcc00078e00ff */
[----:B------:R-:W0:Y:S02]  /*32a0*/  F2I.U64.TRUNC R2, R3 ;  /* 0x0000000300027311 */ /* 0x000e24000020d800 */
[----:B0-----:R0:W-:Y:S01]  /*32b0*/  STG.E.64 desc[UR36][R16.64], R2 ;  /* 0x0000000210007986 */ /* 0x0011e2000c101b24 */
[----:B------:R-:W-:Y:S05]  /*32c0*/  BRA `(.L_x_41) ;  /* 0x00000000000c7947 */ /* 0x000fea0003800000 */
.L_x_67:
[----:B-1----:R-:W-:-:S06]  /*32d0*/  IMAD.U32 R3, R3, 0x10000, RZ ;  /* 0x0001000003037824 */ /* 0x002fcc00078e00ff */
[----:B------:R-:W0:Y:S02]  /*32e0*/  F2I.FTZ.U32.TRUNC.NTZ R3, R3 ;  /* 0x0000000300037305 */ /* 0x000e24000021f000 */
[----:B0-----:R0:W-:Y:S02]  /*32f0*/  STG.E desc[UR36][R16.64], R3 ;  /* 0x0000000310007986 */ /* 0x0011e4000c101924 */
.L_x_41:
[----:B------:R-:W-:-:S04]  /*3300*/  IMAD R18, R23, 0x200, R18 ;  /* 0x0000020017127824 */ /* 0x000fc800078e0212 */
[----:B------:R-:W-:-:S07]  /*3310*/  VIADD R19, R18, 0x80 ;  /* 0x0000008012137836 */ /* 0x000fce0000000000 */
.L_x_1:
[----:B------:R-:W-:Y:S05]  /*3320*/  BSYNC B6 ;  /* 0x0000000000067941 */ /* 0x000fea0003800000 */
.L_x_0:
[----:B------:R-:W-:Y:S01]  /*3330*/  ULDC UR4, c[0x0][0x210] ;  /* 0x0000840000047ab9 */ /* 0x000fe20000000800 */
[----:B------:R-:W-:Y:S01]  /*3340*/  BSSY B6, `(.L_x_70) ;  /* 0x000032a000067945 */ /* 0x000fe20003800000 */
[----:B------:R-:W-:-:S13]  /*3350*/  ISETP.GE.AND P0, PT, R19, UR4, PT ;  /* 0x0000000413007c0c */ /* 0x000fda000bf06270 */
[----:B------:R-:W-:Y:S05]  /*3360*/  @P0 BRA `(.L_x_71) ;  /* 0x00000030009c0947 */ /* 0x000fea0003800000 */
[----:B0-----:R-:W0:Y:S01]  /*3370*/  LDC R6, c[0x0][0x218] ;  /* 0x00008600ff067b82 */ /* 0x001e220000000800 */
[----:B------:R-:W-:Y:S02]  /*3380*/  IMAD.MOV.U32 R0, RZ, RZ, RZ ;  /* 0x000000ffff007224 */ /* 0x000fe400078e00ff */
[----:B-1234-:R-:W-:Y:S01]  /*3390*/  IMAD.MOV.U32 R16, RZ, RZ, RZ ;  /* 0x000000ffff107224 */ /* 0x01efe200078e00ff */
[----:B0-----:R-:W-:-:S13]  /*33a0*/  ISETP.NE.AND P0, PT, R6, RZ, PT ;  /* 0x000000ff0600720c */ /* 0x001fda0003f05270 */
[----:B------:R-:W-:Y:S05]  /*33b0*/  @!P0 BRA `(.L_x_72) ;  /* 0x0000001000a88947 */ /* 0x000fea0003800000 */
        /* <DEDUP_REMOVED lines=298> */
.L_x_72:
        /* <DEDUP_REMOVED lines=22> */
.L_x_76:
[----:B------:R-:W2:Y:S02]  /*47c0*/  LDG.E.U8 R2, desc[UR36][R2.64] ;  /* 0x0000002402027981 */ /* 0x000ea4000c1e1100 */
[----:B--2---:R-:W-:-:S04]  /*47d0*/  I2FP.F32.U32 R0, R2 ;  /* 0x0000000200007245 */ /* 0x004fc80000201000 */
[----:B------:R-:W-:Y:S01]  /*47e0*/  F2FP.BF16.F32.PACK_AB R0, RZ, R0 ;  /* 0x00000000ff00723e */ /* 0x000fe200000010ff */
[----:B------:R-:W-:Y:S06]  /*47f0*/  BRA `(.L_x_78) ;  /* 0x0000000c00907947 */ /* 0x000fec0003800000 */
.L_x_75:
        /* <DEDUP_REMOVED lines=10> */
.L_x_80:
[----:B------:R-:W2:Y:S02]  /*48a0*/  LDG.E R2, desc[UR36][R2.64] ;  /* 0x0000002402027981 */ /* 0x000ea4000c1e1900 */
[----:B--2---:R-:W-:-:S04]  /*48b0*/  I2FP.F32.S32 R0, R2 ;  /* 0x0000000200007245 */ /* 0x004fc80000201400 */
[----:B------:R-:W-:Y:S01]  /*48c0*/  F2FP.BF16.F32.PACK_AB R0, RZ, R0 ;  /* 0x00000000ff00723e */ /* 0x000fe200000010ff */
[----:B------:R-:W-:Y:S06]  /*48d0*/  BRA `(.L_x_78) ;  /* 0x0000000c00587947 */ /* 0x000fec0003800000 */
.L_x_79:
[----:B------:R-:W2:Y:S02]  /*48e0*/  LDG.E.U16 R2, desc[UR36][R2.64] ;  /* 0x0000002402027981 */ /* 0x000ea4000c1e1500 */
[----:B--2---:R-:W0:Y:S02]  /*48f0*/  I2F.S16 R0, R2 ;  /* 0x0000000200007306 */ /* 0x004e240000101400 */
[----:B0-----:R-:W-:Y:S01]  /*4900*/  F2FP.BF16.F32.PACK_AB R0, RZ, R0 ;  /* 0x00000000ff00723e */ /* 0x001fe200000010ff */
[----:B------:R-:W-:Y:S06]  /*4910*/  BRA `(.L_x_78) ;  /* 0x0000000c00487947 */ /* 0x000fec0003800000 */
.L_x_74:
        /* <DEDUP_REMOVED lines=9> */
.L_x_82:
[----:B------:R-:W2:Y:S02]  /*49b0*/  LDG.E.U16 R0, desc[UR36][R2.64] ;  /* 0x0000002402007981 */ /* 0x000ea4000c1e1500 */
[----:B--2---:R-:W-:-:S05]  /*49c0*/  HADD2.F32 R0, -RZ, R0.H0_H0 ;  /* 0x20000000ff007230 */ /* 0x004fca0000004100 */
[----:B------:R-:W-:Y:S01]  /*49d0*/  F2FP.BF16.F32.PACK_AB R0, RZ, R0 ;  /* 0x00000000ff00723e */ /* 0x000fe200000010ff */
[----:B------:R-:W-:Y:S06]  /*49e0*/  BRA `(.L_x_78) ;  /* 0x0000000c00147947 */ /* 0x000fec0003800000 */
.L_x_81:
        /* <DEDUP_REMOVED lines=9> */
.L_x_84:
[----:B------:R-:W2:Y:S02]  /*4a80*/  LDG.E.U16 R2, desc[UR36][R2.64] ;  /* 0x0000002402027981 */ /* 0x000ea4000c1e1500 */
[----:B--2---:R-:W-:-:S05]  /*4a90*/  HADD2.F32 R0, -RZ, R2.H0_H0 ;  /* 0x20000002ff007230 */ /* 0x004fca0000004100 */
[----:B------:R-:W-:Y:S01]  /*4aa0*/  F2FP.BF16.F32.PACK_AB R0, RZ, R0 ;  /* 0x00000000ff00723e */ /* 0x000fe200000010ff */
[----:B------:R-:W-:Y:S06]  /*4ab0*/  BRA `(.L_x_78) ;  /* 0x0000000800e07947 */ /* 0x000fec0003800000 */
.L_x_83:
        /* <DEDUP_REMOVED lines=8> */
.L_x_73:
        /* <DEDUP_REMOVED lines=13> */
.L_x_87:
        /* <DEDUP_REMOVED lines=8> */
.L_x_86:
        /* <DEDUP_REMOVED lines=28> */
.L_x_89:
        /* <DEDUP_REMOVED lines=15> */
.L_x_88:
[----:B------:R0:W5:Y:S01]  /*4f40*/  LDG.E.U16 R0, desc[UR36][R2.64] ;  /* 0x0000002402007981 */ /* 0x000162000c1e1500 */
[----:B------:R-:W-:Y:S05]  /*4f50*/  BRA `(.L_x_78) ;  /* 0x0000000400b87947 */ /* 0x000fea0003800000 */
.L_x_85:
        /* <DEDUP_REMOVED lines=12> */
.L_x_92:
        /* <DEDUP_REMOVED lines=21> */
.L_x_96:
[----:B------:R-:W-:Y:S05]  /*5170*/  BSYNC B1 ;  /* 0x0000000000017941 */ /* 0x000fea0003800000 */
.L_x_95:
[----:B------:R-:W-:Y:S01]  /*5180*/  LEA R3, R0, 0x3b800000, 0x17 ;  /* 0x3b80000000037811 */ /* 0x000fe200078eb8ff */
[----:B------:R-:W-:-:S05]  /*5190*/  IMAD.SHL.U32 R0, R2, 0x100000, RZ ;  /* 0x0010000002007824 */ /* 0x000fca00078e00ff */
[----:B------:R-:W-:-:S07]  /*51a0*/  LOP3.LUT R0, R3, R0, R4, 0xfe, !PT ;  /* 0x0000000003007212 */ /* 0x000fce00078efe04 */
.L_x_94:
[----:B------:R-:W-:Y:S05]  /*51b0*/  BSYNC B0 ;  /* 0x0000000000007941 */ /* 0x000fea0003800000 */
.L_x_93:
[----:B------:R-:W-:Y:S01]  /*51c0*/  F2FP.BF16.F32.PACK_AB R0, RZ, R0 ;  /* 0x00000000ff00723e */ /* 0x000fe200000010ff */
[----:B------:R-:W-:Y:S06]  /*51d0*/  BRA `(.L_x_78) ;  /* 0x0000000400187947 */ /* 0x000fec0003800000 */
.L_x_91:
        /* <DEDUP_REMOVED lines=21> */
.L_x_100:
[----:B------:R-:W-:Y:S05]  /*5330*/  BSYNC B1 ;  /* 0x0000000000017941 */ /* 0x000fea0003800000 */
.L_x_99:
[----:B------:R-:W-:Y:S01]  /*5340*/  LEA R3, R0, 0x37800000, 0x17 ;  /* 0x3780000000037811 */ /* 0x000fe200078eb8ff */
[----:B------:R-:W-:-:S05]  /*5350*/  IMAD.SHL.U32 R0, R2, 0x200000, RZ ;  /* 0x0020000002007824 */ /* 0x000fca00078e00ff */
[----:B------:R-:W-:-:S07]  /*5360*/  LOP3.LUT R0, R3, R0, R4, 0xfe, !PT ;  /* 0x0000000003007212 */ /* 0x000fce00078efe04 */
.L_x_98:
[----:B------:R-:W-:Y:S05]  /*5370*/  BSYNC B0 ;  /* 0x0000000000007941 */ /* 0x000fea0003800000 */
.L_x_97:
[----:B------:R-:W-:Y:S01]  /*5380*/  F2FP.BF16.F32.PACK_AB R0, RZ, R0 ;  /* 0x00000000ff00723e */ /* 0x000fe200000010ff */
[----:B------:R-:W-:Y:S06]  /*5390*/  BRA `(.L_x_78) ;  /* 0x0000000000a87947 */ /* 0x000fec0003800000 */
.L_x_90:
        /* <DEDUP_REMOVED lines=14> */
.L_x_104:
[----:B------:R-:W-:Y:S05]  /*5480*/  BSYNC B0 ;  /* 0x0000000000007941 */ /* 0x000fea0003800000 */
.L_x_103:
[----:B------:R-:W-:Y:S01]  /*5490*/  F2FP.BF16.F32.PACK_AB R0, RZ, R0 ;  /* 0x00000000ff00723e */ /* 0x000fe200000010ff */
[----:B------:R-:W-:Y:S06]  /*54a0*/  BRA `(.L_x_78) ;  /* 0x0000000000647947 */ /* 0x000fec0003800000 */
.L_x_77:
        /* <DEDUP_REMOVED lines=16> */
.L_x_105:
[----:B------:R-:W-:Y:S01]  /*55b0*/  PRMT R0, RZ, 0x7610, R0 ;  /* 0x00007610ff007816 */ /* 0x000fe20000000000 */
[----:B------:R-:W-:Y:S06]  /*55c0*/  BRA `(.L_x_78) ;  /* 0x00000000001c7947 */ /* 0x000fec0003800000 */
.L_x_102:
[----:B------:R-:W2:Y:S02]  /*55d0*/  LDG.E.64 R2, desc[UR36][R2.64] ;  /* 0x0000002402027981 */ /* 0x000ea4000c1e1b00 */
[----:B--2---:R-:W0:Y:S02]  /*55e0*/  I2F.U64 R0, R2 ;  /* 0x0000000200007312 */ /* 0x004e240000301000 */
[----:B0-----:R-:W-:Y:S01]  /*55f0*/  F2FP.BF16.F32.PACK_AB R0, RZ, R0 ;  /* 0x00000000ff00723e */ /* 0x001fe200000010ff */
[----:B------:R-:W-:Y:S06]  /*5600*/  BRA `(.L_x_78) ;  /* 0x00000000000c7947 */ /* 0x000fec0003800000 */
.L_x_101:
[----:B------:R-:W2:Y:S02]  /*5610*/  LDG.E R2, desc[UR36][R2.64] ;  /* 0x0000002402027981 */ /* 0x000ea4000c1e1900 */
[----:B--2---:R-:W-:-:S04]  /*5620*/  I2FP.F32.U32 R0, R2 ;  /* 0x0000000200007245 */ /* 0x004fc80000201000 */
[----:B------:R-:W-:-:S07]  /*5630*/  F2FP.BF16.F32.PACK_AB R0, RZ, R0 ;  /* 0x00000000ff00723e */ /* 0x000fce00000010ff */
.L_x_78:
        /* <DEDUP_REMOVED lines=20> */
.L_x_109:
[----:B-1----:R-:W-:-:S06]  /*5780*/  IMAD.U32 R3, R3, 0x10000, RZ ;  /* 0x0001000003037824 */ /* 0x002fcc00078e00ff */
[----:B------:R-:W0:Y:S02]  /*5790*/  F2I.S64.TRUNC R2, R3 ;  /* 0x0000000300027311 */ /* 0x000e24000020d900 */
[----:B0-----:R0:W-:Y:S01]  /*57a0*/  STG.E.U8 desc[UR36][R16.64], R2 ;  /* 0x0000000210007986 */ /* 0x0011e2000c101124 */
[----:B------:R-:W-:Y:S05]  /*57b0*/  BRA `(.L_x_111) ;  /* 0x0000000c00847947 */ /* 0x000fea0003800000 */
.L_x_108:
        /* <DEDUP_REMOVED lines=10> */
.L_x_113:
[----:B-1----:R-:W-:-:S06]  /*5860*/  IMAD.U32 R3, R3, 0x10000, RZ ;  /* 0x0001000003037824 */ /* 0x002fcc00078e00ff */
[----:B------:R-:W0:Y:S02]  /*5870*/  F2I.FTZ.TRUNC.NTZ R3, R3 ;  /* 0x0000000300037305 */ /* 0x000e24000021f100 */
[----:B0-----:R0:W-:Y:S01]  /*5880*/  STG.E desc[UR36][R16.64], R3 ;  /* 0x0000000310007986 */ /* 0x0011e2000c101924 */
[----:B------:R-:W-:Y:S05]  /*5890*/  BRA `(.L_x_111) ;  /* 0x0000000c004c7947 */ /* 0x000fea0003800000 */
.L_x_112:
[----:B-1----:R-:W-:-:S06]  /*58a0*/  IMAD.U32 R3, R3, 0x10000, RZ ;  /* 0x0001000003037824 */ /* 0x002fcc00078e00ff */
[----:B------:R-:W0:Y:S02]  /*58b0*/  F2I.FTZ.TRUNC.NTZ R3, R3 ;  /* 0x0000000300037305 */ /* 0x000e24000021f100 */
[----:B0-----:R0:W-:Y:S01]  /*58c0*/  STG.E.U16 desc[UR36][R16.64], R3 ;  /* 0x0000000310007986 */ /* 0x0011e2000c101524 */
[----:B------:R-:W-:Y:S05]  /*58d0*/  BRA `(.L_x_111) ;  /* 0x0000000c003c7947 */ /* 0x000fea0003800000 */
.L_x_107:
        /* <DEDUP_REMOVED lines=9> */
.L_x_115:
[----:B-1----:R-:W-:-:S05]  /*5970*/  IMAD.U32 R0, R3, 0x10000, RZ ;  /* 0x0001000003007824 */ /* 0x002fca00078e00ff */
[----:B------:R-:W-:-:S05]  /*5980*/  F2FP.F16.F32.PACK_AB R0, RZ, R0 ;  /* 0x00000000ff00723e */ /* 0x000fca00000000ff */
[----:B------:R0:W-:Y:S01]  /*5990*/  STG.E.U16 desc[UR36][R16.64], R0 ;  /* 0x0000000010007986 */ /* 0x0001e2000c101524 */
[----:B------:R-:W-:Y:S05]  /*59a0*/  BRA `(.L_x_111) ;  /* 0x0000000c00087947 */ /* 0x000fea0003800000 */
.L_x_114:
        /* <DEDUP_REMOVED lines=10> */
.L_x_117:
[----:B-1----:R-:W-:-:S05]  /*5a50*/  IMAD.U32 R3, R3, 0x10000, RZ ;  /* 0x0001000003037824 */ /* 0x002fca00078e00ff */
[----:B------:R-:W-:-:S04]  /*5a60*/  F2FP.F16.F32.PACK_AB R3, RZ, R3 ;  /* 0x00000003ff03723e */ /* 0x000fc800000000ff */
[----:B------:R-:W-:-:S05]  /*5a70*/  PRMT R3, R3, 0x5410, RZ ;  /* 0x0000541003037816 */ /* 0x000fca00000000ff */
[----:B------:R0:W-:Y:S01]  /*5a80*/  STG.E desc[UR36][R16.64], R3 ;  /* 0x0000000310007986 */ /* 0x0001e2000c101924 */
[----:B------:R-:W-:Y:S05]  /*5a90*/  BRA `(.L_x_111) ;  /* 0x0000000800cc7947 */ /* 0x000fea0003800000 */
.L_x_116:
[----:B-1----:R-:W-:-:S04]  /*5aa0*/  IMAD.U32 R2, R3, 0x10000, RZ ;  /* 0x0001000003027824 */ /* 0x002fc800078e00ff */
[----:B------:R-:W-:-:S06]  /*5ab0*/  FMUL.FTZ R2, R2, 1 ;  /* 0x3f80000002027820 */ /* 0x000fcc0000410000 */
[----:B------:R-:W0:Y:S02]  /*5ac0*/  F2F.F64.F32 R2, R2 ;  /* 0x0000000200027310 */ /* 0x000e240000201800 */
[----:B0-----:R0:W-:Y:S01]  /*5ad0*/  STG.E.64 desc[UR36][R16.64], R2 ;  /* 0x0000000210007986 */ /* 0x0011e2000c101b24 */
[----:B------:R-:W-:Y:S05]  /*5ae0*/  BRA `(.L_x_111) ;  /* 0x0000000800b87947 */ /* 0x000fea0003800000 */
.L_x_106:
        /* <DEDUP_REMOVED lines=13> */
.L_x_120:
[----:B-1----:R-:W-:Y:S01]  /*5bc0*/  IMAD.U32 R3, R3, 0x10000, RZ ;  /* 0x0001000003037824 */ /* 0x002fe200078e00ff */
[----:B------:R-:W-:-:S03]  /*5bd0*/  CS2R R6, SRZ ;  /* 0x0000000000067805 */ /* 0x000fc6000001ff00 */
[----:B------:R-:W-:-:S04]  /*5be0*/  FMUL.FTZ R3, R3, 1 ;  /* 0x3f80000003037820 */ /* 0x000fc80000410000 */
[----:B------:R-:W0:Y:S02]  /*5bf0*/  F2F.F64.F32 R4, R3 ;  /* 0x0000000300047310 */ /* 0x000e240000201800 */
[----:B0-----:R0:W-:Y:S01]  /*5c00*/  STG.E.128 desc[UR36][R16.64], R4 ;  /* 0x0000000410007986 */ /* 0x0011e2000c101d24 */
[----:B------:R-:W-:Y:S05]  /*5c10*/  BRA `(.L_x_111) ;  /* 0x00000008006c7947 */ /* 0x000fea0003800000 */
.L_x_119:
        /* <DEDUP_REMOVED lines=21> */
.L_x_124:
[----:B------:R-:W-:Y:S05]  /*5d70*/  BSYNC B0 ;  /* 0x0000000000007941 */ /* 0x000fea0003800000 */
.L_x_123:
[----:B------:R-:W-:-:S05]  /*5d80*/  LOP3.LUT R3, R0, R3, RZ, 0xfc, !PT ;  /* 0x0000000300037212 */ /* 0x000fca00078efcff */
[----:B------:R0:W-:Y:S01]  /*5d90*/  STG.E.U8 desc[UR36][R16.64], R3 ;  /* 0x0000000310007986 */ /* 0x0001e2000c101124 */
[----:B------:R-:W-:Y:S05]  /*5da0*/  BRA `(.L_x_111) ;  /* 0x0000000800087947 */ /* 0x000fea0003800000 */
.L_x_122:
        /* <DEDUP_REMOVED lines=13> */
.L_x_126:
[----:B------:R-:W-:Y:S01]  /*5e80*/  IMAD.MOV.U32 R0, RZ, RZ, 0x7f ;  /* 0x0000007fff007424 */ /* 0x000fe200078e00ff */
[----:B------:R-:W-:-:S04]  /*5e90*/  ISETP.GT.U32.AND P0, PT, R2, 0x7f800000, PT ;  /* 0x7f8000000200780c */ /* 0x000fc80003f04070 */
[----:B------:R-:W-:-:S09]  /*5ea0*/  SEL R0, R0, 0x7c, P0 ;  /* 0x0000007c00007807 */ /* 0x000fd20000000000 */
.L_x_127:
[----:B------:R-:W-:Y:S05]  /*5eb0*/  BSYNC B0 ;  /* 0x0000000000007941 */ /* 0x000fea0003800000 */
.L_x_125:
[----:B------:R-:W-:-:S04]  /*5ec0*/  LOP3.LUT R2, R3, 0x80000000, RZ, 0xc0, !PT ;  /* 0x8000000003027812 */ /* 0x000fc800078ec0ff */
[----:B------:R-:W-:-:S04]  /*5ed0*/  SHF.R.U32.HI R3, RZ, 0x18, R2 ;  /* 0x00000018ff037819 */ /* 0x000fc80000011602 */
[----:B------:R-:W-:-:S05]  /*5ee0*/  LOP3.LUT R3, R0, R3, RZ, 0xfc, !PT ;  /* 0x0000000300037212 */ /* 0x000fca00078efcff */
[----:B------:R0:W-:Y:S01]  /*5ef0*/  STG.E.U8 desc[UR36][R16.64], R3 ;  /* 0x0000000310007986 */ /* 0x0001e2000c101124 */
[----:B------:R-:W-:Y:S05]  /*5f00*/  BRA `(.L_x_111) ;  /* 0x0000000400b07947 */ /* 0x000fea0003800000 */
.L_x_121:
[----:B-1----:R0:W-:Y:S01]  /*5f10*/  STG.E.U16 desc[UR36][R16.64], R3 ;  /* 0x0000000310007986 */ /* 0x0021e2000c101524 */
[----:B------:R-:W-:Y:S05]  /*5f20*/  BRA `(.L_x_111) ;  /* 0x0000000400a87947 */ /* 0x000fea0003800000 */
.L_x_118:
        /* <DEDUP_REMOVED lines=12> */
.L_x_130:
        /* <DEDUP_REMOVED lines=17> */
.L_x_133:
[----:B------:R-:W-:-:S04]  /*6100*/  LOP3.LUT R2, R3, 0x80000000, RZ, 0xc0, !PT ;  /* 0x8000000003027812 */ /* 0x000fc800078ec0ff */
[----:B------:R-:W-:-:S04]  /*6110*/  SHF.R.U32.HI R3, RZ, 0x18, R2 ;  /* 0x00000018ff037819 */ /* 0x000fc80000011602 */
[----:B------:R-:W-:-:S04]  /*6120*/  LOP3.LUT R0, R0, R3, RZ, 0xfc, !PT ;  /* 0x0000000300007212 */ /* 0x000fc800078efcff */
[----:B------:R-:W-:-:S07]  /*6130*/  PRMT R8, R0, 0x7610, R8 ;  /* 0x0000761000087816 */ /* 0x000fce0000000008 */
.L_x_132:
[----:B------:R-:W-:Y:S05]  /*6140*/  BSYNC B0 ;  /* 0x0000000000007941 */ /* 0x000fea0003800000 */
.L_x_131:
[----:B------:R3:W-:Y:S01]  /*6150*/  STG.E.U8 desc[UR36][R16.64], R8 ;  /* 0x0000000810007986 */ /* 0x0007e2000c101124 */
[----:B------:R-:W-:Y:S05]  /*6160*/  BRA `(.L_x_111) ;  /* 0x0000000400187947 */ /* 0x000fea0003800000 */
.L_x_129:
        /* <DEDUP_REMOVED lines=17> */
.L_x_136:
[----:B------:R-:W-:-:S04]  /*6280*/  LOP3.LUT R2, R3, 0x80000000, RZ, 0xc0, !PT ;  /* 0x8000000003027812 */ /* 0x000fc800078ec0ff */
[----:B------:R-:W-:-:S04]  /*6290*/  SHF.R.U32.HI R3, RZ, 0x18, R2 ;  /* 0x00000018ff037819 */ /* 0x000fc80000011602 */
[----:B------:R-:W-:-:S04]  /*62a0*/  LOP3.LUT R0, R0, R3, RZ, 0xfc, !PT ;  /* 0x0000000300007212 */ /* 0x000fc800078efcff */
[----:B------:R-:W-:-:S07]  /*62b0*/  PRMT R8, R0, 0x7610, R8 ;  /* 0x0000761000087816 */ /* 0x000fce0000000008 */
.L_x_135:
[----:B------:R-:W-:Y:S05]  /*62c0*/  BSYNC B0 ;  /* 0x0000000000007941 */ /* 0x000fea0003800000 */
.L_x_134:
[----:B------:R0:W-:Y:S01]  /*62d0*/  STG.E.U8 desc[UR36][R16.64], R8 ;  /* 0x0000000810007986 */ /* 0x0001e2000c101124 */
[----:B------:R-:W-:Y:S05]  /*62e0*/  BRA `(.L_x_111) ;  /* 0x0000000000b87947 */ /* 0x000fea0003800000 */
.L_x_128:
        /* <DEDUP_REMOVED lines=22> */
.L_x_110:
[----:B------:R-:W-:Y:S01]  /*6450*/  MOV R0, 0x0 ;  /* 0x0000000000007802 */ /* 0x000fe20000000f00 */
[----:B------:R-:W-:Y:S01]  /*6460*/  ULDC.64 UR4, c[0x4][0x128] ;  /* 0x01004a0000047ab9 */ /* 0x000fe20000000a00 */
[----:B------:R-:W-:Y:S01]  /*6470*/  ULDC.64 UR6, c[0x4][0x40] ;  /* 0x0100100000067ab9 */ /* 0x000fe20000000a00 */
[----:B------:R-:W-:Y:S01]  /*6480*/  IMAD.U32 R4, RZ, RZ, UR4 ;  /* 0x00000004ff047e24 */ /* 0x000fe2000f8e00ff */
[----:B-1----:R0:W1:Y:S01]  /*6490*/  LDC.64 R2, c[0x4][R0] ;  /* 0x0100000000027b82 */ /* 0x0020620000000a00 */
[----:B------:R-:W-:Y:S01]  /*64a0*/  IMAD.U32 R5, RZ, RZ, UR5 ;  /* 0x00000005ff057e24 */ /* 0x000fe2000f8e00ff */
[----:B------:R-:W-:Y:S01]  /*64b0*/  ULDC.64 UR4, c[0x4][0x130] ;  /* 0x01004c0000047ab9 */ /* 0x000fe20000000a00 */
[----:B------:R-:W-:Y:S02]  /*64c0*/  IMAD.U32 R10, RZ, RZ, UR6 ;  /* 0x00000006ff0a7e24 */ /* 0x000fe4000f8e00ff */
[----:B------:R-:W-:Y:S02]  /*64d0*/  IMAD.U32 R6, RZ, RZ, UR4 ;  /* 0x00000004ff067e24 */ /* 0x000fe4000f8e00ff */
[----:B------:R-:W-:-:S02]  /*64e0*/  IMAD.U32 R7, RZ, RZ, UR5 ;  /* 0x00000005ff077e24 */ /* 0x000fc4000f8e00ff */
[----:B------:R-:W-:Y:S02]  /*64f0*/  IMAD.U32 R11, RZ, RZ, UR7 ;  /* 0x00000007ff0b7e24 */ /* 0x000fe4000f8e00ff */
[----:B------:R-:W-:Y:S02]  /*6500*/  IMAD.MOV.U32 R8, RZ, RZ, 0x65 ;  /* 0x00000065ff087424 */ /* 0x000fe400078e00ff */
[----:B------:R-:W-:Y:S02]  /*6510*/  IMAD.MOV.U32 R12, RZ, RZ, 0x1 ;  /* 0x00000001ff0c7424 */ /* 0x000fe400078e00ff */
[----:B0-----:R-:W-:-:S07]  /*6520*/  IMAD.MOV.U32 R13, RZ, RZ, RZ ;  /* 0x000000ffff0d7224 */ /* 0x001fce00078e00ff */
[----:B------:R-:W-:-:S07]  /*6530*/  LEPC R20, `(.L_x_139) ;  /* 0x000000001014794e */ /* 0x000fce0000000000 */
[----:B-1----:R-:W-:Y:S05]  /*6540*/  CALL.ABS.NOINC R2 ;  /* 0x0000000002007343 */ /* 0x002fea0003c00000 */
.L_x_139:
[----:B------:R-:W-:Y:S05]  /*6550*/  BRA `(.L_x_111) ;  /* 0x00000000001c7947 */ /* 0x000fea0003800000 */
.L_x_138:
[----:B-1----:R-:W-:-:S06]  /*6560*/  IMAD.U32 R3, R3, 0x10000, RZ ;  /* 0x0001000003037824 */ /* 0x002fcc00078e00ff */
[----:B------:R-:W0:Y:S02]  /*6570*/  F2I.U64.TRUNC R2, R3 ;  /* 0x0000000300027311 */ /* 0x000e24000020d800 */
[----:B0-----:R2:W-:Y:S01]  /*6580*/  STG.E.64 desc[UR36][R16.64], R2 ;  /* 0x0000000210007986 */ /* 0x0015e2000c101b24 */
[----:B------:R-:W-:Y:S05]  /*6590*/  BRA `(.L_x_111) ;  /* 0x00000000000c7947 */ /* 0x000fea0003800000 */
.L_x_137:
[----:B-1----:R-:W-:-:S06]  /*65a0*/  IMAD.U32 R3, R3, 0x10000, RZ ;  /* 0x0001000003037824 */ /* 0x002fcc00078e00ff */
[----:B------:R-:W0:Y:S02]  /*65b0*/  F2I.FTZ.U32.TRUNC.NTZ R3, R3 ;  /* 0x0000000300037305 */ /* 0x000e24000021f000 */
[----:B0-----:R0:W-:Y:S02]  /*65c0*/  STG.E desc[UR36][R16.64], R3 ;  /* 0x0000000310007986 */ /* 0x0011e4000c101924 */
.L_x_111:
[----:B------:R-:W-:-:S07]  /*65d0*/  VIADD R19, R19, 0x80 ;  /* 0x0000008013137836 */ /* 0x000fce0000000000 */
.L_x_71:
[----:B------:R-:W-:Y:S05]  /*65e0*/  BSYNC B6 ;  /* 0x0000000000067941 */ /* 0x000fea0003800000 */
.L_x_70:
        /* <DEDUP_REMOVED lines=307> */
.L_x_142:
        /* <DEDUP_REMOVED lines=22> */
.L_x_146:
[----:B------:R-:W2:Y:S02]  /*7a80*/  LDG.E.U8 R2, desc[UR36][R2.64] ;  /* 0x0000002402027981 */ /* 0x000ea4000c1e1100 */
[----:B--2---:R-:W-:-:S04]  /*7a90*/  I2FP.F32.U32 R0, R2 ;  /* 0x0000000200007245 */ /* 0x004fc80000201000 */
[----:B------:R-:W-:Y:S01]  /*7aa0*/  F2FP.BF16.F32.PACK_AB R0, RZ, R0 ;  /* 0x00000000ff00723e */ /* 0x000fe200000010ff */
[----:B------:R-:W-:Y:S06]  /*7ab0*/  BRA `(.L_x_148) ;  /* 0x0000000c00907947 */ /* 0x000fec0003800000 */
.L_x_145:
        /* <DEDUP_REMOVED lines=10> */
.L_x_150:
[----:B------:R-:W2:Y:S02]  /*7b60*/  LDG.E R2, desc[UR36][R2.64] ;  /* 0x0000002402027981 */ /* 0x000ea4000c1e1900 */
[----:B--2---:R-:W-:-:S04]  /*7b70*/  I2FP.F32.S32 R0, R2 ;  /* 0x0000000200007245 */ /* 0x004fc80000201400 */
[----:B------:R-:W-:Y:S01]  /*7b80*/  F2FP.BF16.F32.PACK_AB R0, RZ, R0 ;  /* 0x00000000ff00723e */ /* 0x000fe200000010ff */
[----:B------:R-:W-:Y:S06]  /*7b90*/  BRA `(.L_x_148) ;  /* 0x0000000c00587947 */ /* 0x000fec0003800000 */
.L_x_149:
[----:B------:R-:W2:Y:S02]  /*7ba0*/  LDG.E.U16 R2, desc[UR36][R2.64] ;  /* 0x0000002402027981 */ /* 0x000ea4000c1e1500 */
[----:B--2---:R-:W0:Y:S02]  /*7bb0*/  I2F.S16 R0, R2 ;  /* 0x0000000200007306 */ /* 0x004e240000101400 */
[----:B0-----:R-:W-:Y:S01]  /*7bc0*/  F2FP.BF16.F32.PACK_AB R0, RZ, R0 ;  /* 0x00000000ff00723e */ /* 0x001fe200000010ff */
[----:B------:R-:W-:Y:S06]  /*7bd0*/  BRA `(.L_x_148) ;  /* 0x0000000c00487947 */ /* 0x000fec0003800000 */
.L_x_144:
        /* <DEDUP_REMOVED lines=9> */
.L_x_152:
[----:B------:R-:W2:Y:S02]  /*7c70*/  LDG.E.U16 R0, desc[UR36][R2.64] ;  /* 0x0000002402007981 */ /* 0x000ea4000c1e1500 */
[----:B--2---:R-:W-:-:S05]  /*7c80*/  HADD2.F32 R0, -RZ, R0.H0_H0 ;  /* 0x20000000ff007230 */ /* 0x004fca0000004100 */
[----:B------:R-:W-:Y:S01]  /*7c90*/  F2FP.BF16.F32.PACK_AB R0, RZ, R0 ;  /* 0x00000000ff00723e */ /* 0x000fe200000010ff */
[----:B------:R-:W-:Y:S06]  /*7ca0*/  BRA `(.L_x_148) ;  /* 0x0000000c00147947 */ /* 0x000fec0003800000 */
.L_x_151:
        /* <DEDUP_REMOVED lines=9> */
.L_x_154:
[----:B------:R-:W2:Y:S02]  /*7d40*/  LDG.E.U16 R2, desc[UR36][R2.64] ;  /* 0x0000002402027981 */ /* 0x000ea4000c1e1500 */
[----:B--2---:R-:W-:-:S05]  /*7d50*/  HADD2.F32 R0, -RZ, R2.H0_H0 ;  /* 0x20000002ff007230 */ /* 0x004fca0000004100 */
[----:B------:R-:W-:Y:S01]  /*7d60*/  F2FP.BF16.F32.PACK_AB R0, RZ, R0 ;  /* 0x00000000ff00723e */ /* 0x000fe200000010ff */
[----:B------:R-:W-:Y:S06]  /*7d70*/  BRA `(.L_x_148) ;  /* 0x0000000800e07947 */ /* 0x000fec0003800000 */
.L_x_153:
        /* <DEDUP_REMOVED lines=8> */
.L_x_143:
        /* <DEDUP_REMOVED lines=13> */
.L_x_157:
        /* <DEDUP_REMOVED lines=8> */
.L_x_156:
        /* <DEDUP_REMOVED lines=28> */
.L_x_159:
        /* <DEDUP_REMOVED lines=15> */
.L_x_158:
[----:B------:R0:W5:Y:S01]  /*8200*/  LDG.E.U16 R0, desc[UR36][R2.64] ;  /* 0x0000002402007981 */ /* 0x000162000c1e1500 */
[----:B------:R-:W-:Y:S05]  /*8210*/  BRA `(.L_x_148) ;  /* 0x0000000400b87947 */ /* 0x000fea0003800000 */
.L_x_155:
        /* <DEDUP_REMOVED lines=12> */
.L_x_162:
        /* <DEDUP_REMOVED lines=21> */
.L_x_166:
[----:B------:R-:W-:Y:S05]  /*8430*/  BSYNC B1 ;  /* 0x0000000000017941 */ /* 0x000fea0003800000 */
.L_x_165:
[----:B------:R-:W-:Y:S01]  /*8440*/  LEA R3, R0, 0x3b800000, 0x17 ;  /* 0x3b80000000037811 */ /* 0x000fe200078eb8ff */
[----:B------:R-:W-:-:S05]  /*8450*/  IMAD.SHL.U32 R0, R2, 0x100000, RZ ;  /* 0x0010000002007824 */ /* 0x000fca00078e00ff */
[----:B------:R-:W-:-:S07]  /*8460*/  LOP3.LUT R0, R3, R0, R4, 0xfe, !PT ;  /* 0x0000000003007212 */ /* 0x000fce00078efe04 */
.L_x_164:
[----:B------:R-:W-:Y:S05]  /*8470*/  BSYNC B0 ;  /* 0x0000000000007941 */ /* 0x000fea0003800000 */
.L_x_163:
[----:B------:R-:W-:Y:S01]  /*8480*/  F2FP.BF16.F32.PACK_AB R0, RZ, R0 ;  /* 0x00000000ff00723e */ /* 0x000fe200000010ff */
[----:B------:R-:W-:Y:S06]  /*8490*/  BRA `(.L_x_148) ;  /* 0x0000000400187947 */ /* 0x000fec0003800000 */
.L_x_161:
        /* <DEDUP_REMOVED lines=21> */
.L_x_170:
[----:B------:R-:W-:Y:S05]  /*85f0*/  BSYNC B1 ;  /* 0x0000000000017941 */ /* 0x000fea0003800000 */
.L_x_169:
[----:B------:R-:W-:Y:S01]  /*8600*/  LEA R3, R0, 0x37800000, 0x17 ;  /* 0x3780000000037811 */ /* 0x000fe200078eb8ff */
[----:B------:R-:W-:-:S05]  /*8610*/  IMAD.SHL.U32 R0, R2, 0x200000, RZ ;  /* 0x0020000002007824 */ /* 0x000fca00078e00ff */
[----:B------:R-:W-:-:S07]  /*8620*/  LOP3.LUT R0, R3, R0, R4, 0xfe, !PT ;  /* 0x0000000003007212 */ /* 0x000fce00078efe04 */
.L_x_168:
[----:B------:R-:W-:Y:S05]  /*8630*/  BSYNC B0 ;  /* 0x0000000000007941 */ /* 0x000fea0003800000 */
.L_x_167:
[----:B------:R-:W-:Y:S01]  /*8640*/  F2FP.BF16.F32.PACK_AB R0, RZ, R0 ;  /* 0x00000000ff00723e */ /* 0x000fe200000010ff */
[----:B------:R-:W-:Y:S06]  /*8650*/  BRA `(.L_x_148) ;  /* 0x0000000000a87947 */ /* 0x000fec0003800000 */
.L_x_160:
        /* <DEDUP_REMOVED lines=14> */
.L_x_174:
[----:B------:R-:W-:Y:S05]  /*8740*/  BSYNC B0 ;  /* 0x0000000000007941 */ /* 0x000fea0003800000 */
.L_x_173:
[----:B------:R-:W-:Y:S01]  /*8750*/  F2FP.BF16.F32.PACK_AB R0, RZ, R0 ;  /* 0x00000000ff00723e */ /* 0x000fe200000010ff */
[----:B------:R-:W-:Y:S06]  /*8760*/  BRA `(.L_x_148) ;  /* 0x0000000000647947 */ /* 0x000fec0003800000 */
.L_x_147:
        /* <DEDUP_REMOVED lines=16> */
.L_x_175:
[----:B------:R-:W-:Y:S01]  /*8870*/  PRMT R0, RZ, 0x7610, R0 ;  /* 0x00007610ff007816 */ /* 0x000fe20000000000 */
[----:B------:R-:W-:Y:S06]  /*8880*/  BRA `(.L_x_148) ;  /* 0x00000000001c7947 */ /* 0x000fec0003800000 */
.L_x_172:
[----:B------:R-:W2:Y:S02]  /*8890*/  LDG.E.64 R2, desc[UR36][R2.64] ;  /* 0x0000002402027981 */ /* 0x000ea4000c1e1b00 */
[----:B--2---:R-:W0:Y:S02]  /*88a0*/  I2F.U64 R0, R2 ;  /* 0x0000000200007312 */ /* 0x004e240000301000 */
[----:B0-----:R-:W-:Y:S01]  /*88b0*/  F2FP.BF16.F32.PACK_AB R0, RZ, R0 ;  /* 0x00000000ff00723e */ /* 0x001fe200000010ff */
[----:B------:R-:W-:Y:S06]  /*88c0*/  BRA `(.L_x_148) ;  /* 0x00000000000c7947 */ /* 0x000fec0003800000 */
.L_x_171:
[----:B------:R-:W2:Y:S02]  /*88d0*/  LDG.E R2, desc[UR36][R2.64] ;  /* 0x0000002402027981 */ /* 0x000ea4000c1e1900 */
[----:B--2---:R-:W-:-:S04]  /*88e0*/  I2FP.F32.U32 R0, R2 ;  /* 0x0000000200007245 */ /* 0x004fc80000201000 */
[----:B------:R-:W-:-:S07]  /*88f0*/  F2FP.BF16.F32.PACK_AB R0, RZ, R0 ;  /* 0x00000000ff00723e */ /* 0x000fce00000010ff */
.L_x_148:
        /* <DEDUP_REMOVED lines=20> */
.L_x_179:
[----:B-1----:R-:W-:-:S06]  /*8a40*/  IMAD.U32 R3, R3, 0x10000, RZ ;  /* 0x0001000003037824 */ /* 0x002fcc00078e00ff */
[----:B------:R-:W0:Y:S02]  /*8a50*/  F2I.S64.TRUNC R2, R3 ;  /* 0x0000000300027311 */ /* 0x000e24000020d900 */
[----:B0-----:R3:W-:Y:S01]  /*8a60*/  STG.E.U8 desc[UR36][R16.64], R2 ;  /* 0x0000000210007986 */ /* 0x0017e2000c101124 */
[----:B------:R-:W-:Y:S05]  /*8a70*/  BRA `(.L_x_181) ;  /* 0x0000000c00847947 */ /* 0x000fea0003800000 */
.L_x_178:
        /* <DEDUP_REMOVED lines=10> */
.L_x_183:
[----:B-1----:R-:W-:-:S06]  /*8b20*/  IMAD.U32 R3, R3, 0x10000, RZ ;  /* 0x0001000003037824 */ /* 0x002fcc00078e00ff */
[----:B------:R-:W0:Y:S02]  /*8b30*/  F2I.FTZ.TRUNC.NTZ R3, R3 ;  /* 0x0000000300037305 */ /* 0x000e24000021f100 */
[----:B0-----:R2:W-:Y:S01]  /*8b40*/  STG.E desc[UR36][R16.64], R3 ;  /* 0x0000000310007986 */ /* 0x0015e2000c101924 */
[----:B------:R-:W-:Y:S05]  /*8b50*/  BRA `(.L_x_181) ;  /* 0x0000000c004c7947 */ /* 0x000fea0003800000 */
.L_x_182:
[----:B-1----:R-:W-:-:S06]  /*8b60*/  IMAD.U32 R3, R3, 0x10000, RZ ;  /* 0x0001000003037824 */ /* 0x002fcc00078e00ff */
[----:B------:R-:W0:Y:S02]  /*8b70*/  F2I.FTZ.TRUNC.NTZ R3, R3 ;  /* 0x0000000300037305 */ /* 0x000e24000021f100 */
[----:B0-----:R0:W-:Y:S01]  /*8b80*/  STG.E.U16 desc[UR36][R16.64], R3 ;  /* 0x0000000310007986 */ /* 0x0011e2000c101524 */
[----:B------:R-:W-:Y:S05]  /*8b90*/  BRA `(.L_x_181) ;  /* 0x0000000c003c7947 */ /* 0x000fea0003800000 */
.L_x_177:
        /* <DEDUP_REMOVED lines=9> */
.L_x_185:
[----:B-1----:R-:W-:-:S05]  /*8c30*/  IMAD.U32 R0, R3, 0x10000, RZ ;  /* 0x0001000003007824 */ /* 0x002fca00078e00ff */
[----:B------:R-:W-:-:S05]  /*8c40*/  F2FP.F16.F32.PACK_AB R0, RZ, R0 ;  /* 0x00000000ff00723e */ /* 0x000fca00000000ff */
[----:B------:R0:W-:Y:S01]  /*8c50*/  STG.E.U16 desc[UR36][R16.64], R0 ;  /* 0x0000000010007986 */ /* 0x0001e2000c101524 */
[----:B------:R-:W-:Y:S05]  /*8c60*/  BRA `(.L_x_181) ;  /* 0x0000000c00087947 */ /* 0x000fea0003800000 */
.L_x_184:
        /* <DEDUP_REMOVED lines=10> */
.L_x_187:
[----:B-1----:R-:W-:-:S05]  /*8d10*/  IMAD.U32 R3, R3, 0x10000, RZ ;  /* 0x0001000003037824 */ /* 0x002fca00078e00ff */
[----:B------:R-:W-:-:S04]  /*8d20*/  F2FP.F16.F32.PACK_AB R3, RZ, R3 ;  /* 0x00000003ff03723e */ /* 0x000fc800000000ff */
[----:B------:R-:W-:-:S05]  /*8d30*/  PRMT R3, R3, 0x5410, RZ ;  /* 0x0000541003037816 */ /* 0x000fca00000000ff */
[----:B------:R0:W-:Y:S01]  /*8d40*/  STG.E desc[UR36][R16.64], R3 ;  /* 0x0000000310007986 */ /* 0x0001e2000c101924 */
[----:B------:R-:W-:Y:S05]  /*8d50*/  BRA `(.L_x_181) ;  /* 0x0000000800cc7947 */ /* 0x000fea0003800000 */
.L_x_186:
[----:B-1----:R-:W-:-:S04]  /*8d60*/  IMAD.U32 R2, R3, 0x10000, RZ ;  /* 0x0001000003027824 */ /* 0x002fc800078e00ff */
[----:B------:R-:W-:-:S06]  /*8d70*/  FMUL.FTZ R2, R2, 1 ;  /* 0x3f80000002027820 */ /* 0x000fcc0000410000 */
[----:B------:R-:W0:Y:S02]  /*8d80*/  F2F.F64.F32 R2, R2 ;  /* 0x0000000200027310 */ /* 0x000e240000201800 */
[----:B0-----:R0:W-:Y:S01]  /*8d90*/  STG.E.64 desc[UR36][R16.64], R2 ;  /* 0x0000000210007986 */ /* 0x0011e2000c101b24 */
[----:B------:R-:W-:Y:S05]  /*8da0*/  BRA `(.L_x_181) ;  /* 0x0000000800b87947 */ /* 0x000fea0003800000 */
.L_x_176:
        /* <DEDUP_REMOVED lines=13> */
.L_x_190:
[----:B-1----:R-:W-:Y:S01]  /*8e80*/  IMAD.U32 R3, R3, 0x10000, RZ ;  /* 0x0001000003037824 */ /* 0x002fe200078e00ff */
[----:B------:R-:W-:-:S03]  /*8e90*/  CS2R R6, SRZ ;  /* 0x0000000000067805 */ /* 0x000fc6000001ff00 */
[----:B------:R-:W-:-:S04]  /*8ea0*/  FMUL.FTZ R3, R3, 1 ;  /* 0x3f80000003037820 */ /* 0x000fc80000410000 */
[----:B------:R-:W0:Y:S02]  /*8eb0*/  F2F.F64.F32 R4, R3 ;  /* 0x0000000300047310 */ /* 0x000e240000201800 */
[----:B0-----:R0:W-:Y:S01]  /*8ec0*/  STG.E.128 desc[UR36][R16.64], R4 ;  /* 0x0000000410007986 */ /* 0x0011e2000c101d24 */
[----:B------:R-:W-:Y:S05]  /*8ed0*/  BRA `(.L_x_181) ;  /* 0x00000008006c7947 */ /* 0x000fea0003800000 */
.L_x_189:
        /* <DEDUP_REMOVED lines=21> */
.L_x_194:
[----:B------:R-:W-:Y:S05]  /*9030*/  BSYNC B0 ;  /* 0x0000000000007941 */ /* 0x000fea0003800000 */
.L_x_193:
[----:B------:R-:W-:-:S05]  /*9040*/  LOP3.LUT R3, R0, R3, RZ, 0xfc, !PT ;  /* 0x0000000300037212 */ /* 0x000fca00078efcff */
[----:B------:R0:W-:Y:S01]  /*9050*/  STG.E.U8 desc[UR36][R16.64], R3 ;  /* 0x0000000310007986 */ /* 0x0001e2000c101124 */
[----:B------:R-:W-:Y:S05]  /*9060*/  BRA `(.L_x_181) ;  /* 0x0000000800087947 */ /* 0x000fea0003800000 */
.L_x_192:
        /* <DEDUP_REMOVED lines=13> */
.L_x_196:
[----:B------:R-:W-:Y:S01]  /*9140*/  IMAD.MOV.U32 R0, RZ, RZ, 0x7f ;  /* 0x0000007fff007424 */ /* 0x000fe200078e00ff */
[----:B------:R-:W-:-:S04]  /*9150*/  ISETP.GT.U32.AND P0, PT, R2, 0x7f800000, PT ;  /* 0x7f8000000200780c */ /* 0x000fc80003f04070 */
[----:B------:R-:W-:-:S09]  /*9160*/  SEL R0, R0, 0x7c, P0 ;  /* 0x0000007c00007807 */ /* 0x000fd20000000000 */
.L_x_197:
[----:B------:R-:W-:Y:S05]  /*9170*/  BSYNC B0 ;  /* 0x0000000000007941 */ /* 0x000fea0003800000 */
.L_x_195:
[----:B------:R-:W-:-:S04]  /*9180*/  LOP3.LUT R2, R3, 0x80000000, RZ, 0xc0, !PT ;  /* 0x8000000003027812 */ /* 0x000fc800078ec0ff */
[----:B------:R-:W-:-:S04]  /*9190*/  SHF.R.U32.HI R3, RZ, 0x18, R2 ;  /* 0x00000018ff037819 */ /* 0x000fc80000011602 */
[----:B------:R-:W-:-:S05]  /*91a0*/  LOP3.LUT R3, R0, R3, RZ, 0xfc, !PT ;  /* 0x0000000300037212 */ /* 0x000fca00078efcff */
[----:B------:R0:W-:Y:S01]  /*91b0*/  STG.E.U8 desc[UR36][R16.64], R3 ;  /* 0x0000000310007986 */ /* 0x0001e2000c101124 */
[----:B------:R-:W-:Y:S05]  /*91c0*/  BRA `(.L_x_181) ;  /* 0x0000000400b07947 */ /* 0x000fea0003800000 */
.L_x_191:
[----:B-1----:R0:W-:Y:S01]  /*91d0*/  STG.E.U16 desc[UR36][R16.64], R3 ;  /* 0x0000000310007986 */ /* 0x0021e2000c101524 */
[----:B------:R-:W-:Y:S05]  /*91e0*/  BRA `(.L_x_181) ;  /* 0x0000000400a87947 */ /* 0x000fea0003800000 */
.L_x_188:
        /* <DEDUP_REMOVED lines=12> */
.L_x_200:
        /* <DEDUP_REMOVED lines=17> */
.L_x_203:
[----:B------:R-:W-:-:S04]  /*93c0*/  LOP3.LUT R2, R3, 0x80000000, RZ, 0xc0, !PT ;  /* 0x8000000003027812 */ /* 0x000fc800078ec0ff */
[----:B------:R-:W-:-:S04]  /*93d0*/  SHF.R.U32.HI R3, RZ, 0x18, R2 ;  /* 0x00000018ff037819 */ /* 0x000fc80000011602 */
[----:B------:R-:W-:-:S04]  /*93e0*/  LOP3.LUT R0, R0, R3, RZ, 0xfc, !PT ;  /* 0x0000000300007212 */ /* 0x000fc800078efcff */
[----:B------:R-:W-:-:S07]  /*93f0*/  PRMT R8, R0, 0x7610, R8 ;  /* 0x0000761000087816 */ /* 0x000fce0000000008 */
.L_x_202:
[----:B------:R-:W-:Y:S05]  /*9400*/  BSYNC B0 ;  /* 0x0000000000007941 */ /* 0x000fea0003800000 */
.L_x_201:
[----:B------:R0:W-:Y:S01]  /*9410*/  STG.E.U8 desc[UR36][R16.64], R8 ;  /* 0x0000000810007986 */ /* 0x0001e2000c101124 */
[----:B------:R-:W-:Y:S05]  /*9420*/  BRA `(.L_x_181) ;  /* 0x0000000400187947 */ /* 0x000fea0003800000 */
.L_x_199:
        /* <DEDUP_REMOVED lines=17> */
.L_x_206:
[----:B------:R-:W-:-:S04]  /*9540*/  LOP3.LUT R2, R3, 0x80000000, RZ, 0xc0, !PT ;  /* 0x8000000003027812 */ /* 0x000fc800078ec0ff */
[----:B------:R-:W-:-:S04]  /*9550*/  SHF.R.U32.HI R3, RZ, 0x18, R2 ;  /* 0x00000018ff037819 */ /* 0x000fc80000011602 */
[----:B------:R-:W-:-:S04]  /*9560*/  LOP3.LUT R0, R0, R3, RZ, 0xfc, !PT ;  /* 0x0000000300007212 */ /* 0x000fc800078efcff */
[----:B------:R-:W-:-:S07]  /*9570*/  PRMT R8, R0, 0x7610, R8 ;  /* 0x0000761000087816 */ /* 0x000fce0000000008 */
.L_x_205:
[----:B------:R-:W-:Y:S05]  /*9580*/  BSYNC B0 ;  /* 0x0000000000007941 */ /* 0x000fea0003800000 */
.L_x_204:
[----:B------:R0:W-:Y:S01]  /*9590*/  STG.E.U8 desc[UR36][R16.64], R8 ;  /* 0x0000000810007986 */ /* 0x0001e2000c101124 */
[----:B------:R-:W-:Y:S05]  /*95a0*/  BRA `(.L_x_181) ;  /* 0x0000000000b87947 */ /* 0x000fea0003800000 */
.L_x_198:
        /* <DEDUP_REMOVED lines=22> */
.L_x_180:
        /* <DEDUP_REMOVED lines=16> */
.L_x_209:
[----:B------:R-:W-:Y:S05]  /*9810*/  BRA `(.L_x_181) ;  /* 0x00000000001c7947 */ /* 0x000fea0003800000 */
.L_x_208:
[----:B-1----:R-:W-:-:S06]  /*9820*/  IMAD.U32 R3, R3, 0x10000, RZ ;  /* 0x0001000003037824 */ /* 0x002fcc00078e00ff */
[----:B------:R-:W0:Y:S02]  /*9830*/  F2I.U64.TRUNC R2, R3 ;  /* 0x0000000300027311 */ /* 0x000e24000020d800 */
[----:B0-----:R0:W-:Y:S01]  /*9840*/  STG.E.64 desc[UR36][R16.64], R2 ;  /* 0x0000000210007986 */ /* 0x0011e2000c101b24 */
[----:B------:R-:W-:Y:S05]  /*9850*/  BRA `(.L_x_181) ;  /* 0x00000000000c7947 */ /* 0x000fea0003800000 */
.L_x_207:
[----:B-1----:R-:W-:-:S06]  /*9860*/  IMAD.U32 R3, R3, 0x10000, RZ ;  /* 0x0001000003037824 */ /* 0x002fcc00078e00ff */
[----:B------:R-:W0:Y:S02]  /*9870*/  F2I.FTZ.U32.TRUNC.NTZ R3, R3 ;  /* 0x0000000300037305 */ /* 0x000e24000021f000 */
[----:B0-----:R0:W-:Y:S02]  /*9880*/  STG.E desc[UR36][R16.64], R3 ;  /* 0x0000000310007986 */ /* 0x0011e4000c101924 */
.L_x_181:
[----:B------:R-:W-:-:S07]  /*9890*/  VIADD R19, R19, 0x80 ;  /* 0x0000008013137836 */ /* 0x000fce0000000000 */
.L_x_141:
[----:B------:R-:W-:Y:S05]  /*98a0*/  BSYNC B6 ;  /* 0x0000000000067941 */ /* 0x000fea0003800000 */
.L_x_140:
[----:B------:R-:W-:Y:S02]  /*98b0*/  ULDC UR4, c[0x0][0x210] ;  /* 0x0000840000047ab9 */ /* 0x000fe40000000800 */
[----:B------:R-:W-:-:S13]  /*98c0*/  ISETP.GE.AND P0, PT, R19, UR4, PT ;  /* 0x0000000413007c0c */ /* 0x000fda000bf06270 */
[----:B------:R-:W-:Y:S05]  /*98d0*/  @P0 EXIT ;  /* 0x000000000000094d */ /* 0x000fea0003800000 */
        /* <DEDUP_REMOVED lines=303> */
.L_x_210:
        /* <DEDUP_REMOVED lines=22> */
.L_x_214:
[----:B------:R-:W2:Y:S02]  /*ad30*/  LDG.E.U8 R2, desc[UR36][R2.64] ;  /* 0x0000002402027981 */ /* 0x000ea4000c1e1100 */
[----:B--2---:R-:W-:-:S04]  /*ad40*/  I2FP.F32.U32 R0, R2 ;  /* 0x0000000200007245 */ /* 0x004fc80000201000 */
[----:B------:R-:W-:Y:S01]  /*ad50*/  F2FP.BF16.F32.PACK_AB R0, RZ, R0 ;  /* 0x00000000ff00723e */ /* 0x000fe200000010ff */
[----:B------:R-:W-:Y:S06]  /*ad60*/  BRA `(.L_x_216) ;  /* 0x0000000c00907947 */ /* 0x000fec0003800000 */
.L_x_213:
        /* <DEDUP_REMOVED lines=10> */
.L_x_218:
[----:B------:R-:W2:Y:S02]  /*ae10*/  LDG.E R2, desc[UR36][R2.64] ;  /* 0x0000002402027981 */ /* 0x000ea4000c1e1900 */
[----:B--2---:R-:W-:-:S04]  /*ae20*/  I2FP.F32.S32 R0, R2 ;  /* 0x0000000200007245 */ /* 0x004fc80000201400 */
[----:B------:R-:W-:Y:S01]  /*ae30*/  F2FP.BF16.F32.PACK_AB R0, RZ, R0 ;  /* 0x00000000ff00723e */ /* 0x000fe200000010ff */
[----:B------:R-:W-:Y:S06]  /*ae40*/  BRA `(.L_x_216) ;  /* 0x0000000c00587947 */ /* 0x000fec0003800000 */
.L_x_217:
[----:B------:R-:W2:Y:S02]  /*ae50*/  LDG.E.U16 R2, desc[UR36][R2.64] ;  /* 0x0000002402027981 */ /* 0x000ea4000c1e1500 */
[----:B--2---:R-:W0:Y:S02]  /*ae60*/  I2F.S16 R0, R2 ;  /* 0x0000000200007306 */ /* 0x004e240000101400 */
[----:B0-----:R-:W-:Y:S01]  /*ae70*/  F2FP.BF16.F32.PACK_AB R0, RZ, R0 ;  /* 0x00000000ff00723e */ /* 0x001fe200000010ff */
[----:B------:R-:W-:Y:S06]  /*ae80*/  BRA `(.L_x_216) ;  /* 0x0000000c00487947 */ /* 0x000fec0003800000 */
.L_x_212:
        /* <DEDUP_REMOVED lines=9> */
.L_x_220:
[----:B------:R-:W2:Y:S02]  /*af20*/  LDG.E.U16 R0, desc[UR36][R2.64] ;  /* 0x0000002402007981 */ /* 0x000ea4000c1e1500 */
[----:B--2---:R-:W-:-:S05]  /*af30*/  HADD2.F32 R0, -RZ, R0.H0_H0 ;  /* 0x20000000ff007230 */ /* 0x004fca0000004100 */
[----:B------:R-:W-:Y:S01]  /*af40*/  F2FP.BF16.F32.PACK_AB R0, RZ, R0 ;  /* 0x00000000ff00723e */ /* 0x000fe200000010ff */
[----:B------:R-:W-:Y:S06]  /*af50*/  BRA `(.L_x_216) ;  /* 0x0000000c00147947 */ /* 0x000fec0003800000 */
.L_x_219:
        /* <DEDUP_REMOVED lines=9> */
.L_x_222:
[----:B------:R-:W2:Y:S02]  /*aff0*/  LDG.E.U16 R2, desc[UR36][R2.64] ;  /* 0x0000002402027981 */ /* 0x000ea4000c1e1500 */
[----:B--2---:R-:W-:-:S05]  /*b000*/  HADD2.F32 R0, -RZ, R2.H0_H0 ;  /* 0x20000002ff007230 */ /* 0x004fca0000004100 */
[----:B------:R-:W-:Y:S01]  /*b010*/  F2FP.BF16.F32.PACK_AB R0, RZ, R0 ;  /* 0x00000000ff00723e */ /* 0x000fe200000010ff */
[----:B------:R-:W-:Y:S06]  /*b020*/  BRA `(.L_x_216) ;  /* 0x0000000800e07947 */ /* 0x000fec0003800000 */
.L_x_221:
        /* <DEDUP_REMOVED lines=8> */
.L_x_211:
        /* <DEDUP_REMOVED lines=13> */
.L_x_225:
        /* <DEDUP_REMOVED lines=8> */
.L_x_224:
        /* <DEDUP_REMOVED lines=28> */
.L_x_227:
        /* <DEDUP_REMOVED lines=15> */
.L_x_226:
[----:B------:R0:W5:Y:S01]  /*b4b0*/  LDG.E.U16 R0, desc[UR36][R2.64] ;  /* 0x0000002402007981 */ /* 0x000162000c1e1500 */
[----:B------:R-:W-:Y:S05]  /*b4c0*/  BRA `(.L_x_216) ;  /* 0x0000000400b87947 */ /* 0x000fea0003800000 */
.L_x_223:
        /* <DEDUP_REMOVED lines=12> */
.L_x_230:
        /* <DEDUP_REMOVED lines=21> */
.L_x_234:
[----:B------:R-:W-:Y:S05]  /*b6e0*/  BSYNC B1 ;  /* 0x0000000000017941 */ /* 0x000fea0003800000 */
.L_x_233:
[----:B------:R-:W-:Y:S01]  /*b6f0*/  LEA R3, R0, 0x3b800000, 0x17 ;  /* 0x3b80000000037811 */ /* 0x000fe200078eb8ff */
[----:B------:R-:W-:-:S05]  /*b700*/  IMAD.SHL.U32 R0, R2, 0x100000, RZ ;  /* 0x0010000002007824 */ /* 0x000fca00078e00ff */
[----:B------:R-:W-:-:S07]  /*b710*/  LOP3.LUT R0, R3, R0, R4, 0xfe, !PT ;  /* 0x0000000003007212 */ /* 0x000fce00078efe04 */
.L_x_232:
[----:B------:R-:W-:Y:S05]  /*b720*/  BSYNC B0 ;  /* 0x0000000000007941 */ /* 0x000fea0003800000 */
.L_x_231:
[----:B------:R-:W-:Y:S01]  /*b730*/  F2FP.BF16.F32.PACK_AB R0, RZ, R0 ;  /* 0x00000000ff00723e */ /* 0x000fe200000010ff */
[----:B------:R-:W-:Y:S06]  /*b740*/  BRA `(.L_x_216) ;  /* 0x0000000400187947 */ /* 0x000fec0003800000 */
.L_x_229:
        /* <DEDUP_REMOVED lines=21> */
.L_x_238:
[----:B------:R-:W-:Y:S05]  /*b8a0*/  BSYNC B1 ;  /* 0x0000000000017941 */ /* 0x000fea0003800000 */
.L_x_237:
[----:B------:R-:W-:Y:S01]  /*b8b0*/  LEA R3, R0, 0x37800000, 0x17 ;  /* 0x3780000000037811 */ /* 0x000fe200078eb8ff */
[----:B------:R-:W-:-:S05]  /*b8c0*/  IMAD.SHL.U32 R0, R2, 0x200000, RZ ;  /* 0x0020000002007824 */ /* 0x000fca00078e00ff */
[----:B------:R-:W-:-:S07]  /*b8d0*/  LOP3.LUT R0, R3, R0, R4, 0xfe, !PT ;  /* 0x0000000003007212 */ /* 0x000fce00078efe04 */
.L_x_236:
[----:B------:R-:W-:Y:S05]  /*b8e0*/  BSYNC B0 ;  /* 0x0000000000007941 */ /* 0x000fea0003800000 */
.L_x_235:
[----:B------:R-:W-:Y:S01]  /*b8f0*/  F2FP.BF16.F32.PACK_AB R0, RZ, R0 ;  /* 0x00000000ff00723e */ /* 0x000fe200000010ff */
[----:B------:R-:W-:Y:S06]  /*b900*/  BRA `(.L_x_216) ;  /* 0x0000000000a87947 */ /* 0x000fec0003800000 */
.L_x_228:
        /* <DEDUP_REMOVED lines=14> */
.L_x_242:
[----:B------:R-:W-:Y:S05]  /*b9f0*/  BSYNC B0 ;  /* 0x0000000000007941 */ /* 0x000fea0003800000 */
.L_x_241:
[----:B------:R-:W-:Y:S01]  /*ba00*/  F2FP.BF16.F32.PACK_AB R0, RZ, R0 ;  /* 0x00000000ff00723e */ /* 0x000fe200000010ff */
[----:B------:R-:W-:Y:S06]  /*ba10*/  BRA `(.L_x_216) ;  /* 0x0000000000647947 */ /* 0x000fec0003800000 */
.L_x_215:
[----:B------:R-:W-:Y:S01]  /*ba20*/  MOV R0, 0x0 ;  /* 0x0000000000007802 */ /* 0x000fe20000000f00 */
[----:B------:R-:W-:Y:S01]  /*ba30*/  ULDC.64 UR4, c[0x4][0x128] ;  /* 0x01004a0000047ab9 */ /* 0x000fe20000000a00 */
[----:B------:R-:W-:Y:S01]  /*ba40*/  ULDC.64 UR6, c[0x4][0x38] ;  /* 0x01000e0000067ab9 */ /* 0x000fe20000000a00 */
[----:B------:R-:W-:Y:S01]  /*ba50*/  IMAD.U32 R4, RZ, RZ, UR4 ;  /* 0x00000004ff047e24 */ /* 0x000fe2000f8e00ff */
[----:B------:R0:W1:Y:S01]  /*ba60*/  LDC.64 R2, c[0x4][R0] ;  /* 0x0100000000027b82 */ /* 0x0000620000000a00 */
        /* <DEDUP_REMOVED lines=11> */
.L_x_243:
[----:B------:R-:W-:Y:S01]  /*bb20*/  PRMT R0, RZ, 0x7610, R0 ;  /* 0x00007610ff007816 */ /* 0x000fe20000000000 */
[----:B------:R-:W-:Y:S06]  /*bb30*/  BRA `(.L_x_216) ;  /* 0x00000000001c7947 */ /* 0x000fec0003800000 */
.L_x_240:
[----:B------:R-:W2:Y:S02]  /*bb40*/  LDG.E.64 R2, desc[UR36][R2.64] ;  /* 0x0000002402027981 */ /* 0x000ea4000c1e1b00 */
[----:B--2---:R-:W0:Y:S02]  /*bb50*/  I2F.U64 R0, R2 ;  /* 0x0000000200007312 */ /* 0x004e240000301000 */
[----:B0-----:R-:W-:Y:S01]  /*bb60*/  F2FP.BF16.F32.PACK_AB R0, RZ, R0 ;  /* 0x00000000ff00723e */ /* 0x001fe200000010ff */
[----:B------:R-:W-:Y:S06]  /*bb70*/  BRA `(.L_x_216) ;  /* 0x00000000000c7947 */ /* 0x000fec0003800000 */
.L_x_239:
[----:B------:R-:W2:Y:S02]  /*bb80*/  LDG.E R2, desc[UR36][R2.64] ;  /* 0x0000002402027981 */ /* 0x000ea4000c1e1900 */
[----:B--2---:R-:W-:-:S04]  /*bb90*/  I2FP.F32.U32 R0, R2 ;  /* 0x0000000200007245 */ /* 0x004fc80000201000 */
[----:B------:R-:W-:-:S07]  /*bba0*/  F2FP.BF16.F32.PACK_AB R0, RZ, R0 ;  /* 0x00000000ff00723e */ /* 0x000fce00000010ff */
.L_x_216:
        /* <DEDUP_REMOVED lines=18> */
[----:B0-----:R-:W-:Y:S01]  /*bcd0*/  STG.E.U8 desc[UR36][R16.64], R3 ;  /* 0x0000000310007986 */ /* 0x001fe2000c101124 */
[----:B------:R-:W-:Y:S05]  /*bce0*/  EXIT ;  /* 0x000000000000794d */ /* 0x000fea0003800000 */
.L_x_247:
[----:B-1----:R-:W-:-:S06]  /*bcf0*/  IMAD.U32 R3, R3, 0x10000, RZ ;  /* 0x0001000003037824 */ /* 0x002fcc00078e00ff */
[----:B------:R-:W0:Y:S02]  /*bd00*/  F2I.S64.TRUNC R2, R3 ;  /* 0x0000000300027311 */ /* 0x000e24000020d900 */
[----:B0-----:R-:W-:Y:S01]  /*bd10*/  STG.E.U8 desc[UR36][R16.64], R2 ;  /* 0x0000000210007986 */ /* 0x001fe2000c101124 */
[----:B------:R-:W-:Y:S05]  /*bd20*/  EXIT ;  /* 0x000000000000794d */ /* 0x000fea0003800000 */
.L_x_246:
        /* <DEDUP_REMOVED lines=8> */
[----:B0-----:R-:W-:Y:S01]  /*bdb0*/  STG.E.64 desc[UR36][R16.64], R2 ;  /* 0x0000000210007986 */ /* 0x001fe2000c101b24 */
[----:B------:R-:W-:Y:S05]  /*bdc0*/  EXIT ;  /* 0x000000000000794d */ /* 0x000fea0003800000 */
.L_x_250:
[----:B-1----:R-:W-:-:S06]  /*bdd0*/  IMAD.U32 R3, R3, 0x10000, RZ ;  /* 0x0001000003037824 */ /* 0x002fcc00078e00ff */
[----:B------:R-:W0:Y:S02]  /*bde0*/  F2I.FTZ.TRUNC.NTZ R3, R3 ;  /* 0x0000000300037305 */ /* 0x000e24000021f100 */
[----:B0-----:R-:W-:Y:S01]  /*bdf0*/  STG.E desc[UR36][R16.64], R3 ;  /* 0x0000000310007986 */ /* 0x001fe2000c101924 */
[----:B------:R-:W-:Y:S05]  /*be00*/  EXIT ;  /* 0x000000000000794d */ /* 0x000fea0003800000 */
.L_x_249:
[----:B-1----:R-:W-:-:S06]  /*be10*/  IMAD.U32 R3, R3, 0x10000, RZ ;  /* 0x0001000003037824 */ /* 0x002fcc00078e00ff */
[----:B------:R-:W0:Y:S02]  /*be20*/  F2I.FTZ.TRUNC.NTZ R3, R3 ;  /* 0x0000000300037305 */ /* 0x000e24000021f100 */
[----:B0-----:R-:W-:Y:S01]  /*be30*/  STG.E.U16 desc[UR36][R16.64], R3 ;  /* 0x0000000310007986 */ /* 0x001fe2000c101524 */
[----:B------:R-:W-:Y:S05]  /*be40*/  EXIT ;  /* 0x000000000000794d */ /* 0x000fea0003800000 */
.L_x_245:
[----:B------:R-:W-:-:S13]  /*be50*/  ISETP.GT.AND P0, PT, R2, 0x6, PT ;  /* 0x000000060200780c */ /* 0x000fda0003f04270 */
[----:B------:R-:W-:Y:S05]  /*be60*/  @P0 BRA `(.L_x_251) ;  /* 0x00000000002c0947 */ /* 0x000fea0003800000 */
[----:B------:R-:W-:-:S13]  /*be70*/  ISETP.NE.AND P0, PT, R2, 0x5, PT ;  /* 0x000000050200780c */ /* 0x000fda0003f05270 */
[----:B------:R-:W-:Y:S05]  /*be80*/  @!P0 BRA `(.L_x_252) ;  /* 0x0000000000148947 */ /* 0x000fea0003800000 */
[----:B------:R-:W-:-:S13]  /*be90*/  ISETP.NE.AND P0, PT, R2, 0x6, PT ;  /* 0x000000060200780c */ /* 0x000fda0003f05270 */
[----:B------:R-:W-:Y:S05]  /*bea0*/  @P0 BRA `(.L_x_248) ;  /* 0x0000000800c40947 */ /* 0x000fea0003800000 */
[----:B-1----:R-:W-:-:S05]  /*beb0*/  IMAD.U32 R3, R3, 0x10000, RZ ;  /* 0x0001000003037824 */ /* 0x002fca00078e00ff */
[----:B------:R-:W-:Y:S01]  /*bec0*/  STG.E desc[UR36][R16.64], R3 ;  /* 0x0000000310007986 */ /* 0x000fe2000c101924 */
[----:B------:R-:W-:Y:S05]  /*bed0*/  EXIT ;  /* 0x000000000000794d */ /* 0x000fea0003800000 */
.L_x_252:
[----:B-1----:R-:W-:-:S05]  /*bee0*/  IMAD.U32 R0, R3, 0x10000, RZ ;  /* 0x0001000003007824 */ /* 0x002fca00078e00ff */
[----:B------:R-:W-:-:S05]  /*bef0*/  F2FP.F16.F32.PACK_AB R0, RZ, R0 ;  /* 0x00000000ff00723e */ /* 0x000fca00000000ff */
[----:B------:R-:W-:Y:S01]  /*bf00*/  STG.E.U16 desc[UR36][R16.64], R0 ;  /* 0x0000000010007986 */ /* 0x000fe2000c101524 */
[----:B------:R-:W-:Y:S05]  /*bf10*/  EXIT ;  /* 0x000000000000794d */ /* 0x000fea0003800000 */
.L_x_251:
        /* <DEDUP_REMOVED lines=8> */
[----:B------:R-:W-:Y:S01]  /*bfa0*/  STG.E.64 desc[UR36][R16.64], R2 ;  /* 0x0000000210007986 */ /* 0x000fe2000c101b24 */
[----:B------:R-:W-:Y:S05]  /*bfb0*/  EXIT ;  /* 0x000000000000794d */ /* 0x000fea0003800000 */
.L_x_254:
[----:B-1----:R-:W-:-:S05]  /*bfc0*/  IMAD.U32 R3, R3, 0x10000, RZ ;  /* 0x0001000003037824 */ /* 0x002fca00078e00ff */
[----:B------:R-:W-:-:S04]  /*bfd0*/  F2FP.F16.F32.PACK_AB R3, RZ, R3 ;  /* 0x00000003ff03723e */ /* 0x000fc800000000ff */
[----:B------:R-:W-:-:S05]  /*bfe0*/  PRMT R3, R3, 0x5410, RZ ;  /* 0x0000541003037816 */ /* 0x000fca00000000ff */
[----:B------:R-:W-:Y:S01]  /*bff0*/  STG.E desc[UR36][R16.64], R3 ;  /* 0x0000000310007986 */ /* 0x000fe2000c101924 */
[----:B------:R-:W-:Y:S05]  /*c000*/  EXIT ;  /* 0x000000000000794d */ /* 0x000fea0003800000 */
.L_x_253:
[----:B-1----:R-:W-:-:S04]  /*c010*/  IMAD.U32 R2, R3, 0x10000, RZ ;  /* 0x0001000003027824 */ /* 0x002fc800078e00ff */
[----:B------:R-:W-:-:S06]  /*c020*/  FMUL.FTZ R2, R2, 1 ;  /* 0x3f80000002027820 */ /* 0x000fcc0000410000 */
[----:B------:R-:W0:Y:S02]  /*c030*/  F2F.F64.F32 R2, R2 ;  /* 0x0000000200027310 */ /* 0x000e240000201800 */
[----:B0-----:R-:W-:Y:S01]  /*c040*/  STG.E.64 desc[UR36][R16.64], R2 ;  /* 0x0000000210007986 */ /* 0x001fe2000c101b24 */
[----:B------:R-:W-:Y:S05]  /*c050*/  EXIT ;  /* 0x000000000000794d */ /* 0x000fea0003800000 */
.L_x_244:
        /* <DEDUP_REMOVED lines=11> */
[----:B------:R-:W-:Y:S01]  /*c110*/  STG.E.U8 desc[UR36][R16.64], R3 ;  /* 0x0000000310007986 */ /* 0x000fe2000c101124 */
[----:B------:R-:W-:Y:S05]  /*c120*/  EXIT ;  /* 0x000000000000794d */ /* 0x000fea0003800000 */
.L_x_257:
[----:B-1----:R-:W-:Y:S01]  /*c130*/  IMAD.U32 R3, R3, 0x10000, RZ ;  /* 0x0001000003037824 */ /* 0x002fe200078e00ff */
[----:B------:R-:W-:-:S03]  /*c140*/  CS2R R6, SRZ ;  /* 0x0000000000067805 */ /* 0x000fc6000001ff00 */
[----:B------:R-:W-:-:S04]  /*c150*/  FMUL.FTZ R3, R3, 1 ;  /* 0x3f80000003037820 */ /* 0x000fc80000410000 */
[----:B------:R-:W0:Y:S02]  /*c160*/  F2F.F64.F32 R4, R3 ;  /* 0x0000000300047310 */ /* 0x000e240000201800 */
[----:B0-----:R-:W-:Y:S01]  /*c170*/  STG.E.128 desc[UR36][R16.64], R4 ;  /* 0x0000000410007986 */ /* 0x001fe2000c101d24 */
[----:B------:R-:W-:Y:S05]  /*c180*/  EXIT ;  /* 0x000000000000794d */ /* 0x000fea0003800000 */
.L_x_256:
        /* <DEDUP_REMOVED lines=21> */
.L_x_261:
[----:B------:R-:W-:Y:S05]  /*c2e0*/  BSYNC B0 ;  /* 0x0000000000007941 */ /* 0x000fea0003800000 */
.L_x_260:
[----:B------:R-:W-:-:S05]  /*c2f0*/  LOP3.LUT R3, R0, R3, RZ, 0xfc, !PT ;  /* 0x0000000300037212 */ /* 0x000fca00078efcff */
[----:B------:R-:W-:Y:S01]  /*c300*/  STG.E.U8 desc[UR36][R16.64], R3 ;  /* 0x0000000310007986 */ /* 0x000fe2000c101124 */
[----:B------:R-:W-:Y:S05]  /*c310*/  EXIT ;  /* 0x000000000000794d */ /* 0x000fea0003800000 */
.L_x_259:
        /* <DEDUP_REMOVED lines=13> */
.L_x_263:
[----:B------:R-:W-:Y:S01]  /*c3f0*/  IMAD.MOV.U32 R0, RZ, RZ, 0x7f ;  /* 0x0000007fff007424 */ /* 0x000fe200078e00ff */
[----:B------:R-:W-:-:S04]  /*c400*/  ISETP.GT.U32.AND P0, PT, R2, 0x7f800000, PT ;  /* 0x7f8000000200780c */ /* 0x000fc80003f04070 */
[----:B------:R-:W-:-:S09]  /*c410*/  SEL R0, R0, 0x7c, P0 ;  /* 0x0000007c00007807 */ /* 0x000fd20000000000 */
.L_x_264:
[----:B------:R-:W-:Y:S05]  /*c420*/  BSYNC B0 ;  /* 0x0000000000007941 */ /* 0x000fea0003800000 */
.L_x_262:
[----:B------:R-:W-:-:S04]  /*c430*/  LOP3.LUT R2, R3, 0x80000000, RZ, 0xc0, !PT ;  /* 0x8000000003027812 */ /* 0x000fc800078ec0ff */
[----:B------:R-:W-:-:S04]  /*c440*/  SHF.R.U32.HI R3, RZ, 0x18, R2 ;  /* 0x00000018ff037819 */ /* 0x000fc80000011602 */
[----:B------:R-:W-:-:S05]  /*c450*/  LOP3.LUT R3, R0, R3, RZ, 0xfc, !PT ;  /* 0x0000000300037212 */ /* 0x000fca00078efcff */
[----:B------:R-:W-:Y:S01]  /*c460*/  STG.E.U8 desc[UR36][R16.64], R3 ;  /* 0x0000000310007986 */ /* 0x000fe2000c101124 */
[----:B------:R-:W-:Y:S05]  /*c470*/  EXIT ;  /* 0x000000000000794d */ /* 0x000fea0003800000 */
.L_x_258:
[----:B-1----:R-:W-:Y:S01]  /*c480*/  STG.E.U16 desc[UR36][R16.64], R3 ;  /* 0x0000000310007986 */ /* 0x002fe2000c101524 */
[----:B------:R-:W-:Y:S05]  /*c490*/  EXIT ;  /* 0x000000000000794d */ /* 0x000fea0003800000 */
.L_x_255:
        /* <DEDUP_REMOVED lines=10> */
[----:B0-----:R-:W-:Y:S01]  /*c540*/  STG.E.U16 desc[UR36][R16.64], R3 ;  /* 0x0000000310007986 */ /* 0x001fe2000c101524 */
[----:B------:R-:W-:Y:S05]  /*c550*/  EXIT ;  /* 0x000000000000794d */ /* 0x000fea0003800000 */
.L_x_267:
        /* <DEDUP_REMOVED lines=17> */
.L_x_270:
[----:B------:R-:W-:-:S04]  /*c670*/  LOP3.LUT R2, R3, 0x80000000, RZ, 0xc0, !PT ;  /* 0x8000000003027812 */ /* 0x000fc800078ec0ff */
[----:B------:R-:W-:-:S04]  /*c680*/  SHF.R.U32.HI R3, RZ, 0x18, R2 ;  /* 0x00000018ff037819 */ /* 0x000fc80000011602 */
[----:B------:R-:W-:-:S04]  /*c690*/  LOP3.LUT R0, R0, R3, RZ, 0xfc, !PT ;  /* 0x0000000300007212 */ /* 0x000fc800078efcff */
[----:B------:R-:W-:-:S07]  /*c6a0*/  PRMT R8, R0, 0x7610, R8 ;  /* 0x0000761000087816 */ /* 0x000fce0000000008 */
.L_x_269:
[----:B------:R-:W-:Y:S05]  /*c6b0*/  BSYNC B0 ;  /* 0x0000000000007941 */ /* 0x000fea0003800000 */
.L_x_268:
[----:B------:R-:W-:Y:S01]  /*c6c0*/  STG.E.U8 desc[UR36][R16.64], R8 ;  /* 0x0000000810007986 */ /* 0x000fe2000c101124 */
[----:B------:R-:W-:Y:S05]  /*c6d0*/  EXIT ;  /* 0x000000000000794d */ /* 0x000fea0003800000 */
.L_x_266:
        /* <DEDUP_REMOVED lines=17> */
.L_x_273:
[----:B------:R-:W-:-:S04]  /*c7f0*/  LOP3.LUT R2, R3, 0x80000000, RZ, 0xc0, !PT ;  /* 0x8000000003027812 */ /* 0x000fc800078ec0ff */
[----:B------:R-:W-:-:S04]  /*c800*/  SHF.R.U32.HI R3, RZ, 0x18, R2 ;  /* 0x00000018ff037819 */ /* 0x000fc80000011602 */
[----:B------:R-:W-:-:S04]  /*c810*/  LOP3.LUT R0, R0, R3, RZ, 0xfc, !PT ;  /* 0x0000000300007212 */ /* 0x000fc800078efcff */
[----:B------:R-:W-:-:S07]  /*c820*/  PRMT R8, R0, 0x7610, R8 ;  /* 0x0000761000087816 */ /* 0x000fce0000000008 */
.L_x_272:
[----:B------:R-:W-:Y:S05]  /*c830*/  BSYNC B0 ;  /* 0x0000000000007941 */ /* 0x000fea0003800000 */
.L_x_271:
[----:B------:R-:W-:Y:S01]  /*c840*/  STG.E.U8 desc[UR36][R16.64], R8 ;  /* 0x0000000810007986 */ /* 0x000fe2000c101124 */
[----:B------:R-:W-:Y:S05]  /*c850*/  EXIT ;  /* 0x000000000000794d */ /* 0x000fea0003800000 */
.L_x_265:
        /* <DEDUP_REMOVED lines=20> */
[----:B------:R-:W-:Y:S01]  /*c9a0*/  STG.E.U8 desc[UR36][R16.64], R3 ;  /* 0x0000000310007986 */ /* 0x000fe2000c101124 */
[----:B------:R-:W-:Y:S05]  /*c9b0*/  EXIT ;  /* 0x000000000000794d */ /* 0x000fea0003800000 */
.L_x_248:
        /* <DEDUP_REMOVED lines=16> */
.L_x_276:
[----:B------:R-:W-:Y:S05]  /*cac0*/  EXIT ;  /* 0x000000000000794d */ /* 0x000fea0003800000 */
.L_x_275:
[----:B-1----:R-:W-:-:S06]  /*cad0*/  IMAD.U32 R3, R3, 0x10000, RZ ;  /* 0x0001000003037824 */ /* 0x002fcc00078e00ff */
[----:B------:R-:W0:Y:S02]  /*cae0*/  F2I.U64.TRUNC R2, R3 ;  /* 0x0000000300027311 */ /* 0x000e24000020d800 */
[----:B0-----:R-:W-:Y:S01]  /*caf0*/  STG.E.64 desc[UR36][R16.64], R2 ;  /* 0x0000000210007986 */ /* 0x001fe2000c101b24 */
[----:B------:R-:W-:Y:S05]  /*cb00*/  EXIT ;  /* 0x000000000000794d */ /* 0x000fea0003800000 */
.L_x_274:
[----:B-1----:R-:W-:-:S06]  /*cb10*/  IMAD.U32 R3, R3, 0x10000, RZ ;  /* 0x0001000003037824 */ /* 0x002fcc00078e00ff */
[----:B------:R-:W0:Y:S02]  /*cb20*/  F2I.FTZ.U32.TRUNC.NTZ R3, R3 ;  /* 0x0000000300037305 */ /* 0x000e24000021f000 */
[----:B0-----:R-:W-:Y:S01]  /*cb30*/  STG.E desc[UR36][R16.64], R3 ;  /* 0x0000000310007986 */ /* 0x001fe2000c101924 */
[----:B------:R-:W-:Y:S05]  /*cb40*/  EXIT ;  /* 0x000000000000794d */ /* 0x000fea0003800000 */
.L_x_277:
[----:B------:R-:W-:-:S00]  /*cb50*/  BRA `(.L_x_277) ;  /* 0xfffffffc00fc7947 */ /* 0x000fc0000383ffff */
[----:B------:R-:W-:-:S00]  /*cb60*/  NOP ;  /* 0x0000000000007918 */ /* 0x000fc00000000000 */
        /* <DEDUP_REMOVED lines=9> */
.L_x_2616:


//--------------------- .text._ZN2at6native27unrolled_elementwise_kernelIZZZNS0_15cos_kernel_cudaERNS_18TensorIteratorBaseEENKUlvE0_clEvENKUlvE2_clEvEUlN3c108BFloat16EE_St5arrayIPcLm2EELi4E23TrivialOffsetCalculatorILi1EjESD_NS0_6memory12LoadWithCastILi1EEENSE_13StoreWithCastILi1EEEEEviT_T0_T2_T3_T4_T5_ --------------------------
	.section	.text._ZN2at6native27unrolled_elementwise_kernelIZZZNS0_15cos_kernel_cudaERNS_18TensorIteratorBaseEENKUlvE0_clEvENKUlvE2_clEvEUlN3c108BFloat16EE_St5arrayIPcLm2EELi4E23TrivialOffsetCalculatorILi1EjESD_NS0_6memory12LoadWithCastILi1EEENSE_13StoreWithCastILi1EEEEEviT_T0_T2_T3_T4_T5_,"ax",@progbits
	.align	128
        .global         _ZN2at6native27unrolled_elementwise_kernelIZZZNS0_15cos_kernel_cudaERNS_18TensorIteratorBaseEENKUlvE0_clEvENKUlvE2_clEvEUlN3c108BFloat16EE_St5arrayIPcLm2EELi4E23TrivialOffsetCalculatorILi1EjESD_NS0_6memory12LoadWithCastILi1EEENSE_13StoreWithCastILi1EEEEEviT_T0_T2_T3_T4_T5_
        .type           _ZN2at6native27unrolled_elementwise_kernelIZZZNS0_15cos_kernel_cudaERNS_18TensorIteratorBaseEENKUlvE0_clEvENKUlvE2_clEvEUlN3c108BFloat16EE_St5arrayIPcLm2EELi4E23TrivialOffsetCalculatorILi1EjESD_NS0_6memory12LoadWithCastILi1EEENSE_13StoreWithCastILi1EEEEEviT_T0_T2_T3_T4_T5_,@function
        .size           _ZN2at6native27unrolled_elementwise_kernelIZZZNS0_15cos_kernel_cudaERNS_18TensorIteratorBaseEENKUlvE0_clEvENKUlvE2_clEvEUlN3c108BFloat16EE_St5arrayIPcLm2EELi4E23TrivialOffsetCalculatorILi1EjESD_NS0_6memory12LoadWithCastILi1EEENSE_13StoreWithCastILi1EEEEEviT_T0_T2_T3_T4_T5_,(.L_x_2617 - _ZN2at6native27unrolled_elementwise_kernelIZZZNS0_15cos_kernel_cudaERNS_18TensorIteratorBaseEENKUlvE0_clEvENKUlvE2_clEvEUlN3c108BFloat16EE_St5arrayIPcLm2EELi4E23TrivialOffsetCalculatorILi1EjESD_NS0_6memory12LoadWithCastILi1EEENSE_13StoreWithCastILi1EEEEEviT_T0_T2_T3_T4_T5_)
        .other          _ZN2at6native27unrolled_elementwise_kernelIZZZNS0_15cos_kernel_cudaERNS_18TensorIteratorBaseEENKUlvE0_clEvENKUlvE2_clEvEUlN3c108BFloat16EE_St5arrayIPcLm2EELi4E23TrivialOffsetCalculatorILi1EjESD_NS0_6memory12LoadWithCastILi1EEENSE_13StoreWithCastILi1EEEEEviT_T0_T2_T3_T4_T5_,@"STO_CUDA_ENTRY STV_DEFAULT"
_ZN2at6native27unrolled_elementwise_kernelIZZZNS0_15cos_kernel_cudaERNS_18TensorIteratorBaseEENKUlvE0_clEvENKUlvE2_clEvEUlN3c108BFloat16EE_St5arrayIPcLm2EELi4E23TrivialOffsetCalculatorILi1EjESD_NS0_6memory12LoadWithCastILi1EEENSE_13StoreWithCastILi1EEEEEviT_T0_T2_T3_T4_T5_:
.text._ZN2at6native27unrolled_elementwise_kernelIZZZNS0_15cos_kernel_cudaERNS_18TensorIteratorBaseEENKUlvE0_clEvENKUlvE2_clEvEUlN3c108BFloat16EE_St5arrayIPcLm2EELi4E23TrivialOffsetCalculatorILi1EjESD_NS0_6memory12LoadWithCastILi1EEENSE_13StoreWithCastILi1EEEEEviT_T0_T2_T3_T4_T5_:
[----:B------:R-:W0:Y:S01]  /*0000*/  LDC R1, c[0x0][0x28] ;  /* 0x00000a00ff017b82 */ /* 0x000e220000000800 */
[----:B------:R-:W1:Y:S07]  /*0010*/  S2R R2, SR_CTAID.X ;  /* 0x0000000000027919 */ /* 0x000e6e0000002500 */
[----:B------:R-:W1:Y:S01]  /*0020*/  LDC R3, c[0x0][0x210] ;  /* 0x00008400ff037b82 */ /* 0x000e620000000800 */
[----:B------:R-:W-:Y:S01]  /*0030*/  ULDC.64 UR36, c[0x0][0x208] ;  /* 0x0000820000247ab9 */ /* 0x000fe20000000a00 */
[----:B------:R-:W-:Y:S01]  /*0040*/  BSSY B6, `(.L_x_278) ;  /* 0x0000118000067945 */ /* 0x000fe20003800000 */
[----:B------:R-:W2:Y:S01]  /*0050*/  S2R R23, SR_TID.X ;  /* 0x0000000000177919 */ /* 0x000ea20000002100 */
[----:B------:R-:W-:-:S02]  /*0060*/  PRMT R17, RZ, 0x7610, R17 ;  /* 0x00007610ff117816 */ /* 0x000fc40000000011 */
[----:B------:R-:W-:Y:S02]  /*0070*/  PRMT R19, RZ, 0x7610, R19 ;  /* 0x00007610ff137816 */ /* 0x000fe40000000013 */
[----:B------:R-:W3:Y:S01]  /*0080*/  LDC.U8 R22, c[0x0][0x22c] ;  /* 0x00008b00ff167b82 */ /* 0x000ee20000000000 */
[----:B-1----:R-:W-:-:S05]  /*0090*/  IMAD R16, R2, -0x200, R3 ;  /* 0xfffffe0002107824 */ /* 0x002fca00078e0203 */
[----:B--2---:R-:W-:-:S13]  /*00a0*/  ISETP.GE.AND P0, PT, R23, R16, PT ;  /* 0x000000101700720c */ /* 0x004fda0003f06270 */
[----:B0--3--:R-:W-:Y:S05]  /*00b0*/  @P0 BRA `(.L_x_279) ;  /* 0x0000001000400947 */ /* 0x009fea0003800000 */
[----:B------:R-:W0:Y:S01]  /*00c0*/  LDC.64 R4, c[0x0][0x220] ;  /* 0x00008800ff047b82 */ /* 0x000e220000000a00 */
[----:B------:R-:W-:Y:S01]  /*00d0*/  PRMT R0, R22, 0x9910, RZ ;  /* 0x0000991016007816 */ /* 0x000fe200000000ff */
[----:B------:R-:W-:Y:S01]  /*00e0*/  IMAD R23, R2, 0x200, R23 ;  /* 0x0000020002177824 */ /* 0x000fe200078e0217 */
[----:B------:R-:W-:Y:S02]  /*00f0*/  ULDC UR4, c[0x0][0x230] ;  /* 0x00008c0000047ab9 */ /* 0x000fe40000000800 */
[----:B------:R-:W-:Y:S01]  /*0100*/  ISETP.GT.AND P0, PT, R0, 0x9, PT ;  /* 0x000000090000780c */ /* 0x000fe20003f04270 */
[----:B------:R-:W-:-:S05]  /*0110*/  IMAD R23, R23, UR4, RZ ;  /* 0x0000000417177c24 */ /* 0x000fca000f8e02ff */
[----:B0-----:R-:W-:-:S05]  /*0120*/  IADD3 R4, P1, R23, R4, RZ ;  /* 0x0000000417047210 */ /* 0x001fca0007f3e0ff */
[----:B------:R-:W-:Y:S02]  /*0130*/  IMAD.X R5, RZ, RZ, R5, P1 ;  /* 0x000000ffff057224 */ /* 0x000fe400008e0605 */
[----:B------:R-:W-:Y:S06]  /*0140*/  @P0 BRA `(.L_x_280) ;  /* 0x0000000400300947 */ /* 0x000fec0003800000 */
        /* <DEDUP_REMOVED lines=10> */
[----:B0-----:R-:W-:-:S04]  /*01f0*/  F2FP.BF16.F32.PACK_AB R0, RZ, R0 ;  /* 0x00000000ff00723e */ /* 0x001fc800000010ff */
[----:B------:R-:W-:Y:S01]  /*0200*/  PRMT R19, R0, 0x7610, R19 ;  /* 0x0000761000137816 */ /* 0x000fe20000000013 */
[----:B------:R-:W-:Y:S06]  /*0210*/  BRA `(.L_x_285) ;  /* 0x0000000c00e07947 */ /* 0x000fec0003800000 */
.L_x_283:
[----:B------:R-:W2:Y:S02]  /*0220*/  LDG.E.U8 R4, desc[UR36][R4.64] ;  /* 0x0000002404047981 */ /* 0x000ea4000c1e1100 */
[----:B--2---:R-:W-:-:S04]  /*0230*/  I2FP.F32.U32 R0, R4 ;  /* 0x0000000400007245 */ /* 0x004fc80000201000 */
[----:B------:R-:W-:-:S04]  /*0240*/  F2FP.BF16.F32.PACK_AB R0, RZ, R0 ;  /* 0x00000000ff00723e */ /* 0x000fc800000010ff */
[----:B------:R-:W-:Y:S01]  /*0250*/  PRMT R19, R0, 0x7610, R19 ;  /* 0x0000761000137816 */ /* 0x000fe20000000013 */
[----:B------:R-:W-:Y:S06]  /*0260*/  BRA `(.L_x_285) ;  /* 0x0000000c00cc7947 */ /* 0x000fec0003800000 */
.L_x_282:
        /* <DEDUP_REMOVED lines=8> */
[----:B0-----:R-:W-:-:S04]  /*02f0*/  F2FP.BF16.F32.PACK_AB R0, RZ, R0 ;  /* 0x00000000ff00723e */ /* 0x001fc800000010ff */
[----:B------:R-:W-:Y:S01]  /*0300*/  PRMT R19, R0, 0x7610, R19 ;  /* 0x0000761000137816 */ /* 0x000fe20000000013 */
[----:B------:R-:W-:Y:S06]  /*0310*/  BRA `(.L_x_285) ;  /* 0x0000000c00a07947 */ /* 0x000fec0003800000 */
.L_x_287:
[----:B------:R-:W2:Y:S02]  /*0320*/  LDG.E R4, desc[UR36][R4.64] ;  /* 0x0000002404047981 */ /* 0x000ea4000c1e1900 */
[----:B--2---:R-:W-:-:S04]  /*0330*/  I2FP.F32.S32 R0, R4 ;  /* 0x0000000400007245 */ /* 0x004fc80000201400 */
[----:B------:R-:W-:-:S04]  /*0340*/  F2FP.BF16.F32.PACK_AB R0, RZ, R0 ;  /* 0x00000000ff00723e */ /* 0x000fc800000010ff */
[----:B------:R-:W-:Y:S01]  /*0350*/  PRMT R19, R0, 0x7610, R19 ;  /* 0x0000761000137816 */ /* 0x000fe20000000013 */
[----:B------:R-:W-:Y:S06]  /*0360*/  BRA `(.L_x_285) ;  /* 0x0000000c008c7947 */ /* 0x000fec0003800000 */
.L_x_286:
[----:B------:R-:W2:Y:S02]  /*0370*/  LDG.E.U16 R4, desc[UR36][R4.64] ;  /* 0x0000002404047981 */ /* 0x000ea4000c1e1500 */
[----:B--2---:R-:W0:Y:S02]  /*0380*/  I2F.S16 R0, R4 ;  /* 0x0000000400007306 */ /* 0x004e240000101400 */
[----:B0-----:R-:W-:-:S04]  /*0390*/  F2FP.BF16.F32.PACK_AB R0, RZ, R0 ;  /* 0x00000000ff00723e */ /* 0x001fc800000010ff */
[----:B------:R-:W-:Y:S01]  /*03a0*/  PRMT R19, R0, 0x7610, R19 ;  /* 0x0000761000137816 */ /* 0x000fe20000000013 */
[----:B------:R-:W-:Y:S06]  /*03b0*/  BRA `(.L_x_285) ;  /* 0x0000000c00787947 */ /* 0x000fec0003800000 */
.L_x_281:
        /* <DEDUP_REMOVED lines=9> */
.L_x_289:
[----:B------:R-:W2:Y:S02]  /*0450*/  LDG.E.U16 R0, desc[UR36][R4.64] ;  /* 0x0000002404007981 */ /* 0x000ea4000c1e1500 */
[----:B--2---:R-:W-:-:S05]  /*0460*/  HADD2.F32 R0, -RZ, R0.H0_H0 ;  /* 0x20000000ff007230 */ /* 0x004fca0000004100 */
[----:B------:R-:W-:-:S04]  /*0470*/  F2FP.BF16.F32.PACK_AB R0, RZ, R0 ;  /* 0x00000000ff00723e */ /* 0x000fc800000010ff */
[----:B------:R-:W-:Y:S01]  /*0480*/  PRMT R19, R0, 0x7610, R19 ;  /* 0x0000761000137816 */ /* 0x000fe20000000013 */
[----:B------:R-:W-:Y:S06]  /*0490*/  BRA `(.L_x_285) ;  /* 0x0000000c00407947 */ /* 0x000fec0003800000 */
.L_x_288:
        /* <DEDUP_REMOVED lines=9> */
.L_x_291:
[----:B------:R-:W2:Y:S02]  /*0530*/  LDG.E.U16 R4, desc[UR36][R4.64] ;  /* 0x0000002404047981 */ /* 0x000ea4000c1e1500 */
[----:B--2---:R-:W-:-:S05]  /*0540*/  HADD2.F32 R0, -RZ, R4.H0_H0 ;  /* 0x20000004ff007230 */ /* 0x004fca0000004100 */
[----:B------:R-:W-:-:S04]  /*0550*/  F2FP.BF16.F32.PACK_AB R0, RZ, R0 ;  /* 0x00000000ff00723e */ /* 0x000fc800000010ff */
[----:B------:R-:W-:Y:S01]  /*0560*/  PRMT R19, R0, 0x7610, R19 ;  /* 0x0000761000137816 */ /* 0x000fe20000000013 */
[----:B------:R-:W-:Y:S06]  /*0570*/  BRA `(.L_x_285) ;  /* 0x0000000c00087947 */ /* 0x000fec0003800000 */
.L_x_290:
[----:B------:R-:W2:Y:S01]  /*0580*/  LDG.E.64 R4, desc[UR36][R4.64] ;  /* 0x0000002404047981 */ /* 0x000ea2000c1e1b00 */
[----:B------:R-:W-:Y:S01]  /*0590*/  UMOV UR4, 0xf0000000 ;  /* 0xf000000000047882 */ /* 0x000fe20000000000 */
[----:B------:R-:W-:Y:S01]  /*05a0*/  UMOV UR5, 0x380fffff ;  /* 0x380fffff00057882 */ /* 0x000fe20000000000 */
[----:B--2---:R-:W0:Y:S01]  /*05b0*/  F2F.F32.F64 R0, R4 ;  /* 0x0000000400007310 */ /* 0x004e220000301000 */
[----:B------:R-:W-:-:S14]  /*05c0*/  DSETP.GEU.AND P0, PT, |R4|, UR4, PT ;  /* 0x0000000404007e2a */ /* 0x000fdc000bf0e200 */
[----:B0-----:R-:W-:-:S05]  /*05d0*/  @!P0 FMUL R0, R0, 1.175494350822287508e-38 ;  /* 0x0080000000008820 */ /* 0x001fca0000400000 */
[----:B------:R-:W-:-:S04]  /*05e0*/  F2FP.BF16.F32.PACK_AB R0, RZ, R0 ;  /* 0x00000000ff00723e */ /* 0x000fc800000010ff */
[----:B------:R-:W-:Y:S01]  /*05f0*/  PRMT R19, R0, 0x7610, R19 ;  /* 0x0000761000137816 */ /* 0x000fe20000000013 */
[----:B------:R-:W-:Y:S06]  /*0600*/  BRA `(.L_x_285) ;  /* 0x0000000800e47947 */ /* 0x000fec0003800000 */
.L_x_280:
        /* <DEDUP_REMOVED lines=11> */
[----:B------:R-:W-:-:S04]  /*06c0*/  F2FP.BF16.F32.PACK_AB R0, RZ, R0 ;  /* 0x00000000ff00723e */ /* 0x000fc800000010ff */
[----:B------:R-:W-:Y:S01]  /*06d0*/  PRMT R19, R0, 0x7610, R19 ;  /* 0x0000761000137816 */ /* 0x000fe20000000013 */
[----:B------:R-:W-:Y:S06]  /*06e0*/  BRA `(.L_x_285) ;  /* 0x0000000800ac7947 */ /* 0x000fec0003800000 */
.L_x_294:
        /* <DEDUP_REMOVED lines=9> */
.L_x_293:
        /* <DEDUP_REMOVED lines=28> */
.L_x_296:
[----:B------:R-:W2:Y:S02]  /*0940*/  LDG.E.U8 R4, desc[UR36][R4.64] ;  /* 0x0000002404047981 */ /* 0x000ea4000c1e1100 */
[----:B--2---:R-:W-:-:S05]  /*0950*/  IMAD.SHL.U32 R0, R4, 0x2000000, RZ ;  /* 0x0200000004007824 */ /* 0x004fca00078e00ff */
[----:B------:R-:W-:-:S13]  /*0960*/  ISETP.GE.U32.AND P0, PT, R0, 0x8000000, PT ;  /* 0x080000000000780c */ /* 0x000fda0003f06070 */
[C---:B------:R-:W-:Y:S02]  /*0970*/  @P0 IMAD.SHL.U32 R3, R4.reuse, 0x200000, RZ ;  /* 0x0020000004030824 */ /* 0x040fe400078e00ff */
[----:B------:R-:W-:-:S03]  /*0980*/  @!P0 IMAD.SHL.U32 R0, R4, 0x100, RZ ;  /* 0x0000010004008824 */ /* 0x000fc600078e00ff */
[----:B------:R-:W-:Y:S02]  /*0990*/  @P0 LOP3.LUT R3, R3, 0xfe00000, RZ, 0xc0, !PT ;  /* 0x0fe0000003030812 */ /* 0x000fe400078ec0ff */
[----:B------:R-:W-:Y:S02]  /*09a0*/  @!P0 LOP3.LUT R0, R0, 0x7f00, RZ, 0xc0, !PT ;  /* 0x00007f0000008812 */ /* 0x000fe400078ec0ff */
[----:B------:R-:W-:Y:S02]  /*09b0*/  @P0 LOP3.LUT R3, R3, 0x70000000, RZ, 0xfc, !PT ;  /* 0x7000000003030812 */ /* 0x000fe400078efcff */
[----:B------:R-:W-:-:S03]  /*09c0*/  @!P0 LOP3.LUT R0, R0, 0x3f000000, RZ, 0xfc, !PT ;  /* 0x3f00000000008812 */ /* 0x000fc600078efcff */
[----:B------:R-:W-:Y:S02]  /*09d0*/  @P0 FMUL.FTZ R3, R3, 1.9259299443872358531e-34 ;  /* 0x0780000003030820 */ /* 0x000fe40000410000 */
[----:B------:R-:W-:Y:S01]  /*09e0*/  @!P0 FADD.FTZ R3, R0, -0.5 ;  /* 0xbf00000000038421 */ /* 0x000fe20000010000 */
[----:B------:R-:W-:-:S05]  /*09f0*/  IMAD.SHL.U32 R0, R4, 0x1000000, RZ ;  /* 0x0100000004007824 */ /* 0x000fca00078e00ff */
[----:B------:R-:W-:-:S04]  /*0a00*/  LOP3.LUT R0, R3, 0x80000000, R0, 0xf8, !PT ;  /* 0x8000000003007812 */ /* 0x000fc800078ef800 */
[----:B------:R-:W-:-:S04]  /*0a10*/  F2FP.BF16.F32.PACK_AB R0, RZ, R0 ;  /* 0x00000000ff00723e */ /* 0x000fc800000010ff */
[----:B------:R-:W-:Y:S01]  /*0a20*/  PRMT R19, R0, 0x7610, R19 ;  /* 0x0000761000137816 */ /* 0x000fe20000000013 */
[----:B------:R-:W-:Y:S06]  /*0a30*/  BRA `(.L_x_285) ;  /* 0x0000000400d87947 */ /* 0x000fec0003800000 */
.L_x_295:
[----:B------:R0:W5:Y:S01]  /*0a40*/  LDG.E.U16 R19, desc[UR36][R4.64] ;  /* 0x0000002404137981 */ /* 0x000162000c1e1500 */
[----:B------:R-:W-:Y:S05]  /*0a50*/  BRA `(.L_x_285) ;  /* 0x0000000400d07947 */ /* 0x000fea0003800000 */
.L_x_292:
        /* <DEDUP_REMOVED lines=10> */
[----:B------:R-:W-:-:S04]  /*0b00*/  F2FP.BF16.F32.PACK_AB R0, RZ, R0 ;  /* 0x00000000ff00723e */ /* 0x000fc800000010ff */
[----:B------:R-:W-:Y:S01]  /*0b10*/  PRMT R19, R0, 0x7610, R19 ;  /* 0x0000761000137816 */ /* 0x000fe20000000013 */
[----:B------:R-:W-:Y:S06]  /*0b20*/  BRA `(.L_x_285) ;  /* 0x00000004009c7947 */ /* 0x000fec0003800000 */
.L_x_299:
        /* <DEDUP_REMOVED lines=21> */
.L_x_303:
[----:B------:R-:W-:Y:S05]  /*0c80*/  BSYNC B1 ;  /* 0x0000000000017941 */ /* 0x000fea0003800000 */
.L_x_302:
[----:B------:R-:W-:Y:S01]  /*0c90*/  LEA R5, R0, 0x3b800000, 0x17 ;  /* 0x3b80000000057811 */ /* 0x000fe200078eb8ff */
[----:B------:R-:W-:-:S05]  /*0ca0*/  IMAD.SHL.U32 R0, R3, 0x100000, RZ ;  /* 0x0010000003007824 */ /* 0x000fca00078e00ff */
[----:B------:R-:W-:-:S07]  /*0cb0*/  LOP3.LUT R0, R5, R0, R6, 0xfe, !PT ;  /* 0x0000000005007212 */ /* 0x000fce00078efe06 */
.L_x_301:
[----:B------:R-:W-:Y:S05]  /*0cc0*/  BSYNC B0 ;  /* 0x0000000000007941 */ /* 0x000fea0003800000 */
.L_x_300:
[----:B------:R-:W-:-:S04]  /*0cd0*/  F2FP.BF16.F32.PACK_AB R0, RZ, R0 ;  /* 0x00000000ff00723e */ /* 0x000fc800000010ff */
[----:B------:R-:W-:Y:S01]  /*0ce0*/  PRMT R19, R0, 0x7610, R19 ;  /* 0x0000761000137816 */ /* 0x000fe20000000013 */
[----:B------:R-:W-:Y:S06]  /*0cf0*/  BRA `(.L_x_285) ;  /* 0x0000000400287947 */ /* 0x000fec0003800000 */
.L_x_298:
        /* <DEDUP_REMOVED lines=21> */
.L_x_307:
[----:B------:R-:W-:Y:S05]  /*0e50*/  BSYNC B1 ;  /* 0x0000000000017941 */ /* 0x000fea0003800000 */
.L_x_306:
[----:B------:R-:W-:Y:S01]  /*0e60*/  LEA R5, R0, 0x37800000, 0x17 ;  /* 0x3780000000057811 */ /* 0x000fe200078eb8ff */
[----:B------:R-:W-:-:S05]  /*0e70*/  IMAD.SHL.U32 R0, R3, 0x200000, RZ ;  /* 0x0020000003007824 */ /* 0x000fca00078e00ff */
[----:B------:R-:W-:-:S07]  /*0e80*/  LOP3.LUT R0, R5, R0, R6, 0xfe, !PT ;  /* 0x0000000005007212 */ /* 0x000fce00078efe06 */
.L_x_305:
[----:B------:R-:W-:Y:S05]  /*0e90*/  BSYNC B0 ;  /* 0x0000000000007941 */ /* 0x000fea0003800000 */
.L_x_304:
[----:B------:R-:W-:-:S04]  /*0ea0*/  F2FP.BF16.F32.PACK_AB R0, RZ, R0 ;  /* 0x00000000ff00723e */ /* 0x000fc800000010ff */
[----:B------:R-:W-:Y:S01]  /*0eb0*/  PRMT R19, R0, 0x7610, R19 ;  /* 0x0000761000137816 */ /* 0x000fe20000000013 */
[----:B------:R-:W-:Y:S06]  /*0ec0*/  BRA `(.L_x_285) ;  /* 0x0000000000b47947 */ /* 0x000fec0003800000 */
.L_x_297:
        /* <DEDUP_REMOVED lines=14> */
.L_x_311:
[----:B------:R-:W-:Y:S05]  /*0fb0*/  BSYNC B0 ;  /* 0x0000000000007941 */ /* 0x000fea0003800000 */
.L_x_310:
[----:B------:R-:W-:-:S04]  /*0fc0*/  F2FP.BF16.F32.PACK_AB R0, RZ, R0 ;  /* 0x00000000ff00723e */ /* 0x000fc800000010ff */
[----:B------:R-:W-:Y:S01]  /*0fd0*/  PRMT R19, R0, 0x7610, R19 ;  /* 0x0000761000137816 */ /* 0x000fe20000000013 */
[----:B------:R-:W-:Y:S06]  /*0fe0*/  BRA `(.L_x_285) ;  /* 0x00000000006c7947 */ /* 0x000fec0003800000 */
.L_x_284:
        /* <DEDUP_REMOVED lines=16> */
.L_x_312:
[----:B------:R-:W-:Y:S01]  /*10f0*/  PRMT R19, RZ, 0x7610, R19 ;  /* 0x00007610ff137816 */ /* 0x000fe20000000013 */
[----:B------:R-:W-:Y:S06]  /*1100*/  BRA `(.L_x_285) ;  /* 0x0000000000247947 */ /* 0x000fec0003800000 */
.L_x_309:
[----:B------:R-:W2:Y:S02]  /*1110*/  LDG.E.64 R4, desc[UR36][R4.64] ;  /* 0x0000002404047981 */ /* 0x000ea4000c1e1b00 */
[----:B--2---:R-:W0:Y:S02]  /*1120*/  I2F.U64 R0, R4 ;  /* 0x0000000400007312 */ /* 0x004e240000301000 */
[----:B0-----:R-:W-:-:S04]  /*1130*/  F2FP.BF16.F32.PACK_AB R0, RZ, R0 ;  /* 0x00000000ff00723e */ /* 0x001fc800000010ff */
[----:B------:R-:W-:Y:S01]  /*1140*/  PRMT R19, R0, 0x7610, R19 ;  /* 0x0000761000137816 */ /* 0x000fe20000000013 */
[----:B------:R-:W-:Y:S06]  /*1150*/  BRA `(.L_x_285) ;  /* 0x0000000000107947 */ /* 0x000fec0003800000 */
.L_x_308:
[----:B------:R-:W2:Y:S02]  /*1160*/  LDG.E R4, desc[UR36][R4.64] ;  /* 0x0000002404047981 */ /* 0x000ea4000c1e1900 */
[----:B--2---:R-:W-:-:S04]  /*1170*/  I2FP.F32.U32 R0, R4 ;  /* 0x0000000400007245 */ /* 0x004fc80000201000 */
[----:B------:R-:W-:-:S04]  /*1180*/  F2FP.BF16.F32.PACK_AB R0, RZ, R0 ;  /* 0x00000000ff00723e */ /* 0x000fc800000010ff */
[----:B------:R-:W-:-:S07]  /*1190*/  PRMT R19, R0, 0x7610, R19 ;  /* 0x0000761000137816 */ /* 0x000fce0000000013 */
.L_x_285:
[----:B------:R-:W1:Y:S02]  /*11a0*/  S2R R23, SR_TID.X ;  /* 0x0000000000177919 */ /* 0x000e640000002100 */
[----:B-1----:R-:W-:-:S07]  /*11b0*/  VIADD R23, R23, 0x80 ;  /* 0x0000008017177836 */ /* 0x002fce0000000000 */
.L_x_279:
[----:B------:R-:W-:Y:S05]  /*11c0*/  BSYNC B6 ;  /* 0x0000000000067941 */ /* 0x000fea0003800000 */
.L_x_278:
[----:B------:R-:W-:Y:S01]  /*11d0*/  ISETP.GE.AND P0, PT, R23, R16, PT ;  /* 0x000000101700720c */ /* 0x000fe20003f06270 */
[----:B------:R-:W-:-:S12]  /*11e0*/  BSSY B6, `(.L_x_313) ;  /* 0x0000111000067945 */ /* 0x000fd80003800000 */
[----:B------:R-:W-:Y:S05]  /*11f0*/  @P0 BRA `(.L_x_314) ;  /* 0x00000010003c0947 */ /* 0x000fea0003800000 */
[----:B0-----:R-:W0:Y:S01]  /*1200*/  LDC.64 R4, c[0x0][0x220] ;  /* 0x00008800ff047b82 */ /* 0x001e220000000a00 */
[----:B------:R-:W-:Y:S01]  /*1210*/  IMAD R0, R2, 0x200, R23 ;  /* 0x0000020002007824 */ /* 0x000fe200078e0217 */
[----:B------:R-:W-:Y:S01]  /*1220*/  PRMT R6, R22, 0x9910, RZ ;  /* 0x0000991016067816 */ /* 0x000fe200000000ff */
[----:B------:R-:W-:Y:S02]  /*1230*/  ULDC UR4, c[0x0][0x230] ;  /* 0x00008c0000047ab9 */ /* 0x000fe40000000800 */
[----:B------:R-:W-:Y:S02]  /*1240*/  IMAD R3, R0, UR4, RZ ;  /* 0x0000000400037c24 */ /* 0x000fe4000f8e02ff */
[----:B------:R-:W-:-:S05]  /*1250*/  IMAD.MOV.U32 R0, RZ, RZ, R6 ;  /* 0x000000ffff007224 */ /* 0x000fca00078e0006 */
[----:B------:R-:W-:Y:S02]  /*1260*/  ISETP.GT.AND P1, PT, R0, 0x9, PT ;  /* 0x000000090000780c */ /* 0x000fe40003f24270 */
[----:B0-----:R-:W-:-:S05]  /*1270*/  IADD3 R4, P0, R3, R4, RZ ;  /* 0x0000000403047210 */ /* 0x001fca0007f1e0ff */
[----:B------:R-:W-:-:S06]  /*1280*/  IMAD.X R5, RZ, RZ, R5, P0 ;  /* 0x000000ffff057224 */ /* 0x000fcc00000e0605 */
        /* <DEDUP_REMOVED lines=14> */
.L_x_318:
[----:B------:R-:W2:Y:S02]  /*1370*/  LDG.E.U8 R4, desc[UR36][R4.64] ;  /* 0x0000002404047981 */ /* 0x000ea4000c1e1100 */
[----:B--2---:R-:W-:-:S04]  /*1380*/  I2FP.F32.U32 R0, R4 ;  /* 0x0000000400007245 */ /* 0x004fc80000201000 */
[----:B------:R-:W-:-:S04]  /*1390*/  F2FP.BF16.F32.PACK_AB R0, RZ, R0 ;  /* 0x00000000ff00723e */ /* 0x000fc800000010ff */
[----:B------:R-:W-:Y:S01]  /*13a0*/  PRMT R17, R0, 0x7610, R17 ;  /* 0x0000761000117816 */ /* 0x000fe20000000011 */
[----:B------:R-:W-:Y:S06]  /*13b0*/  BRA `(.L_x_320) ;  /* 0x0000000c00c87947 */ /* 0x000fec0003800000 */
.L_x_317:
        /* <DEDUP_REMOVED lines=11> */
.L_x_322:
[----:B------:R-:W2:Y:S02]  /*1470*/  LDG.E R4, desc[UR36][R4.64] ;  /* 0x0000002404047981 */ /* 0x000ea4000c1e1900 */
[----:B--2---:R-:W-:-:S04]  /*1480*/  I2FP.F32.S32 R0, R4 ;  /* 0x0000000400007245 */ /* 0x004fc80000201400 */
[----:B------:R-:W-:-:S04]  /*1490*/  F2FP.BF16.F32.PACK_AB R0, RZ, R0 ;  /* 0x00000000ff00723e */ /* 0x000fc800000010ff */
[----:B------:R-:W-:Y:S01]  /*14a0*/  PRMT R17, R0, 0x7610, R17 ;  /* 0x0000761000117816 */ /* 0x000fe20000000011 */
[----:B------:R-:W-:Y:S06]  /*14b0*/  BRA `(.L_x_320) ;  /* 0x0000000c00887947 */ /* 0x000fec0003800000 */
.L_x_321:
[----:B------:R-:W2:Y:S02]  /*14c0*/  LDG.E.U16 R4, desc[UR36][R4.64] ;  /* 0x0000002404047981 */ /* 0x000ea4000c1e1500 */
[----:B--2---:R-:W0:Y:S02]  /*14d0*/  I2F.S16 R0, R4 ;  /* 0x0000000400007306 */ /* 0x004e240000101400 */
[----:B0-----:R-:W-:-:S04]  /*14e0*/  F2FP.BF16.F32.PACK_AB R0, RZ, R0 ;  /* 0x00000000ff00723e */ /* 0x001fc800000010ff */
[----:B------:R-:W-:Y:S01]  /*14f0*/  PRMT R17, R0, 0x7610, R17 ;  /* 0x0000761000117816 */ /* 0x000fe20000000011 */
[----:B------:R-:W-:Y:S06]  /*1500*/  BRA `(.L_x_320) ;  /* 0x0000000c00747947 */ /* 0x000fec0003800000 */
.L_x_316:
        /* <DEDUP_REMOVED lines=9> */
.L_x_324:
[----:B------:R-:W2:Y:S02]  /*15a0*/  LDG.E.U16 R0, desc[UR36][R4.64] ;  /* 0x0000002404007981 */ /* 0x000ea4000c1e1500 */
[----:B--2---:R-:W-:-:S05]  /*15b0*/  HADD2.F32 R0, -RZ, R0.H0_H0 ;  /* 0x20000000ff007230 */ /* 0x004fca0000004100 */
[----:B------:R-:W-:-:S04]  /*15c0*/  F2FP.BF16.F32.PACK_AB R0, RZ, R0 ;  /* 0x00000000ff00723e */ /* 0x000fc800000010ff */
[----:B------:R-:W-:Y:S01]  /*15d0*/  PRMT R17, R0, 0x7610, R17 ;  /* 0x0000761000117816 */ /* 0x000fe20000000011 */
[----:B------:R-:W-:Y:S06]  /*15e0*/  BRA `(.L_x_320) ;  /* 0x0000000c003c7947 */ /* 0x000fec0003800000 */
.L_x_323:
        /* <DEDUP_REMOVED lines=9> */
.L_x_326:
[----:B------:R-:W2:Y:S02]  /*1680*/  LDG.E.U16 R4, desc[UR36][R4.64] ;  /* 0x0000002404047981 */ /* 0x000ea4000c1e1500 */
[----:B--2---:R-:W-:-:S05]  /*1690*/  HADD2.F32 R0, -RZ, R4.H0_H0 ;  /* 0x20000004ff007230 */ /* 0x004fca0000004100 */
[----:B------:R-:W-:-:S04]  /*16a0*/  F2FP.BF16.F32.PACK_AB R0, RZ, R0 ;  /* 0x00000000ff00723e */ /* 0x000fc800000010ff */
[----:B------:R-:W-:Y:S01]  /*16b0*/  PRMT R17, R0, 0x7610, R17 ;  /* 0x0000761000117816 */ /* 0x000fe20000000011 */
[----:B------:R-:W-:Y:S06]  /*16c0*/  BRA `(.L_x_320) ;  /* 0x0000000c00047947 */ /* 0x000fec0003800000 */
.L_x_325:
        /* <DEDUP_REMOVED lines=9> */
.L_x_315:
        /* <DEDUP_REMOVED lines=14> */
.L_x_329:
        /* <DEDUP_REMOVED lines=9> */
.L_x_328:
        /* <DEDUP_REMOVED lines=28> */
.L_x_331:
[----:B------:R-:W2:Y:S02]  /*1a90*/  LDG.E.U8 R4, desc[UR36][R4.64] ;  /* 0x0000002404047981 */ /* 0x000ea4000c1e1100 */
[----:B--2---:R-:W-:-:S05]  /*1aa0*/  IMAD.SHL.U32 R0, R4, 0x2000000, RZ ;  /* 0x0200000004007824 */ /* 0x004fca00078e00ff */
[----:B------:R-:W-:-:S13]  /*1ab0*/  ISETP.GE.U32.AND P0, PT, R0, 0x8000000, PT ;  /* 0x080000000000780c */ /* 0x000fda0003f06070 */
[C---:B------:R-:W-:Y:S02]  /*1ac0*/  @!P0 IMAD.SHL.U32 R0, R4.reuse, 0x100, RZ ;  /* 0x0000010004008824 */ /* 0x040fe400078e00ff */
[----:B------:R-:W-:-:S03]  /*1ad0*/  @P0 IMAD.SHL.U32 R3, R4, 0x200000, RZ ;  /* 0x0020000004030824 */ /* 0x000fc600078e00ff */
        /* <DEDUP_REMOVED lines=10> */
.L_x_330:
[----:B------:R0:W5:Y:S01]  /*1b80*/  LDG.E.U16 R17, desc[UR36][R4.64] ;  /* 0x0000002404117981 */ /* 0x000162000c1e1500 */
[----:B------:R-:W-:Y:S05]  /*1b90*/  BRA `(.L_x_320) ;  /* 0x0000000400d07947 */ /* 0x000fea0003800000 */
.L_x_327:
        /* <DEDUP_REMOVED lines=13> */
.L_x_334:
        /* <DEDUP_REMOVED lines=21> */
.L_x_338:
[----:B------:R-:W-:Y:S05]  /*1dc0*/  BSYNC B1 ;  /* 0x0000000000017941 */ /* 0x000fea0003800000 */
.L_x_337:
[----:B------:R-:W-:Y:S01]  /*1dd0*/  LEA R5, R0, 0x3b800000, 0x17 ;  /* 0x3b80000000057811 */ /* 0x000fe200078eb8ff */
[----:B------:R-:W-:-:S05]  /*1de0*/  IMAD.SHL.U32 R0, R3, 0x100000, RZ ;  /* 0x0010000003007824 */ /* 0x000fca00078e00ff */
[----:B------:R-:W-:-:S07]  /*1df0*/  LOP3.LUT R0, R5, R0, R6, 0xfe, !PT ;  /* 0x0000000005007212 */ /* 0x000fce00078efe06 */
.L_x_336:
[----:B------:R-:W-:Y:S05]  /*1e00*/  BSYNC B0 ;  /* 0x0000000000007941 */ /* 0x000fea0003800000 */
.L_x_335:
[----:B------:R-:W-:-:S04]  /*1e10*/  F2FP.BF16.F32.PACK_AB R0, RZ, R0 ;  /* 0x00000000ff00723e */ /* 0x000fc800000010ff */
[----:B------:R-:W-:Y:S01]  /*1e20*/  PRMT R17, R0, 0x7610, R17 ;  /* 0x0000761000117816 */ /* 0x000fe20000000011 */
[----:B------:R-:W-:Y:S06]  /*1e30*/  BRA `(.L_x_320) ;  /* 0x0000000400287947 */ /* 0x000fec0003800000 */
.L_x_333:
        /* <DEDUP_REMOVED lines=21> */
.L_x_342:
[----:B------:R-:W-:Y:S05]  /*1f90*/  BSYNC B1 ;  /* 0x0000000000017941 */ /* 0x000fea0003800000 */
.L_x_341:
[----:B------:R-:W-:Y:S01]  /*1fa0*/  LEA R5, R0, 0x37800000, 0x17 ;  /* 0x3780000000057811 */ /* 0x000fe200078eb8ff */
[----:B------:R-:W-:-:S05]  /*1fb0*/  IMAD.SHL.U32 R0, R3, 0x200000, RZ ;  /* 0x0020000003007824 */ /* 0x000fca00078e00ff */
[----:B------:R-:W-:-:S07]  /*1fc0*/  LOP3.LUT R0, R5, R0, R6, 0xfe, !PT ;  /* 0x0000000005007212 */ /* 0x000fce00078efe06 */
.L_x_340:
[----:B------:R-:W-:Y:S05]  /*1fd0*/  BSYNC B0 ;  /* 0x0000000000007941 */ /* 0x000fea0003800000 */
.L_x_339:
[----:B------:R-:W-:-:S04]  /*1fe0*/  F2FP.BF16.F32.PACK_AB R0, RZ, R0 ;  /* 0x00000000ff00723e */ /* 0x000fc800000010ff */
[----:B------:R-:W-:Y:S01]  /*1ff0*/  PRMT R17, R0, 0x7610, R17 ;  /* 0x0000761000117816 */ /* 0x000fe20000000011 */
[----:B------:R-:W-:Y:S06]  /*2000*/  BRA `(.L_x_320) ;  /* 0x0000000000b47947 */ /* 0x000fec0003800000 */
.L_x_332:
        /* <DEDUP_REMOVED lines=14> */
.L_x_346:
[----:B------:R-:W-:Y:S05]  /*20f0*/  BSYNC B0 ;  /* 0x0000000000007941 */ /* 0x000fea0003800000 */
.L_x_345:
[----:B------:R-:W-:-:S04]  /*2100*/  F2FP.BF16.F32.PACK_AB R0, RZ, R0 ;  /* 0x00000000ff00723e */ /* 0x000fc800000010ff */
[----:B------:R-:W-:Y:S01]  /*2110*/  PRMT R17, R0, 0x7610, R17 ;  /* 0x0000761000117816 */ /* 0x000fe20000000011 */
[----:B------:R-:W-:Y:S06]  /*2120*/  BRA `(.L_x_320) ;  /* 0x00000000006c7947 */ /* 0x000fec0003800000 */
.L_x_319:
        /* <DEDUP_REMOVED lines=15> */
[----:B0----5:R-:W-:Y:S05]  /*2220*/  CALL.ABS.NOINC R14 ;  /* 0x000000000e007343 */ /* 0x021fea0003c00000 */
.L_x_347:
[----:B------:R-:W-:Y:S01]  /*2230*/  PRMT R17, RZ, 0x7610, R17 ;  /* 0x00007610ff117816 */ /* 0x000fe20000000011 */
[----:B------:R-:W-:Y:S06]  /*2240*/  BRA `(.L_x_320) ;  /* 0x0000000000247947 */ /* 0x000fec0003800000 */
.L_x_344:
[----:B------:R-:W2:Y:S02]  /*2250*/  LDG.E.64 R4, desc[UR36][R4.64] ;  /* 0x0000002404047981 */ /* 0x000ea4000c1e1b00 */
[----:B--2---:R-:W0:Y:S02]  /*2260*/  I2F.U64 R0, R4 ;  /* 0x0000000400007312 */ /* 0x004e240000301000 */
[----:B0-----:R-:W-:-:S04]  /*2270*/  F2FP.BF16.F32.PACK_AB R0, RZ, R0 ;  /* 0x00000000ff00723e */ /* 0x001fc800000010ff */
[----:B------:R-:W-:Y:S01]  /*2280*/  PRMT R17, R0, 0x7610, R17 ;  /* 0x0000761000117816 */ /* 0x000fe20000000011 */
[----:B------:R-:W-:Y:S06]  /*2290*/  BRA `(.L_x_320) ;  /* 0x0000000000107947 */ /* 0x000fec0003800000 */
.L_x_343:
[----:B------:R-:W2:Y:S02]  /*22a0*/  LDG.E R4, desc[UR36][R4.64] ;  /* 0x0000002404047981 */ /* 0x000ea4000c1e1900 */
[----:B--2---:R-:W-:-:S04]  /*22b0*/  I2FP.F32.U32 R0, R4 ;  /* 0x0000000400007245 */ /* 0x004fc80000201000 */
[----:B------:R-:W-:-:S04]  /*22c0*/  F2FP.BF16.F32.PACK_AB R0, RZ, R0 ;  /* 0x00000000ff00723e */ /* 0x000fc800000010ff */
[----:B------:R-:W-:-:S07]  /*22d0*/  PRMT R17, R0, 0x7610, R17 ;  /* 0x0000761000117816 */ /* 0x000fce0000000011 */
.L_x_320:
[----:B------:R-:W-:-:S07]  /*22e0*/  VIADD R23, R23, 0x80 ;  /* 0x0000008017177836 */ /* 0x000fce0000000000 */
.L_x_314:
[----:B------:R-:W-:Y:S05]  /*22f0*/  BSYNC B6 ;  /* 0x0000000000067941 */ /* 0x000fea0003800000 */
.L_x_313:
[----:B------:R-:W-:Y:S01]  /*2300*/  ISETP.GE.AND P0, PT, R23, R16, PT ;  /* 0x000000101700720c */ /* 0x000fe20003f06270 */
[----:B------:R-:W-:Y:S01]  /*2310*/  BSSY B6, `(.L_x_348) ;  /* 0x0000113000067945 */ /* 0x000fe20003800000 */
[----:B------:R-:W-:Y:S02]  /*2320*/  PRMT R18, RZ, 0x7610, R18 ;  /* 0x00007610ff127816 */ /* 0x000fe40000000012 */
[----:B------:R-:W-:-:S09]  /*2330*/  PRMT R24, RZ, 0x7610, R24 ;  /* 0x00007610ff187816 */ /* 0x000fd20000000018 */
        /* <DEDUP_REMOVED lines=24> */
.L_x_353:
[----:B------:R-:W2:Y:S02]  /*24c0*/  LDG.E.U8 R4, desc[UR36][R4.64] ;  /* 0x0000002404047981 */ /* 0x000ea4000c1e1100 */
[----:B--2---:R-:W-:-:S04]  /*24d0*/  I2FP.F32.U32 R0, R4 ;  /* 0x0000000400007245 */ /* 0x004fc80000201000 */
[----:B------:R-:W-:-:S04]  /*24e0*/  F2FP.BF16.F32.PACK_AB R0, RZ, R0 ;  /* 0x00000000ff00723e */ /* 0x000fc800000010ff */
[----:B------:R-:W-:Y:S01]  /*24f0*/  PRMT R24, R0, 0x7610, R24 ;  /* 0x0000761000187816 */ /* 0x000fe20000000018 */
[----:B------:R-:W-:Y:S06]  /*2500*/  BRA `(.L_x_355) ;  /* 0x0000000c00c87947 */ /* 0x000fec0003800000 */
.L_x_352:
        /* <DEDUP_REMOVED lines=11> */
.L_x_357:
[----:B------:R-:W2:Y:S02]  /*25c0*/  LDG.E R4, desc[UR36][R4.64] ;  /* 0x0000002404047981 */ /* 0x000ea4000c1e1900 */
[----:B--2---:R-:W-:-:S04]  /*25d0*/  I2FP.F32.S32 R0, R4 ;  /* 0x0000000400007245 */ /* 0x004fc80000201400 */
[----:B------:R-:W-:-:S04]  /*25e0*/  F2FP.BF16.F32.PACK_AB R0, RZ, R0 ;  /* 0x00000000ff00723e */ /* 0x000fc800000010ff */
[----:B------:R-:W-:Y:S01]  /*25f0*/  PRMT R24, R0, 0x7610, R24 ;  /* 0x0000761000187816 */ /* 0x000fe20000000018 */
[----:B------:R-:W-:Y:S06]  /*2600*/  BRA `(.L_x_355) ;  /* 0x0000000c00887947 */ /* 0x000fec0003800000 */
.L_x_356:
[----:B------:R-:W2:Y:S02]  /*2610*/  LDG.E.U16 R4, desc[UR36][R4.64] ;  /* 0x0000002404047981 */ /* 0x000ea4000c1e1500 */
[----:B--2---:R-:W0:Y:S02]  /*2620*/  I2F.S16 R0, R4 ;  /* 0x0000000400007306 */ /* 0x004e240000101400 */
[----:B0-----:R-:W-:-:S04]  /*2630*/  F2FP.BF16.F32.PACK_AB R0, RZ, R0 ;  /* 0x00000000ff00723e */ /* 0x001fc800000010ff */
[----:B------:R-:W-:Y:S01]  /*2640*/  PRMT R24, R0, 0x7610, R24 ;  /* 0x0000761000187816 */ /* 0x000fe20000000018 */
[----:B------:R-:W-:Y:S06]  /*2650*/  BRA `(.L_x_355) ;  /* 0x0000000c00747947 */ /* 0x000fec0003800000 */
.L_x_351:
        /* <DEDUP_REMOVED lines=9> */
.L_x_359:
[----:B------:R-:W2:Y:S02]  /*26f0*/  LDG.E.U16 R0, desc[UR36][R4.64] ;  /* 0x0000002404007981 */ /* 0x000ea4000c1e1500 */
[----:B--2---:R-:W-:-:S05]  /*2700*/  HADD2.F32 R0, -RZ, R0.H0_H0 ;  /* 0x20000000ff007230 */ /* 0x004fca0000004100 */
[----:B------:R-:W-:-:S04]  /*2710*/  F2FP.BF16.F32.PACK_AB R0, RZ, R0 ;  /* 0x00000000ff00723e */ /* 0x000fc800000010ff */
[----:B------:R-:W-:Y:S01]  /*2720*/  PRMT R24, R0, 0x7610, R24 ;  /* 0x0000761000187816 */ /* 0x000fe20000000018 */
[----:B------:R-:W-:Y:S06]  /*2730*/  BRA `(.L_x_355) ;  /* 0x0000000c003c7947 */ /* 0x000fec0003800000 */
.L_x_358:
        /* <DEDUP_REMOVED lines=9> */
.L_x_361:
[----:B------:R-:W2:Y:S02]  /*27d0*/  LDG.E.U16 R4, desc[UR36][R4.64] ;  /* 0x0000002404047981 */ /* 0x000ea4000c1e1500 */
[----:B--2---:R-:W-:-:S05]  /*27e0*/  HADD2.F32 R0, -RZ, R4.H0_H0 ;  /* 0x20000004ff007230 */ /* 0x004fca0000004100 */
[----:B------:R-:W-:-:S04]  /*27f0*/  F2FP.BF16.F32.PACK_AB R0, RZ, R0 ;  /* 0x00000000ff00723e */ /* 0x000fc800000010ff */
[----:B------:R-:W-:Y:S01]  /*2800*/  PRMT R24, R0, 0x7610, R24 ;  /* 0x0000761000187816 */ /* 0x000fe20000000018 */
[----:B------:R-:W-:Y:S06]  /*2810*/  BRA `(.L_x_355) ;  /* 0x0000000c00047947 */ /* 0x000fec0003800000 */
.L_x_360:
        /* <DEDUP_REMOVED lines=9> */
.L_x_350:
        /* <DEDUP_REMOVED lines=14> */
.L_x_364:
        /* <DEDUP_REMOVED lines=9> */
.L_x_363:
        /* <DEDUP_REMOVED lines=28> */
.L_x_366:
        /* <DEDUP_REMOVED lines=15> */
.L_x_365:
[----:B------:R0:W5:Y:S01]  /*2cd0*/  LDG.E.U16 R24, desc[UR36][R4.64] ;  /* 0x0000002404187981 */ /* 0x000162000c1e1500 */
[----:B------:R-:W-:Y:S05]  /*2ce0*/  BRA `(.L_x_355) ;  /* 0x0000000400d07947 */ /* 0x000fea0003800000 */
.L_x_362:
        /* <DEDUP_REMOVED lines=13> */
.L_x_369:
        /* <DEDUP_REMOVED lines=21> */
.L_x_373:
[----:B------:R-:W-:Y:S05]  /*2f10*/  BSYNC B1 ;  /* 0x0000000000017941 */ /* 0x000fea0003800000 */
.L_x_372:
[----:B------:R-:W-:Y:S01]  /*2f20*/  LEA R5, R0, 0x3b800000, 0x17 ;  /* 0x3b80000000057811 */ /* 0x000fe200078eb8ff */
[----:B------:R-:W-:-:S05]  /*2f30*/  IMAD.SHL.U32 R0, R3, 0x100000, RZ ;  /* 0x0010000003007824 */ /* 0x000fca00078e00ff */
[----:B------:R-:W-:-:S07]  /*2f40*/  LOP3.LUT R0, R5, R0, R6, 0xfe, !PT ;  /* 0x0000000005007212 */ /* 0x000fce00078efe06 */
.L_x_371:
[----:B------:R-:W-:Y:S05]  /*2f50*/  BSYNC B0 ;  /* 0x0000000000007941 */ /* 0x000fea0003800000 */
.L_x_370:
[----:B------:R-:W-:-:S04]  /*2f60*/  F2FP.BF16.F32.PACK_AB R0, RZ, R0 ;  /* 0x00000000ff00723e */ /* 0x000fc800000010ff */
[----:B------:R-:W-:Y:S01]  /*2f70*/  PRMT R24, R0, 0x7610, R24 ;  /* 0x0000761000187816 */ /* 0x000fe20000000018 */
[----:B------:R-:W-:Y:S06]  /*2f80*/  BRA `(.L_x_355) ;  /* 0x0000000400287947 */ /* 0x000fec0003800000 */
.L_x_368:
        /* <DEDUP_REMOVED lines=21> */
.L_x_377:
[----:B------:R-:W-:Y:S05]  /*30e0*/  BSYNC B1 ;  /* 0x0000000000017941 */ /* 0x000fea0003800000 */
.L_x_376:
[----:B------:R-:W-:Y:S01]  /*30f0*/  LEA R5, R0, 0x37800000, 0x17 ;  /* 0x3780000000057811 */ /* 0x000fe200078eb8ff */
[----:B------:R-:W-:-:S05]  /*3100*/  IMAD.SHL.U32 R0, R3, 0x200000, RZ ;  /* 0x0020000003007824 */ /* 0x000fca00078e00ff */
[----:B------:R-:W-:-:S07]  /*3110*/  LOP3.LUT R0, R5, R0, R6, 0xfe, !PT ;  /* 0x0000000005007212 */ /* 0x000fce00078efe06 */
.L_x_375:
[----:B------:R-:W-:Y:S05]  /*3120*/  BSYNC B0 ;  /* 0x0000000000007941 */ /* 0x000fea0003800000 */
.L_x_374:
[----:B------:R-:W-:-:S04]  /*3130*/  F2FP.BF16.F32.PACK_AB R0, RZ, R0 ;  /* 0x00000000ff00723e */ /* 0x000fc800000010ff */
[----:B------:R-:W-:Y:S01]  /*3140*/  PRMT R24, R0, 0x7610, R24 ;  /* 0x0000761000187816 */ /* 0x000fe20000000018 */
[----:B------:R-:W-:Y:S06]  /*3150*/  BRA `(.L_x_355) ;  /* 0x0000000000b47947 */ /* 0x000fec0003800000 */
.L_x_367:
        /* <DEDUP_REMOVED lines=14> */
.L_x_381:
[----:B------:R-:W-:Y:S05]  /*3240*/  BSYNC B0 ;  /* 0x0000000000007941 */ /* 0x000fea0003800000 */
.L_x_380:
[----:B------:R-:W-:-:S04]  /*3250*/  F2FP.BF16.F32.PACK_AB R0, RZ, R0 ;  /* 0x00000000ff00723e */ /* 0x000fc800000010ff */
[----:B------:R-:W-:Y:S01]  /*3260*/  PRMT R24, R0, 0x7610, R24 ;  /* 0x0000761000187816 */ /* 0x000fe20000000018 */
[----:B------:R-:W-:Y:S06]  /*3270*/  BRA `(.L_x_355) ;  /* 0x00000000006c7947 */ /* 0x000fec0003800000 */
.L_x_354:
        /* <DEDUP_REMOVED lines=16> */
.L_x_382:
[----:B------:R-:W-:Y:S01]  /*3380*/  PRMT R24, RZ, 0x7610, R24 ;  /* 0x00007610ff187816 */ /* 0x000fe20000000018 */
[----:B------:R-:W-:Y:S06]  /*3390*/  BRA `(.L_x_355) ;  /* 0x0000000000247947 */ /* 0x000fec0003800000 */
.L_x_379:
[----:B------:R-:W2:Y:S02]  /*33a0*/  LDG.E.64 R4, desc[UR36][R4.64] ;  /* 0x0000002404047981 */ /* 0x000ea4000c1e1b00 */
[----:B--2---:R-:W0:Y:S02]  /*33b0*/  I2F.U64 R0, R4 ;  /* 0x0000000400007312 */ /* 0x004e240000301000 */
[----:B0-----:R-:W-:-:S04]  /*33c0*/  F2FP.BF16.F32.PACK_AB R0, RZ, R0 ;  /* 0x00000000ff00723e */ /* 0x001fc800000010ff */
[----:B------:R-:W-:Y:S01]  /*33d0*/  PRMT R24, R0, 0x7610, R24 ;  /* 0x0000761000187816 */ /* 0x000fe20000000018 */
[----:B------:R-:W-:Y:S06]  /*33e0*/  BRA `(.L_x_355) ;  /* 0x0000000000107947 */ /* 0x000fec0003800000 */
.L_x_378:
[----:B------:R-:W2:Y:S02]  /*33f0*/  LDG.E R4, desc[UR36][R4.64] ;  /* 0x0000002404047981 */ /* 0x000ea4000c1e1900 */
[----:B--2---:R-:W-:-:S04]  /*3400*/  I2FP.F32.U32 R0, R4 ;  /* 0x0000000400007245 */ /* 0x004fc80000201000 */
[----:B------:R-:W-:-:S04]  /*3410*/  F2FP.BF16.F32.PACK_AB R0, RZ, R0 ;  /* 0x00000000ff00723e */ /* 0x000fc800000010ff */
[----:B------:R-:W-:-:S07]  /*3420*/  PRMT R24, R0, 0x7610, R24 ;  /* 0x0000761000187816 */ /* 0x000fce0000000018 */
.L_x_355:
[----:B------:R-:W-:-:S07]  /*3430*/  VIADD R23, R23, 0x80 ;  /* 0x0000008017177836 */ /* 0x000fce0000000000 */
.L_x_349:
[----:B------:R-:W-:Y:S05]  /*3440*/  BSYNC B6 ;  /* 0x0000000000067941 */ /* 0x000fea0003800000 */
.L_x_348:
[----:B------:R-:W-:Y:S01]  /*3450*/  ISETP.GE.AND P0, PT, R23, R16, PT ;  /* 0x000000101700720c */ /* 0x000fe20003f06270 */
[----:B------:R-:W-:-:S12]  /*3460*/  BSSY B6, `(.L_x_383) ;  /* 0x000010f000067945 */ /* 0x000fd80003800000 */
[----:B------:R-:W-:Y:S05]  /*3470*/  @P0 BRA `(.L_x_384) ;  /* 0x0000001000340947 */ /* 0x000fea0003800000 */
[----:B0-----:R-:W0:Y:S01]  /*3480*/  LDC.64 R4, c[0x0][0x220] ;  /* 0x00008800ff047b82 */ /* 0x001e220000000a00 */
        /* <DEDUP_REMOVED lines=21> */
.L_x_388:
[----:B------:R-:W2:Y:S02]  /*35e0*/  LDG.E.U8 R4, desc[UR36][R4.64] ;  /* 0x0000002404047981 */ /* 0x000ea4000c1e1100 */
[----:B--2---:R-:W-:-:S04]  /*35f0*/  I2FP.F32.U32 R0, R4 ;  /* 0x0000000400007245 */ /* 0x004fc80000201000 */
[----:B------:R-:W-:-:S04]  /*3600*/  F2FP.BF16.F32.PACK_AB R0, RZ, R0 ;  /* 0x00000000ff00723e */ /* 0x000fc800000010ff */
[----:B------:R-:W-:Y:S01]  /*3610*/  PRMT R18, R0, 0x7610, R18 ;  /* 0x0000761000127816 */ /* 0x000fe20000000012 */
[----:B------:R-:W-:Y:S06]  /*3620*/  BRA `(.L_x_384) ;  /* 0x0000000c00c87947 */ /* 0x000fec0003800000 */
.L_x_387:
        /* <DEDUP_REMOVED lines=11> */
.L_x_391:
[----:B------:R-:W2:Y:S02]  /*36e0*/  LDG.E R4, desc[UR36][R4.64] ;  /* 0x0000002404047981 */ /* 0x000ea4000c1e1900 */
[----:B--2---:R-:W-:-:S04]  /*36f0*/  I2FP.F32.S32 R0, R4 ;  /* 0x0000000400007245 */ /* 0x004fc80000201400 */
[----:B------:R-:W-:-:S04]  /*3700*/  F2FP.BF16.F32.PACK_AB R0, RZ, R0 ;  /* 0x00000000ff00723e */ /* 0x000fc800000010ff */
[----:B------:R-:W-:Y:S01]  /*3710*/  PRMT R18, R0, 0x7610, R18 ;  /* 0x0000761000127816 */ /* 0x000fe20000000012 */
[----:B------:R-:W-:Y:S06]  /*3720*/  BRA `(.L_x_384) ;  /* 0x0000000c00887947 */ /* 0x000fec0003800000 */
.L_x_390:
[----:B------:R-:W2:Y:S02]  /*3730*/  LDG.E.U16 R4, desc[UR36][R4.64] ;  /* 0x0000002404047981 */ /* 0x000ea4000c1e1500 */
[----:B--2---:R-:W0:Y:S02]  /*3740*/  I2F.S16 R0, R4 ;  /* 0x0000000400007306 */ /* 0x004e240000101400 */
[----:B0-----:R-:W-:-:S04]  /*3750*/  F2FP.BF16.F32.PACK_AB R0, RZ, R0 ;  /* 0x00000000ff00723e */ /* 0x001fc800000010ff */
[----:B------:R-:W-:Y:S01]  /*3760*/  PRMT R18, R0, 0x7610, R18 ;  /* 0x0000761000127816 */ /* 0x000fe20000000012 */
[----:B------:R-:W-:Y:S06]  /*3770*/  BRA `(.L_x_384) ;  /* 0x0000000c00747947 */ /* 0x000fec0003800000 */
.L_x_386:
        /* <DEDUP_REMOVED lines=9> */
.L_x_393:
[----:B------:R-:W2:Y:S02]  /*3810*/  LDG.E.U16 R0, desc[UR36][R4.64] ;  /* 0x0000002404007981 */ /* 0x000ea4000c1e1500 */
[----:B--2---:R-:W-:-:S05]  /*3820*/  HADD2.F32 R0, -RZ, R0.H0_H0 ;  /* 0x20000000ff007230 */ /* 0x004fca0000004100 */
[----:B------:R-:W-:-:S04]  /*3830*/  F2FP.BF16.F32.PACK_AB R0, RZ, R0 ;  /* 0x00000000ff00723e */ /* 0x000fc800000010ff */
[----:B------:R-:W-:Y:S01]  /*3840*/  PRMT R18, R0, 0x7610, R18 ;  /* 0x0000761000127816 */ /* 0x000fe20000000012 */
[----:B------:R-:W-:Y:S06]  /*3850*/  BRA `(.L_x_384) ;  /* 0x0000000c003c7947 */ /* 0x000fec0003800000 */
.L_x_392:
        /* <DEDUP_REMOVED lines=9> */
.L_x_395:
[----:B------:R-:W2:Y:S02]  /*38f0*/  LDG.E.U16 R4, desc[UR36][R4.64] ;  /* 0x0000002404047981 */ /* 0x000ea4000c1e1500 */
[----:B--2---:R-:W-:-:S05]  /*3900*/  HADD2.F32 R0, -RZ, R4.H0_H0 ;  /* 0x20000004ff007230 */ /* 0x004fca0000004100 */
[----:B------:R-:W-:-:S04]  /*3910*/  F2FP.BF16.F32.PACK_AB R0, RZ, R0 ;  /* 0x00000000ff00723e */ /* 0x000fc800000010ff */
[----:B------:R-:W-:Y:S01]  /*3920*/  PRMT R18, R0, 0x7610, R18 ;  /* 0x0000761000127816 */ /* 0x000fe20000000012 */
[----:B------:R-:W-:Y:S06]  /*3930*/  BRA `(.L_x_384) ;  /* 0x0000000c00047947 */ /* 0x000fec0003800000 */
.L_x_394:
        /* <DEDUP_REMOVED lines=9> */
.L_x_385:
        /* <DEDUP_REMOVED lines=14> */
.L_x_398:
        /* <DEDUP_REMOVED lines=9> */
.L_x_397:
        /* <DEDUP_REMOVED lines=28> */
.L_x_400:
        /* <DEDUP_REMOVED lines=15> */
.L_x_399:
[----:B------:R1:W5:Y:S01]  /*3df0*/  LDG.E.U16 R18, desc[UR36][R4.64] ;  /* 0x0000002404127981 */ /* 0x000362000c1e1500 */
[----:B------:R-:W-:Y:S05]  /*3e00*/  BRA `(.L_x_384) ;  /* 0x0000000400d07947 */ /* 0x000fea0003800000 */
.L_x_396:
        /* <DEDUP_REMOVED lines=13> */
.L_x_403:
        /* <DEDUP_REMOVED lines=21> */
.L_x_407:
[----:B------:R-:W-:Y:S05]  /*4030*/  BSYNC B1 ;  /* 0x0000000000017941 */ /* 0x000fea0003800000 */
.L_x_406:
[----:B------:R-:W-:Y:S01]  /*4040*/  LEA R5, R0, 0x3b800000, 0x17 ;  /* 0x3b80000000057811 */ /* 0x000fe200078eb8ff */
[----:B------:R-:W-:-:S05]  /*4050*/  IMAD.SHL.U32 R0, R3, 0x100000, RZ ;  /* 0x0010000003007824 */ /* 0x000fca00078e00ff */
[----:B------:R-:W-:-:S07]  /*4060*/  LOP3.LUT R0, R5, R0, R6, 0xfe, !PT ;  /* 0x0000000005007212 */ /* 0x000fce00078efe06 */
.L_x_405:
[----:B------:R-:W-:Y:S05]  /*4070*/  BSYNC B0 ;  /* 0x0000000000007941 */ /* 0x000fea0003800000 */
.L_x_404:
[----:B------:R-:W-:-:S04]  /*4080*/  F2FP.BF16.F32.PACK_AB R0, RZ, R0 ;  /* 0x00000000ff00723e */ /* 0x000fc800000010ff */
[----:B------:R-:W-:Y:S01]  /*4090*/  PRMT R18, R0, 0x7610, R18 ;  /* 0x0000761000127816 */ /* 0x000fe20000000012 */
[----:B------:R-:W-:Y:S06]  /*40a0*/  BRA `(.L_x_384) ;  /* 0x0000000400287947 */ /* 0x000fec0003800000 */
.L_x_402:
        /* <DEDUP_REMOVED lines=21> */
.L_x_411:
[----:B------:R-:W-:Y:S05]  /*4200*/  BSYNC B1 ;  /* 0x0000000000017941 */ /* 0x000fea0003800000 */
.L_x_410:
[----:B------:R-:W-:Y:S01]  /*4210*/  LEA R5, R0, 0x37800000, 0x17 ;  /* 0x3780000000057811 */ /* 0x000fe200078eb8ff */
[----:B------:R-:W-:-:S05]  /*4220*/  IMAD.SHL.U32 R0, R3, 0x200000, RZ ;  /* 0x0020000003007824 */ /* 0x000fca00078e00ff */
[----:B------:R-:W-:-:S07]  /*4230*/  LOP3.LUT R0, R5, R0, R6, 0xfe, !PT ;  /* 0x0000000005007212 */ /* 0x000fce00078efe06 */
.L_x_409:
[----:B------:R-:W-:Y:S05]  /*4240*/  BSYNC B0 ;  /* 0x0000000000007941 */ /* 0x000fea0003800000 */
.L_x_408:
[----:B------:R-:W-:-:S04]  /*4250*/  F2FP.BF16.F32.PACK_AB R0, RZ, R0 ;  /* 0x00000000ff00723e */ /* 0x000fc800000010ff */
[----:B------:R-:W-:Y:S01]  /*4260*/  PRMT R18, R0, 0x7610, R18 ;  /* 0x0000761000127816 */ /* 0x000fe20000000012 */
[----:B------:R-:W-:Y:S06]  /*4270*/  BRA `(.L_x_384) ;  /* 0x0000000000b47947 */ /* 0x000fec0003800000 */
.L_x_401:
        /* <DEDUP_REMOVED lines=14> */
.L_x_415:
[----:B------:R-:W-:Y:S05]  /*4360*/  BSYNC B0 ;  /* 0x0000000000007941 */ /* 0x000fea0003800000 */
.L_x_414:
[----:B------:R-:W-:-:S04]  /*4370*/  F2FP.BF16.F32.PACK_AB R0, RZ, R0 ;  /* 0x00000000ff00723e */ /* 0x000fc800000010ff */
[----:B------:R-:W-:Y:S01]  /*4380*/  PRMT R18, R0, 0x7610, R18 ;  /* 0x0000761000127816 */ /* 0x000fe20000000012 */
[----:B------:R-:W-:Y:S06]  /*4390*/  BRA `(.L_x_384) ;  /* 0x00000000006c7947 */ /* 0x000fec0003800000 */
.L_x_389:
        /* <DEDUP_REMOVED lines=16> */
.L_x_416:
[----:B------:R-:W-:Y:S01]  /*44a0*/  PRMT R18, RZ, 0x7610, R18 ;  /* 0x00007610ff127816 */ /* 0x000fe20000000012 */
[----:B------:R-:W-:Y:S06]  /*44b0*/  BRA `(.L_x_384) ;  /* 0x0000000000247947 */ /* 0x000fec0003800000 */
.L_x_413:
[----:B------:R-:W2:Y:S02]  /*44c0*/  LDG.E.64 R4, desc[UR36][R4.64] ;  /* 0x0000002404047981 */ /* 0x000ea4000c1e1b00 */
[----:B--2---:R-:W0:Y:S02]  /*44d0*/  I2F.U64 R0, R4 ;  /* 0x0000000400007312 */ /* 0x004e240000301000 */
[----:B0-----:R-:W-:-:S04]  /*44e0*/  F2FP.BF16.F32.PACK_AB R0, RZ, R0 ;  /* 0x00000000ff00723e */ /* 0x001fc800000010ff */
[----:B------:R-:W-:Y:S01]  /*44f0*/  PRMT R18, R0, 0x7610, R18 ;  /* 0x0000761000127816 */ /* 0x000fe20000000012 */
[----:B------:R-:W-:Y:S06]  /*4500*/  BRA `(.L_x_384) ;  /* 0x0000000000107947 */ /* 0x000fec0003800000 */
.L_x_412:
[----:B------:R-:W2:Y:S02]  /*4510*/  LDG.E R4, desc[UR36][R4.64] ;  /* 0x0000002404047981 */ /* 0x000ea4000c1e1900 */
[----:B--2---:R-:W-:-:S04]  /*4520*/  I2FP.F32.U32 R0, R4 ;  /* 0x0000000400007245 */ /* 0x004fc80000201000 */
[----:B------:R-:W-:-:S04]  /*4530*/  F2FP.BF16.F32.PACK_AB R0, RZ, R0 ;  /* 0x00000000ff00723e */ /* 0x000fc800000010ff */
[----:B------:R-:W-:-:S07]  /*4540*/  PRMT R18, R0, 0x7610, R18 ;  /* 0x0000761000127816 */ /* 0x000fce0000000012 */
.L_x_384:
[----:B------:R-:W-:Y:S05]  /*4550*/  BSYNC B6 ;  /* 0x0000000000067941 */ /* 0x000fea0003800000 */
.L_x_383:
[----:B------:R-:W0:Y:S01]  /*4560*/  S2R R25, SR_TID.X ;  /* 0x0000000000197919 */ /* 0x000e220000002100 */
[----:B------:R-:W-:Y:S01]  /*4570*/  BSSY B6, `(.L_x_417) ;  /* 0x000012b000067945 */ /* 0x000fe20003800000 */
[C---:B01----:R-:W-:Y:S01]  /*4580*/  VIADD R5, R25.reuse, 0x100 ;  /* 0x0000010019057836 */ /* 0x043fe20000000000 */
[C---:B------:R-:W-:Y:S01]  /*4590*/  ISETP.GE.AND P3, PT, R25.reuse, R16, PT ;  /* 0x000000101900720c */ /* 0x040fe20003f66270 */
[----:B------:R-:W-:-:S03]  /*45a0*/  VIADD R23, R25, 0x80 ;  /* 0x0000008019177836 */ /* 0x000fc60000000000 */
[-C--:B------:R-:W-:Y:S01]  /*45b0*/  ISETP.GE.AND P1, PT, R5, R16.reuse, PT ;  /* 0x000000100500720c */ /* 0x080fe20003f26270 */
[----:B------:R-:W-:Y:S01]  /*45c0*/  VIADD R5, R25, 0x180 ;  /* 0x0000018019057836 */ /* 0x000fe20000000000 */
[----:B------:R-:W-:-:S04]  /*45d0*/  ISETP.GE.AND P0, PT, R23, R16, PT ;  /* 0x000000101700720c */ /* 0x000fc80003f06270 */
[----:B------:R-:W-:-:S03]  /*45e0*/  ISETP.GE.AND P2, PT, R5, R16, PT ;  /* 0x000000100500720c */ /* 0x000fc60003f46270 */
[----:B-----5:R-:W-:-:S04]  /*45f0*/  @!P3 IMAD.U32 R0, R19, 0x10000, RZ ;  /* 0x000100001300b824 */ /* 0x020fc800078e00ff */
[----:B------:R-:W-:Y:S02]  /*4600*/  @!P1 IMAD.U32 R24, R24, 0x10000, RZ ;  /* 0x0001000018189824 */ /* 0x000fe400078e00ff */
[----:B------:R-:W-:Y:S01]  /*4610*/  @!P3 FMUL.RZ R0, R0, 0.15915493667125701904 ;  /* 0x3e22f9830000b820 */ /* 0x000fe2000040c000 */
[----:B------:R-:W-:Y:S02]  /*4620*/  @!P0 IMAD.U32 R4, R17, 0x10000, RZ ;  /* 0x0001000011048824 */ /* 0x000fe400078e00ff */
[----:B------:R-:W-:Y:S01]  /*4630*/  @!P1 FMUL.RZ R5, R24, 0.15915493667125701904 ;  /* 0x3e22f98318059820 */ /* 0x000fe2000040c000 */
[----:B------:R-:W-:Y:S02]  /*4640*/  @!P2 IMAD.U32 R18, R18, 0x10000, RZ ;  /* 0x000100001212a824 */ /* 0x000fe400078e00ff */
[----:B------:R-:W-:Y:S01]  /*4650*/  @!P0 FMUL.RZ R4, R4, 0.15915493667125701904 ;  /* 0x3e22f98304048820 */ /* 0x000fe2000040c000 */
[----:B------:R-:W0:Y:S01]  /*4660*/  @!P3 MUFU.COS R0, R0 ;  /* 0x000000000000b308 */ /* 0x000e220000000000 */
[----:B------:R-:W-:-:S02]  /*4670*/  @!P2 FMUL.RZ R6, R18, 0.15915493667125701904 ;  /* 0x3e22f9831206a820 */ /* 0x000fc4000040c000 */
[----:B------:R-:W1:Y:S05]  /*4680*/  LDC.U8 R18, c[0x0][0x234] ;  /* 0x00008d00ff127b82 */ /* 0x000e6a0000000000 */
[----:B------:R-:W2:Y:S08]  /*4690*/  @!P1 MUFU.COS R5, R5 ;  /* 0x0000000500059308 */ /* 0x000eb00000000000 */
[----:B------:R-:W3:Y:S08]  /*46a0*/  @!P2 MUFU.COS R6, R6 ;  /* 0x000000060006a308 */ /* 0x000ef00000000000 */
[----:B------:R-:W4:Y:S08]  /*46b0*/  @!P0 MUFU.COS R4, R4 ;  /* 0x0000000400048308 */ /* 0x000f300000000000 */
[----:B0-----:R0:W0:Y:S08]  /*46c0*/  @!P3 F2F.BF16.F32 R3, R0 ;  /* 0x000000000003b304 */ /* 0x0010300000202000 */
[----:B--2---:R2:W0:Y:S08]  /*46d0*/  @!P1 F2F.BF16.F32 R17, R5 ;  /* 0x0000000500119304 */ /* 0x0044300000202000 */
[----:B---3--:R2:W3:Y:S08]  /*46e0*/  @!P2 F2F.BF16.F32 R19, R6 ;  /* 0x000000060013a304 */ /* 0x0084f00000202000 */
[----:B----4-:R2:W4:Y:S01]  /*46f0*/  @!P0 F2F.BF16.F32 R22, R4 ;  /* 0x0000000400168304 */ /* 0x0105220000202000 */
[----:B01----:R-:W-:Y:S05]  /*4700*/  @P3 BRA `(.L_x_418) ;  /* 0x0000001000443947 */ /* 0x003fea0003800000 */
[----:B------:R-:W0:Y:S01]  /*4710*/  LDC.64 R8, c[0x0][0x218] ;  /* 0x00008600ff087b82 */ /* 0x000e220000000a00 */
[----:B------:R-:W-:Y:S01]  /*4720*/  IMAD R0, R2, 0x200, R25 ;  /* 0x0000020002007824 */ /* 0x000fe200078e0219 */
[----:B--2---:R-:W-:Y:S01]  /*4730*/  PRMT R4, R18, 0x9910, RZ ;  /* 0x0000991012047816 */ /* 0x004fe200000000ff */
        /* <DEDUP_REMOVED lines=15> */
[----:B------:R-:W-:Y:S02]  /*4830*/  IMAD.U32 R3, R3, 0x10000, RZ ;  /* 0x0001000003037824 */ /* 0x000fe400078e00ff */
[----:B------:R-:W-:-:S04]  /*4840*/  IMAD.MOV.U32 R25, RZ, RZ, R23 ;  /* 0x000000ffff197224 */ /* 0x000fc800078e0017 */
[----:B------:R-:W0:Y:S02]  /*4850*/  F2I.FTZ.TRUNC.NTZ R3, R3 ;  /* 0x0000000300037305 */ /* 0x000e24000021f100 */
[----:B0-----:R0:W-:Y:S01]  /*4860*/  STG.E.U8 desc[UR36][R8.64], R3 ;  /* 0x0000000308007986 */ /* 0x0011e2000c101124 */
[----:B------:R-:W-:Y:S05]  /*4870*/  BRA `(.L_x_418) ;  /* 0x0000000c00e87947 */ /* 0x000fea0003800000 */
.L_x_422:
[----:B------:R-:W-:Y:S02]  /*4880*/  IMAD.U32 R5, R3, 0x10000, RZ ;  /* 0x0001000003057824 */ /* 0x000fe400078e00ff */
[----:B------:R-:W-:-:S04]  /*4890*/  IMAD.MOV.U32 R25, RZ, RZ, R23 ;  /* 0x000000ffff197224 */ /* 0x000fc800078e0017 */
[----:B------:R-:W0:Y:S02]  /*48a0*/  F2I.S64.TRUNC R4, R5 ;  /* 0x0000000500047311 */ /* 0x000e24000020d900 */
[----:B0-----:R0:W-:Y:S01]  /*48b0*/  STG.E.U8 desc[UR36][R8.64], R4 ;  /* 0x0000000408007986 */ /* 0x0011e2000c101124 */
[----:B------:R-:W-:Y:S05]  /*48c0*/  BRA `(.L_x_418) ;  /* 0x0000000c00d47947 */ /* 0x000fea0003800000 */
.L_x_421:
[----:B------:R-:W-:-:S13]  /*48d0*/  ISETP.NE.AND P0, PT, R0, 0x2, PT ;  /* 0x000000020000780c */ /* 0x000fda0003f05270 */
[----:B------:R-:W-:Y:S05]  /*48e0*/  @!P0 BRA `(.L_x_424) ;  /* 0x0000000000388947 */ /* 0x000fea0003800000 */
[----:B------:R-:W-:-:S13]  /*48f0*/  ISETP.NE.AND P0, PT, R0, 0x3, PT ;  /* 0x000000030000780c */ /* 0x000fda0003f05270 */
[----:B------:R-:W-:Y:S05]  /*4900*/  @!P0 BRA `(.L_x_425) ;  /* 0x00000000001c8947 */ /* 0x000fea0003800000 */
[----:B------:R-:W-:-:S13]  /*4910*/  ISETP.NE.AND P0, PT, R0, 0x4, PT ;  /* 0x000000040000780c */ /* 0x000fda0003f05270 */
[----:B------:R-:W-:Y:S05]  /*4920*/  @P0 BRA `(.L_x_423) ;  /* 0x0000000c00500947 */ /* 0x000fea0003800000 */
[----:B------:R-:W-:Y:S02]  /*4930*/  IMAD.U32 R4, R3, 0x10000, RZ ;  /* 0x0001000003047824 */ /* 0x000fe400078e00ff */
[----:B------:R-:W-:-:S04]  /*4940*/  IMAD.MOV.U32 R25, RZ, RZ, R23 ;  /* 0x000000ffff197224 */ /* 0x000fc800078e0017 */
[----:B------:R-:W0:Y:S02]  /*4950*/  F2I.S64.TRUNC R4, R4 ;  /* 0x0000000400047311 */ /* 0x000e24000020d900 */
[----:B0-----:R0:W-:Y:S01]  /*4960*/  STG.E.64 desc[UR36][R8.64], R4 ;  /* 0x0000000408007986 */ /* 0x0011e2000c101b24 */
[----:B------:R-:W-:Y:S05]  /*4970*/  BRA `(.L_x_418) ;  /* 0x0000000c00a87947 */ /* 0x000fea0003800000 */
.L_x_425:
[----:B------:R-:W-:Y:S02]  /*4980*/  IMAD.U32 R3, R3, 0x10000, RZ ;  /* 0x0001000003037824 */ /* 0x000fe400078e00ff */
[----:B------:R-:W-:-:S04]  /*4990*/  IMAD.MOV.U32 R25, RZ, RZ, R23 ;  /* 0x000000ffff197224 */ /* 0x000fc800078e0017 */
[----:B------:R-:W0:Y:S02]  /*49a0*/  F2I.FTZ.TRUNC.NTZ R3, R3 ;  /* 0x0000000300037305 */ /* 0x000e24000021f100 */
[----:B0-----:R0:W-:Y:S01]  /*49b0*/  STG.E desc[UR36][R8.64], R3 ;  /* 0x0000000308007986 */ /* 0x0011e2000c101924 */
[----:B------:R-:W-:Y:S05]  /*49c0*/  BRA `(.L_x_418) ;  /* 0x0000000c00947947 */ /* 0x000fea0003800000 */
.L_x_424:
[----:B------:R-:W-:Y:S02]  /*49d0*/  IMAD.U32 R3, R3, 0x10000, RZ ;  /* 0x0001000003037824 */ /* 0x000fe400078e00ff */
[----:B------:R-:W-:-:S04]  /*49e0*/  IMAD.MOV.U32 R25, RZ, RZ, R23 ;  /* 0x000000ffff197224 */ /* 0x000fc800078e0017 */
[----:B------:R-:W0:Y:S02]  /*49f0*/  F2I.FTZ.TRUNC.NTZ R3, R3 ;  /* 0x0000000300037305 */ /* 0x000e24000021f100 */
[----:B0-----:R0:W-:Y:S01]  /*4a00*/  STG.E.U16 desc[UR36][R8.64], R3 ;  /* 0x0000000308007986 */ /* 0x0011e2000c101524 */
[----:B------:R-:W-:Y:S05]  /*4a10*/  BRA `(.L_x_418) ;  /* 0x0000000c00807947 */ /* 0x000fea0003800000 */
.L_x_420:
[----:B------:R-:W-:-:S13]  /*4a20*/  ISETP.GT.AND P0, PT, R0, 0x6, PT ;  /* 0x000000060000780c */ /* 0x000fda0003f04270 */
[----:B------:R-:W-:Y:S05]  /*4a30*/  @P0 BRA `(.L_x_426) ;  /* 0x0000000000340947 */ /* 0x000fea0003800000 */
[----:B------:R-:W-:-:S13]  /*4a40*/  ISETP.NE.AND P0, PT, R0, 0x5, PT ;  /* 0x000000050000780c */ /* 0x000fda0003f05270 */
[----:B------:R-:W-:Y:S05]  /*4a50*/  @!P0 BRA `(.L_x_427) ;  /* 0x0000000000188947 */ /* 0x000fea0003800000 */
[----:B------:R-:W-:-:S13]  /*4a60*/  ISETP.NE.AND P0, PT, R0, 0x6, PT ;  /* 0x000000060000780c */ /* 0x000fda0003f05270 */
[----:B------:R-:W-:Y:S05]  /*4a70*/  @P0 BRA `(.L_x_423) ;  /* 0x0000000800fc0947 */ /* 0x000fea0003800000 */
[----:B------:R-:W-:Y:S02]  /*4a80*/  IMAD.U32 R3, R3, 0x10000, RZ ;  /* 0x0001000003037824 */ /* 0x000fe400078e00ff */
[----:B------:R-:W-:-:S03]  /*4a90*/  IMAD.MOV.U32 R25, RZ, RZ, R23 ;  /* 0x000000ffff197224 */ /* 0x000fc600078e0017 */
[----:B------:R0:W-:Y:S01]  /*4aa0*/  STG.E desc[UR36][R8.64], R3 ;  /* 0x0000000308007986 */ /* 0x0001e2000c101924 */
[----:B------:R-:W-:Y:S05]  /*4ab0*/  BRA `(.L_x_418) ;  /* 0x0000000c00587947 */ /* 0x000fea0003800000 */
.L_x_427:
[----:B------:R-:W-:Y:S02]  /*4ac0*/  IMAD.U32 R0, R3, 0x10000, RZ ;  /* 0x0001000003007824 */ /* 0x000fe400078e00ff */
[----:B------:R-:W-:-:S03]  /*4ad0*/  IMAD.MOV.U32 R25, RZ, RZ, R23 ;  /* 0x000000ffff197224 */ /* 0x000fc600078e0017 */
[----:B------:R-:W-:-:S05]  /*4ae0*/  F2FP.F16.F32.PACK_AB R0, RZ, R0 ;  /* 0x00000000ff00723e */ /* 0x000fca00000000ff */
[----:B------:R0:W-:Y:S01]  /*4af0*/  STG.E.U16 desc[UR36][R8.64], R0 ;  /* 0x0000000008007986 */ /* 0x0001e2000c101524 */
[----:B------:R-:W-:Y:S05]  /*4b00*/  BRA `(.L_x_418) ;  /* 0x0000000c00447947 */ /* 0x000fea0003800000 */
.L_x_426:
[----:B------:R-:W-:-:S13]  /*4b10*/  ISETP.NE.AND P0, PT, R0, 0x7, PT ;  /* 0x000000070000780c */ /* 0x000fda0003f05270 */
[----:B------:R-:W-:Y:S05]  /*4b20*/  @!P0 BRA `(.L_x_428) ;  /* 0x00000000003c8947 */ /* 0x000fea0003800000 */
[----:B------:R-:W-:-:S13]  /*4b30*/  ISETP.NE.AND P0, PT, R0, 0x8, PT ;  /* 0x000000080000780c */ /* 0x000fda0003f05270 */
[----:B------:R-:W-:Y:S05]  /*4b40*/  @!P0 BRA `(.L_x_429) ;  /* 0x00000000001c8947 */ /* 0x000fea0003800000 */
[----:B------:R-:W-:-:S13]  /*4b50*/  ISETP.NE.AND P0, PT, R0, 0x9, PT ;  /* 0x000000090000780c */ /* 0x000fda0003f05270 */
[----:B------:R-:W-:Y:S05]  /*4b60*/  @P0 BRA `(.L_x_423) ;  /* 0x0000000800c00947 */ /* 0x000fea0003800000 */
[----:B------:R-:W-:Y:S02]  /*4b70*/  IMAD.U32 R4, R3, 0x10000, RZ ;  /* 0x0001000003047824 */ /* 0x000fe400078e00ff */
[----:B------:R-:W-:Y:S02]  /*4b80*/  IMAD.MOV.U32 R5, RZ, RZ, RZ ;  /* 0x000000ffff057224 */ /* 0x000fe400078e00ff */
[----:B------:R-:W-:-:S03]  /*4b90*/  IMAD.MOV.U32 R25, RZ, RZ, R23 ;  /* 0x000000ffff197224 */ /* 0x000fc600078e0017 */
[----:B------:R0:W-:Y:S01]  /*4ba0*/  STG.E.64 desc[UR36][R8.64], R4 ;  /* 0x0000000408007986 */ /* 0x0001e2000c101b24 */
[----:B------:R-:W-:Y:S05]  /*4bb0*/  BRA `(.L_x_418) ;  /* 0x0000000c00187947 */ /* 0x000fea0003800000 */
.L_x_429:
[----:B------:R-:W-:Y:S02]  /*4bc0*/  IMAD.U32 R3, R3, 0x10000, RZ ;  /* 0x0001000003037824 */ /* 0x000fe400078e00ff */
[----:B------:R-:W-:-:S03]  /*4bd0*/  IMAD.MOV.U32 R25, RZ, RZ, R23 ;  /* 0x000000ffff197224 */ /* 0x000fc600078e0017 */
[----:B------:R-:W-:-:S04]  /*4be0*/  F2FP.F16.F32.PACK_AB R3, RZ, R3 ;  /* 0x00000003ff03723e */ /* 0x000fc800000000ff */
[----:B------:R-:W-:-:S05]  /*4bf0*/  PRMT R3, R3, 0x5410, RZ ;  /* 0x0000541003037816 */ /* 0x000fca00000000ff */
[----:B------:R0:W-:Y:S01]  /*4c00*/  STG.E desc[UR36][R8.64], R3 ;  /* 0x0000000308007986 */ /* 0x0001e2000c101924 */
[----:B------:R-:W-:Y:S05]  /*4c10*/  BRA `(.L_x_418) ;  /* 0x0000000c00007947 */ /* 0x000fea0003800000 */
.L_x_428:
[----:B------:R-:W-:Y:S02]  /*4c20*/  IMAD.U32 R4, R3, 0x10000, RZ ;  /* 0x0001000003047824 */ /* 0x000fe400078e00ff */
[----:B------:R-:W-:Y:S02]  /*4c30*/  IMAD.MOV.U32 R25, RZ, RZ, R23 ;  /* 0x000000ffff197224 */ /* 0x000fe400078e0017 */
[----:B------:R-:W-:-:S06]  /*4c40*/  FMUL.FTZ R4, R4, 1 ;  /* 0x3f80000004047820 */ /* 0x000fcc0000410000 */
[----:B------:R-:W0:Y:S02]  /*4c50*/  F2F.F64.F32 R4, R4 ;  /* 0x0000000400047310 */ /* 0x000e240000201800 */
[----:B0-----:R0:W-:Y:S01]  /*4c60*/  STG.E.64 desc[UR36][R8.64], R4 ;  /* 0x0000000408007986 */ /* 0x0011e2000c101b24 */
[----:B------:R-:W-:Y:S05]  /*4c70*/  BRA `(.L_x_418) ;  /* 0x0000000800e87947 */ /* 0x000fea0003800000 */
.L_x_419:
        /* <DEDUP_REMOVED lines=10> */
[----:B------:R-:W-:-:S04]  /*4d20*/  FSETP.NEU.FTZ.AND P0, PT, R3, RZ, PT ;  /* 0x000000ff0300720b */ /* 0x000fc80003f1d000 */
[----:B------:R-:W-:-:S05]  /*4d30*/  SEL R3, RZ, 0x1, !P0 ;  /* 0x00000001ff037807 */ /* 0x000fca0004000000 */
[----:B------:R0:W-:Y:S01]  /*4d40*/  STG.E.U8 desc[UR36][R8.64], R3 ;  /* 0x0000000308007986 */ /* 0x0001e2000c101124 */
[----:B------:R-:W-:Y:S05]  /*4d50*/  BRA `(.L_x_418) ;  /* 0x0000000800b07947 */ /* 0x000fea0003800000 */
.L_x_432:
[----:B------:R-:W-:Y:S01]  /*4d60*/  IMAD.U32 R3, R3, 0x10000, RZ ;  /* 0x0001000003037824 */ /* 0x000fe200078e00ff */
[----:B------:R-:W-:Y:S01]  /*4d70*/  CS2R R6, SRZ ;  /* 0x0000000000067805 */ /* 0x000fe2000001ff00 */
[----:B------:R-:W-:Y:S02]  /*4d80*/  IMAD.MOV.U32 R25, RZ, RZ, R23 ;  /* 0x000000ffff197224 */ /* 0x000fe400078e0017 */
[----:B------:R-:W-:-:S04]  /*4d90*/  FMUL.FTZ R3, R3, 1 ;  /* 0x3f80000003037820 */ /* 0x000fc80000410000 */
[----:B------:R-:W0:Y:S02]  /*4da0*/  F2F.F64.F32 R4, R3 ;  /* 0x0000000300047310 */ /* 0x000e240000201800 */
[----:B0-----:R0:W-:Y:S01]  /*4db0*/  STG.E.128 desc[UR36][R8.64], R4 ;  /* 0x0000000408007986 */ /* 0x0011e2000c101d24 */
[----:B------:R-:W-:Y:S05]  /*4dc0*/  BRA `(.L_x_418) ;  /* 0x0000000800947947 */ /* 0x000fea0003800000 */
.L_x_431:
[----:B------:R-:W-:-:S13]  /*4dd0*/  ISETP.NE.AND P0, PT, R0, 0xf, PT ;  /* 0x0000000f0000780c */ /* 0x000fda0003f05270 */
[----:B------:R-:W-:Y:S05]  /*4de0*/  @!P0 BRA `(.L_x_433) ;  /* 0x0000000000bc8947 */ /* 0x000fea0003800000 */
[----:B------:R-:W-:-:S13]  /*4df0*/  ISETP.NE.AND P0, PT, R0, 0x17, PT ;  /* 0x000000170000780c */ /* 0x000fda0003f05270 */
[----:B------:R-:W-:Y:S05]  /*4e00*/  @!P0 BRA `(.L_x_434) ;  /* 0x0000000000588947 */ /* 0x000fea0003800000 */
[----:B------:R-:W-:-:S13]  /*4e10*/  ISETP.NE.AND P0, PT, R0, 0x18, PT ;  /* 0x000000180000780c */ /* 0x000fda0003f05270 */
[----:B------:R-:W-:Y:S05]  /*4e20*/  @P0 BRA `(.L_x_423) ;  /* 0x0000000800100947 */ /* 0x000fea0003800000 */
[----:B------:R-:W-:Y:S01]  /*4e30*/  IMAD.U32 R7, R3, 0x10000, RZ ;  /* 0x0001000003077824 */ /* 0x000fe200078e00ff */
        /* <DEDUP_REMOVED lines=14> */
.L_x_436:
[----:B------:R-:W-:Y:S05]  /*4f20*/  BSYNC B0 ;  /* 0x0000000000007941 */ /* 0x000fea0003800000 */
.L_x_435:
[----:B------:R-:W-:Y:S01]  /*4f30*/  LOP3.LUT R5, R0, R5, RZ, 0xfc, !PT ;  /* 0x0000000500057212 */ /* 0x000fe200078efcff */
[----:B------:R-:W-:-:S04]  /*4f40*/  IMAD.MOV.U32 R25, RZ, RZ, R23 ;  /* 0x000000ffff197224 */ /* 0x000fc800078e0017 */
[----:B------:R0:W-:Y:S01]  /*4f50*/  STG.E.U8 desc[UR36][R8.64], R5 ;  /* 0x0000000508007986 */ /* 0x0001e2000c101124 */
[----:B------:R-:W-:Y:S05]  /*4f60*/  BRA `(.L_x_418) ;  /* 0x00000008002c7947 */ /* 0x000fea0003800000 */
.L_x_434:
[----:B------:R-:W-:Y:S01]  /*4f70*/  IMAD.U32 R5, R3, 0x10000, RZ ;  /* 0x0001000003057824 */ /* 0x000fe200078e00ff */
        /* <DEDUP_REMOVED lines=12> */
.L_x_438:
[----:B------:R-:W-:Y:S01]  /*5040*/  IMAD.MOV.U32 R0, RZ, RZ, 0x7f ;  /* 0x0000007fff007424 */ /* 0x000fe200078e00ff */
[----:B------:R-:W-:-:S04]  /*5050*/  ISETP.GT.U32.AND P0, PT, R3, 0x7f800000, PT ;  /* 0x7f8000000300780c */ /* 0x000fc80003f04070 */
[----:B------:R-:W-:-:S09]  /*5060*/  SEL R0, R0, 0x7c, P0 ;  /* 0x0000007c00007807 */ /* 0x000fd20000000000 */
.L_x_439:
[----:B------:R-:W-:Y:S05]  /*5070*/  BSYNC B0 ;  /* 0x0000000000007941 */ /* 0x000fea0003800000 */
.L_x_437:
[----:B------:R-:W-:Y:S01]  /*5080*/  LOP3.LUT R3, R5, 0x80000000, RZ, 0xc0, !PT ;  /* 0x8000000005037812 */ /* 0x000fe200078ec0ff */
[----:B------:R-:W-:-:S03]  /*5090*/  IMAD.MOV.U32 R25, RZ, RZ, R23 ;  /* 0x000000ffff197224 */ /* 0x000fc600078e0017 */
[----:B------:R-:W-:-:S04]  /*50a0*/  SHF.R.U32.HI R3, RZ, 0x18, R3 ;  /* 0x00000018ff037819 */ /* 0x000fc80000011603 */
[----:B------:R-:W-:-:S05]  /*50b0*/  LOP3.LUT R3, R0, R3, RZ, 0xfc, !PT ;  /* 0x0000000300037212 */ /* 0x000fca00078efcff */
[----:B------:R0:W-:Y:S01]  /*50c0*/  STG.E.U8 desc[UR36][R8.64], R3 ;  /* 0x0000000308007986 */ /* 0x0001e2000c101124 */
[----:B------:R-:W-:Y:S05]  /*50d0*/  BRA `(.L_x_418) ;  /* 0x0000000400d07947 */ /* 0x000fea0003800000 */
.L_x_433:
[----:B------:R0:W-:Y:S01]  /*50e0*/  STG.E.U16 desc[UR36][R8.64], R3 ;  /* 0x0000000308007986 */ /* 0x0001e2000c101524 */
[----:B------:R-:W-:Y:S01]  /*50f0*/  IMAD.MOV.U32 R25, RZ, RZ, R23 ;  /* 0x000000ffff197224 */ /* 0x000fe200078e0017 */
[----:B------:R-:W-:Y:S06]  /*5100*/  BRA `(.L_x_418) ;  /* 0x0000000400c47947 */ /* 0x000fec0003800000 */
.L_x_430:
        /* <DEDUP_REMOVED lines=10> */
[----:B------:R-:W0:Y:S02]  /*51b0*/  F2I.FTZ.U32.TRUNC.NTZ R3, R3 ;  /* 0x0000000300037305 */ /* 0x000e24000021f000 */
[----:B0-----:R0:W-:Y:S01]  /*51c0*/  STG.E.U16 desc[UR36][R8.64], R3 ;  /* 0x0000000308007986 */ /* 0x0011e2000c101524 */
[----:B------:R-:W-:Y:S05]  /*51d0*/  BRA `(.L_x_418) ;  /* 0x0000000400907947 */ /* 0x000fea0003800000 */
.L_x_442:
[----:B------:R-:W-:Y:S01]  /*51e0*/  IMAD.U32 R5, R3, 0x10000, RZ ;  /* 0x0001000003057824 */ /* 0x000fe200078e00ff */
        /* <DEDUP_REMOVED lines=16> */
.L_x_445:
[----:B------:R-:W-:-:S04]  /*52f0*/  LOP3.LUT R3, R5, 0x80000000, RZ, 0xc0, !PT ;  /* 0x8000000005037812 */ /* 0x000fc800078ec0ff */
[----:B------:R-:W-:-:S04]  /*5300*/  SHF.R.U32.HI R3, RZ, 0x18, R3 ;  /* 0x00000018ff037819 */ /* 0x000fc80000011603 */
[----:B------:R-:W-:-:S04]  /*5310*/  LOP3.LUT R0, R0, R3, RZ, 0xfc, !PT ;  /* 0x0000000300007212 */ /* 0x000fc800078efcff */
[----:B------:R-:W-:-:S07]  /*5320*/  PRMT R4, R0, 0x7610, R4 ;  /* 0x0000761000047816 */ /* 0x000fce0000000004 */
.L_x_444:
[----:B------:R-:W-:Y:S05]  /*5330*/  BSYNC B0 ;  /* 0x0000000000007941 */ /* 0x000fea0003800000 */
.L_x_443:
[----:B------:R0:W-:Y:S01]  /*5340*/  STG.E.U8 desc[UR36][R8.64], R4 ;  /* 0x0000000408007986 */ /* 0x0001e2000c101124 */
[----:B------:R-:W-:Y:S01]  /*5350*/  IMAD.MOV.U32 R25, RZ, RZ, R23 ;  /* 0x000000ffff197224 */ /* 0x000fe200078e0017 */
[----:B------:R-:W-:Y:S06]  /*5360*/  BRA `(.L_x_418) ;  /* 0x00000004002c7947 */ /* 0x000fec0003800000 */
.L_x_441:
        /* <DEDUP_REMOVED lines=17> */
.L_x_448:
[----:B------:R-:W-:-:S04]  /*5480*/  LOP3.LUT R3, R5, 0x80000000, RZ, 0xc0, !PT ;  /* 0x8000000005037812 */ /* 0x000fc800078ec0ff */
[----:B------:R-:W-:-:S04]  /*5490*/  SHF.R.U32.HI R3, RZ, 0x18, R3 ;  /* 0x00000018ff037819 */ /* 0x000fc80000011603 */
[----:B------:R-:W-:-:S04]  /*54a0*/  LOP3.LUT R0, R0, R3, RZ, 0xfc, !PT ;  /* 0x0000000300007212 */ /* 0x000fc800078efcff */
[----:B------:R-:W-:-:S07]  /*54b0*/  PRMT R4, R0, 0x7610, R4 ;  /* 0x0000761000047816 */ /* 0x000fce0000000004 */
.L_x_447:
[----:B------:R-:W-:Y:S05]  /*54c0*/  BSYNC B0 ;  /* 0x0000000000007941 */ /* 0x000fea0003800000 */
.L_x_446:
[----:B------:R0:W-:Y:S01]  /*54d0*/  STG.E.U8 desc[UR36][R8.64], R4 ;  /* 0x0000000408007986 */ /* 0x0001e2000c101124 */
[----:B------:R-:W-:Y:S01]  /*54e0*/  IMAD.MOV.U32 R25, RZ, RZ, R23 ;  /* 0x000000ffff197224 */ /* 0x000fe200078e0017 */
[----:B------:R-:W-:Y:S06]  /*54f0*/  BRA `(.L_x_418) ;  /* 0x0000000000c87947 */ /* 0x000fec0003800000 */
.L_x_440:
[----:B------:R-:W-:-:S13]  /*5500*/  ISETP.NE.AND P0, PT, R0, 0x1c, PT ;  /* 0x0000001c0000780c */ /* 0x000fda0003f05270 */
[----:B------:R-:W-:Y:S05]  /*5510*/  @!P0 BRA `(.L_x_449) ;  /* 0x0000000000b08947 */ /* 0x000fea0003800000 */
[----:B------:R-:W-:-:S13]  /*5520*/  ISETP.NE.AND P0, PT, R0, 0x1d, PT ;  /* 0x0000001d0000780c */ /* 0x000fda0003f05270 */
[----:B------:R-:W-:Y:S05]  /*5530*/  @!P0 BRA `(.L_x_450) ;  /* 0x0000000000948947 */ /* 0x000fea0003800000 */
[----:B------:R-:W-:-:S13]  /*5540*/  ISETP.NE.AND P0, PT, R0, 0x2c, PT ;  /* 0x0000002c0000780c */ /* 0x000fda0003f05270 */
[----:B------:R-:W-:Y:S05]  /*5550*/  @P0 BRA `(.L_x_423) ;  /* 0x0000000000440947 */ /* 0x000fea0003800000 */
[----:B------:R-:W-:Y:S02]  /*5560*/  IMAD.U32 R4, R3, 0x10000, RZ ;  /* 0x0001000003047824 */ /* 0x000fe400078e00ff */
[----:B------:R-:W-:-:S03]  /*5570*/  IMAD.MOV.U32 R25, RZ, RZ, R23 ;  /* 0x000000ffff197224 */ /* 0x000fc600078e0017 */
        /* <DEDUP_REMOVED lines=15> */
.L_x_423:
        /* <DEDUP_REMOVED lines=15> */
[----:B0--34-:R-:W-:Y:S05]  /*5760*/  CALL.ABS.NOINC R14 ;  /* 0x000000000e007343 */ /* 0x019fea0003c00000 */
.L_x_451:
[----:B------:R-:W-:Y:S01]  /*5770*/  IMAD.MOV.U32 R25, RZ, RZ, R23 ;  /* 0x000000ffff197224 */ /* 0x000fe200078e0017 */
[----:B------:R-:W-:Y:S06]  /*5780*/  BRA `(.L_x_418) ;  /* 0x0000000000247947 */ /* 0x000fec0003800000 */
.L_x_450:
[----:B------:R-:W-:Y:S02]  /*5790*/  IMAD.U32 R4, R3, 0x10000, RZ ;  /* 0x0001000003047824 */ /* 0x000fe400078e00ff */
[----:B------:R-:W-:-:S04]  /*57a0*/  IMAD.MOV.U32 R25, RZ, RZ, R23 ;  /* 0x000000ffff197224 */ /* 0x000fc800078e0017 */
[----:B------:R-:W0:Y:S02]  /*57b0*/  F2I.U64.TRUNC R4, R4 ;  /* 0x0000000400047311 */ /* 0x000e24000020d800 */
[----:B0-----:R0:W-:Y:S01]  /*57c0*/  STG.E.64 desc[UR36][R8.64], R4 ;  /* 0x0000000408007986 */ /* 0x0011e2000c101b24 */
[----:B------:R-:W-:Y:S05]  /*57d0*/  BRA `(.L_x_418) ;  /* 0x0000000000107947 */ /* 0x000fea0003800000 */
.L_x_449:
[----:B------:R-:W-:Y:S02]  /*57e0*/  IMAD.U32 R3, R3, 0x10000, RZ ;  /* 0x0001000003037824 */ /* 0x000fe400078e00ff */
[----:B------:R-:W-:-:S04]  /*57f0*/  IMAD.MOV.U32 R25, RZ, RZ, R23 ;  /* 0x000000ffff197224 */ /* 0x000fc800078e0017 */
[----:B------:R-:W0:Y:S02]  /*5800*/  F2I.FTZ.U32.TRUNC.NTZ R3, R3 ;  /* 0x0000000300037305 */ /* 0x000e24000021f000 */
[----:B0-----:R0:W-:Y:S02]  /*5810*/  STG.E desc[UR36][R8.64], R3 ;  /* 0x0000000308007986 */ /* 0x0011e4000c101924 */
.L_x_418:
[----:B------:R-:W-:Y:S05]  /*5820*/  BSYNC B6 ;  /* 0x0000000000067941 */ /* 0x000fea0003800000 */
.L_x_417:
[----:B------:R-:W-:Y:S01]  /*5830*/  ISETP.GE.AND P0, PT, R25, R16, PT ;  /* 0x000000101900720c */ /* 0x000fe20003f06270 */
[----:B------:R-:W-:-:S12]  /*5840*/  BSSY B6, `(.L_x_452) ;  /* 0x00001fc000067945 */ /* 0x000fd80003800000 */
[----:B------:R-:W-:Y:S05]  /*5850*/  @P0 BRA `(.L_x_453) ;  /* 0x0000001c00e80947 */ /* 0x000fea0003800000 */
[----:B01----:R-:W0:Y:S01]  /*5860*/  LDC.64 R8, c[0x0][0x218] ;  /* 0x00008600ff087b82 */ /* 0x003e220000000a00 */
        /* <DEDUP_REMOVED lines=17> */
[----:B----4-:R-:W-:-:S04]  /*5980*/  IMAD.U32 R22, R22, 0x10000, RZ ;  /* 0x0001000016167824 */ /* 0x010fc800078e00ff */
[----:B------:R-:W0:Y:S02]  /*5990*/  F2I.FTZ.TRUNC.NTZ R3, R22 ;  /* 0x0000001600037305 */ /* 0x000e24000021f100 */
[----:B0-----:R0:W-:Y:S01]  /*59a0*/  STG.E.U8 desc[UR36][R8.64], R3 ;  /* 0x0000000308007986 */ /* 0x0011e2000c101124 */
[----:B------:R-:W-:Y:S05]  /*59b0*/  BRA `(.L_x_459) ;  /* 0x0000000c00947947 */ /* 0x000fea0003800000 */
.L_x_457:
[----:B----4-:R-:W-:-:S06]  /*59c0*/  IMAD.U32 R5, R22, 0x10000, RZ ;  /* 0x0001000016057824 */ /* 0x010fcc00078e00ff */
[----:B------:R-:W0:Y:S02]  /*59d0*/  F2I.S64.TRUNC R4, R5 ;  /* 0x0000000500047311 */ /* 0x000e24000020d900 */
[----:B0-----:R0:W-:Y:S01]  /*59e0*/  STG.E.U8 desc[UR36][R8.64], R4 ;  /* 0x0000000408007986 */ /* 0x0011e2000c101124 */
[----:B------:R-:W-:Y:S05]  /*59f0*/  BRA `(.L_x_459) ;  /* 0x0000000c00847947 */ /* 0x000fea0003800000 */
.L_x_456:
[----:B------:R-:W-:-:S13]  /*5a00*/  ISETP.NE.AND P0, PT, R0, 0x2, PT ;  /* 0x000000020000780c */ /* 0x000fda0003f05270 */
[----:B------:R-:W-:Y:S05]  /*5a10*/  @!P0 BRA `(.L_x_460) ;  /* 0x0000000000308947 */ /* 0x000fea0003800000 */
[----:B------:R-:W-:-:S13]  /*5a20*/  ISETP.NE.AND P0, PT, R0, 0x3, PT ;  /* 0x000000030000780c */ /* 0x000fda0003f05270 */
[----:B------:R-:W-:Y:S05]  /*5a30*/  @!P0 BRA `(.L_x_461) ;  /* 0x0000000000188947 */ /* 0x000fea0003800000 */
[----:B------:R-:W-:-:S13]  /*5a40*/  ISETP.NE.AND P0, PT, R0, 0x4, PT ;  /* 0x000000040000780c */ /* 0x000fda0003f05270 */
[----:B------:R-:W-:Y:S05]  /*5a50*/  @P0 BRA `(.L_x_458) ;  /* 0x0000000c000c0947 */ /* 0x000fea0003800000 */
[----:B----4-:R-:W-:-:S06]  /*5a60*/  IMAD.U32 R4, R22, 0x10000, RZ ;  /* 0x0001000016047824 */ /* 0x010fcc00078e00ff */
[----:B------:R-:W0:Y:S02]  /*5a70*/  F2I.S64.TRUNC R4, R4 ;  /* 0x0000000400047311 */ /* 0x000e24000020d900 */
[----:B0-----:R0:W-:Y:S01]  /*5a80*/  STG.E.64 desc[UR36][R8.64], R4 ;  /* 0x0000000408007986 */ /* 0x0011e2000c101b24 */
[----:B------:R-:W-:Y:S05]  /*5a90*/  BRA `(.L_x_459) ;  /* 0x0000000c005c7947 */ /* 0x000fea0003800000 */
.L_x_461:
[----:B----4-:R-:W-:-:S04]  /*5aa0*/  IMAD.U32 R22, R22, 0x10000, RZ ;  /* 0x0001000016167824 */ /* 0x010fc800078e00ff */
[----:B------:R-:W0:Y:S02]  /*5ab0*/  F2I.FTZ.TRUNC.NTZ R3, R22 ;  /* 0x0000001600037305 */ /* 0x000e24000021f100 */
[----:B0-----:R0:W-:Y:S01]  /*5ac0*/  STG.E desc[UR36][R8.64], R3 ;  /* 0x0000000308007986 */ /* 0x0011e2000c101924 */
[----:B------:R-:W-:Y:S05]  /*5ad0*/  BRA `(.L_x_459) ;  /* 0x0000000c004c7947 */ /* 0x000fea0003800000 */
.L_x_460:
[----:B----4-:R-:W-:-:S04]  /*5ae0*/  IMAD.U32 R22, R22, 0x10000, RZ ;  /* 0x0001000016167824 */ /* 0x010fc800078e00ff */
[----:B------:R-:W0:Y:S02]  /*5af0*/  F2I.FTZ.TRUNC.NTZ R3, R22 ;  /* 0x0000001600037305 */ /* 0x000e24000021f100 */
[----:B0-----:R0:W-:Y:S01]  /*5b00*/  STG.E.U16 desc[UR36][R8.64], R3 ;  /* 0x0000000308007986 */ /* 0x0011e2000c101524 */
[----:B------:R-:W-:Y:S05]  /*5b10*/  BRA `(.L_x_459) ;  /* 0x0000000c003c7947 */ /* 0x000fea0003800000 */
.L_x_455:
[----:B------:R-:W-:-:S13]  /*5b20*/  ISETP.GT.AND P0, PT, R0, 0x6, PT ;  /* 0x000000060000780c */ /* 0x000fda0003f04270 */
[----:B------:R-:W-:Y:S05]  /*5b30*/  @P0 BRA `(.L_x_462) ;  /* 0x00000000002c0947 */ /* 0x000fea0003800000 */
[----:B------:R-:W-:-:S13]  /*5b40*/  ISETP.NE.AND P0, PT, R0, 0x5, PT ;  /* 0x000000050000780c */ /* 0x000fda0003f05270 */
[----:B------:R-:W-:Y:S05]  /*5b50*/  @!P0 BRA `(.L_x_463) ;  /* 0x0000000000148947 */ /* 0x000fea0003800000 */
[----:B------:R-:W-:-:S13]  /*5b60*/  ISETP.NE.AND P0, PT, R0, 0x6, PT ;  /* 0x000000060000780c */ /* 0x000fda0003f05270 */
[----:B------:R-:W-:Y:S05]  /*5b70*/  @P0 BRA `(.L_x_458) ;  /* 0x0000000800c40947 */ /* 0x000fea0003800000 */
[----:B----4-:R-:W-:-:S05]  /*5b80*/  IMAD.U32 R3, R22, 0x10000, RZ ;  /* 0x0001000016037824 */ /* 0x010fca00078e00ff */
[----:B------:R0:W-:Y:S01]  /*5b90*/  STG.E desc[UR36][R8.64], R3 ;  /* 0x0000000308007986 */ /* 0x0001e2000c101924 */
[----:B------:R-:W-:Y:S05]  /*5ba0*/  BRA `(.L_x_459) ;  /* 0x0000000c00187947 */ /* 0x000fea0003800000 */
.L_x_463:
[----:B----4-:R-:W-:-:S05]  /*5bb0*/  IMAD.U32 R0, R22, 0x10000, RZ ;  /* 0x0001000016007824 */ /* 0x010fca00078e00ff */
[----:B------:R-:W-:-:S05]  /*5bc0*/  F2FP.F16.F32.PACK_AB R0, RZ, R0 ;  /* 0x00000000ff00723e */ /* 0x000fca00000000ff */
[----:B------:R0:W-:Y:S01]  /*5bd0*/  STG.E.U16 desc[UR36][R8.64], R0 ;  /* 0x0000000008007986 */ /* 0x0001e2000c101524 */
[----:B------:R-:W-:Y:S05]  /*5be0*/  BRA `(.L_x_459) ;  /* 0x0000000c00087947 */ /* 0x000fea0003800000 */
.L_x_462:
[----:B------:R-:W-:-:S13]  /*5bf0*/  ISETP.NE.AND P0, PT, R0, 0x7, PT ;  /* 0x000000070000780c */ /* 0x000fda0003f05270 */
[----:B------:R-:W-:Y:S05]  /*5c00*/  @!P0 BRA `(.L_x_464) ;  /* 0x0000000000348947 */ /* 0x000fea0003800000 */
[----:B------:R-:W-:-:S13]  /*5c10*/  ISETP.NE.AND P0, PT, R0, 0x8, PT ;  /* 0x000000080000780c */ /* 0x000fda0003f05270 */
[----:B------:R-:W-:Y:S05]  /*5c20*/  @!P0 BRA `(.L_x_465) ;  /* 0x0000000000188947 */ /* 0x000fea0003800000 */
[----:B------:R-:W-:-:S13]  /*5c30*/  ISETP.NE.AND P0, PT, R0, 0x9, PT ;  /* 0x000000090000780c */ /* 0x000fda0003f05270 */
[----:B------:R-:W-:Y:S05]  /*5c40*/  @P0 BRA `(.L_x_458) ;  /* 0x0000000800900947 */ /* 0x000fea0003800000 */
[----:B----4-:R-:W-:Y:S02]  /*5c50*/  IMAD.U32 R22, R22, 0x10000, RZ ;  /* 0x0001000016167824 */ /* 0x010fe400078e00ff */
[----:B------:R-:W-:-:S05]  /*5c60*/  IMAD.MOV.U32 R23, RZ, RZ, RZ ;  /* 0x000000ffff177224 */ /* 0x000fca00078e00ff */
[----:B------:R0:W-:Y:S01]  /*5c70*/  STG.E.64 desc[UR36][R8.64], R22 ;  /* 0x0000001608007986 */ /* 0x0001e2000c101b24 */
[----:B------:R-:W-:Y:S05]  /*5c80*/  BRA `(.L_x_459) ;  /* 0x0000000800e07947 */ /* 0x000fea0003800000 */
.L_x_465:
[----:B----4-:R-:W-:-:S05]  /*5c90*/  IMAD.U32 R22, R22, 0x10000, RZ ;  /* 0x0001000016167824 */ /* 0x010fca00078e00ff */
[----:B------:R-:W-:-:S04]  /*5ca0*/  F2FP.F16.F32.PACK_AB R3, RZ, R22 ;  /* 0x00000016ff03723e */ /* 0x000fc800000000ff */
[----:B------:R-:W-:-:S05]  /*5cb0*/  PRMT R3, R3, 0x5410, RZ ;  /* 0x0000541003037816 */ /* 0x000fca00000000ff */
[----:B------:R0:W-:Y:S01]  /*5cc0*/  STG.E desc[UR36][R8.64], R3 ;  /* 0x0000000308007986 */ /* 0x0001e2000c101924 */
[----:B------:R-:W-:Y:S05]  /*5cd0*/  BRA `(.L_x_459) ;  /* 0x0000000800cc7947 */ /* 0x000fea0003800000 */
.L_x_464:
[----:B----4-:R-:W-:-:S04]  /*5ce0*/  IMAD.U32 R4, R22, 0x10000, RZ ;  /* 0x0001000016047824 */ /* 0x010fc800078e00ff */
[----:B------:R-:W-:-:S06]  /*5cf0*/  FMUL.FTZ R4, R4, 1 ;  /* 0x3f80000004047820 */ /* 0x000fcc0000410000 */
[----:B------:R-:W0:Y:S02]  /*5d00*/  F2F.F64.F32 R4, R4 ;  /* 0x0000000400047310 */ /* 0x000e240000201800 */
[----:B0-----:R0:W-:Y:S01]  /*5d10*/  STG.E.64 desc[UR36][R8.64], R4 ;  /* 0x0000000408007986 */ /* 0x0011e2000c101b24 */
[----:B------:R-:W-:Y:S05]  /*5d20*/  BRA `(.L_x_459) ;  /* 0x0000000800b87947 */ /* 0x000fea0003800000 */
.L_x_454:
        /* <DEDUP_REMOVED lines=8> */
[----:B----4-:R-:W-:-:S05]  /*5db0*/  IMAD.U32 R22, R22, 0x10000, RZ ;  /* 0x0001000016167824 */ /* 0x010fca00078e00ff */
[----:B------:R-:W-:-:S04]  /*5dc0*/  FSETP.NEU.FTZ.AND P0, PT, R22, RZ, PT ;  /* 0x000000ff1600720b */ /* 0x000fc80003f1d000 */
[----:B------:R-:W-:-:S05]  /*5dd0*/  SEL R3, RZ, 0x1, !P0 ;  /* 0x00000001ff037807 */ /* 0x000fca0004000000 */
[----:B------:R0:W-:Y:S01]  /*5de0*/  STG.E.U8 desc[UR36][R8.64], R3 ;  /* 0x0000000308007986 */ /* 0x0001e2000c101124 */
[----:B------:R-:W-:Y:S05]  /*5df0*/  BRA `(.L_x_459) ;  /* 0x0000000800847947 */ /* 0x000fea0003800000 */
.L_x_468:
[----:B----4-:R-:W-:Y:S01]  /*5e00*/  IMAD.U32 R22, R22, 0x10000, RZ ;  /* 0x0001000016167824 */ /* 0x010fe200078e00ff */
[----:B------:R-:W-:-:S03]  /*5e10*/  CS2R R6, SRZ ;  /* 0x0000000000067805 */ /* 0x000fc6000001ff00 */
[----:B------:R-:W-:-:S06]  /*5e20*/  FMUL.FTZ R4, R22, 1 ;  /* 0x3f80000016047820 */ /* 0x000fcc0000410000 */
[----:B------:R-:W0:Y:S02]  /*5e30*/  F2F.F64.F32 R4, R4 ;  /* 0x0000000400047310 */ /* 0x000e240000201800 */
[----:B0-----:R0:W-:Y:S01]  /*5e40*/  STG.E.128 desc[UR36][R8.64], R4 ;  /* 0x0000000408007986 */ /* 0x0011e2000c101d24 */
[----:B------:R-:W-:Y:S05]  /*5e50*/  BRA `(.L_x_459) ;  /* 0x00000008006c7947 */ /* 0x000fea0003800000 */
.L_x_467:
[----:B------:R-:W-:-:S13]  /*5e60*/  ISETP.NE.AND P0, PT, R0, 0xf, PT ;  /* 0x0000000f0000780c */ /* 0x000fda0003f05270 */
[----:B------:R-:W-:Y:S05]  /*5e70*/  @!P0 BRA `(.L_x_469) ;  /* 0x0000000000b48947 */ /* 0x000fea0003800000 */
[----:B------:R-:W-:-:S13]  /*5e80*/  ISETP.NE.AND P0, PT, R0, 0x17, PT ;  /* 0x000000170000780c */ /* 0x000fda0003f05270 */
[----:B------:R-:W-:Y:S05]  /*5e90*/  @!P0 BRA `(.L_x_470) ;  /* 0x0000000000548947 */ /* 0x000fea0003800000 */
[----:B------:R-:W-:-:S13]  /*5ea0*/  ISETP.NE.AND P0, PT, R0, 0x18, PT ;  /* 0x000000180000780c */ /* 0x000fda0003f05270 */
[----:B------:R-:W-:Y:S05]  /*5eb0*/  @P0 BRA `(.L_x_458) ;  /* 0x0000000400f40947 */ /* 0x000fea0003800000 */
[----:B----4-:R-:W-:Y:S01]  /*5ec0*/  IMAD.U32 R7, R22, 0x10000, RZ ;  /* 0x0001000016077824 */ /* 0x010fe200078e00ff */
        /* <DEDUP_REMOVED lines=14> */
.L_x_472:
[----:B------:R-:W-:Y:S05]  /*5fb0*/  BSYNC B0 ;  /* 0x0000000000007941 */ /* 0x000fea0003800000 */
.L_x_471:
[----:B------:R-:W-:-:S05]  /*5fc0*/  LOP3.LUT R5, R0, R5, RZ, 0xfc, !PT ;  /* 0x0000000500057212 */ /* 0x000fca00078efcff */
[----:B------:R0:W-:Y:S01]  /*5fd0*/  STG.E.U8 desc[UR36][R8.64], R5 ;  /* 0x0000000508007986 */ /* 0x0001e2000c101124 */
[----:B------:R-:W-:Y:S05]  /*5fe0*/  BRA `(.L_x_459) ;  /* 0x0000000800087947 */ /* 0x000fea0003800000 */
.L_x_470:
[----:B----4-:R-:W-:Y:S01]  /*5ff0*/  IMAD.U32 R5, R22, 0x10000, RZ ;  /* 0x0001000016057824 */ /* 0x010fe200078e00ff */
        /* <DEDUP_REMOVED lines=12> */
.L_x_474:
[----:B------:R-:W-:Y:S01]  /*60c0*/  IMAD.MOV.U32 R0, RZ, RZ, 0x7f ;  /* 0x0000007fff007424 */ /* 0x000fe200078e00ff */
[----:B------:R-:W-:-:S04]  /*60d0*/  ISETP.GT.U32.AND P0, PT, R3, 0x7f800000, PT ;  /* 0x7f8000000300780c */ /* 0x000fc80003f04070 */
[----:B------:R-:W-:-:S09]  /*60e0*/  SEL R0, R0, 0x7c, P0 ;  /* 0x0000007c00007807 */ /* 0x000fd20000000000 */
.L_x_475:
[----:B------:R-:W-:Y:S05]  /*60f0*/  BSYNC B0 ;  /* 0x0000000000007941 */ /* 0x000fea0003800000 */
.L_x_473:
[----:B------:R-:W-:-:S04]  /*6100*/  LOP3.LUT R3, R5, 0x80000000, RZ, 0xc0, !PT ;  /* 0x8000000005037812 */ /* 0x000fc800078ec0ff */
[----:B------:R-:W-:-:S04]  /*6110*/  SHF.R.U32.HI R3, RZ, 0x18, R3 ;  /* 0x00000018ff037819 */ /* 0x000fc80000011603 */
[----:B------:R-:W-:-:S05]  /*6120*/  LOP3.LUT R3, R0, R3, RZ, 0xfc, !PT ;  /* 0x0000000300037212 */ /* 0x000fca00078efcff */
[----:B------:R0:W-:Y:S01]  /*6130*/  STG.E.U8 desc[UR36][R8.64], R3 ;  /* 0x0000000308007986 */ /* 0x0001e2000c101124 */
[----:B------:R-:W-:Y:S05]  /*6140*/  BRA `(.L_x_459) ;  /* 0x0000000400b07947 */ /* 0x000fea0003800000 */
.L_x_469:
[----:B----4-:R0:W-:Y:S01]  /*6150*/  STG.E.U16 desc[UR36][R8.64], R22 ;  /* 0x0000001608007986 */ /* 0x0101e2000c101524 */
[----:B------:R-:W-:Y:S05]  /*6160*/  BRA `(.L_x_459) ;  /* 0x0000000400a87947 */ /* 0x000fea0003800000 */
.L_x_466:
        /* <DEDUP_REMOVED lines=8> */
[----:B----4-:R-:W-:-:S06]  /*61f0*/  IMAD.U32 R3, R22, 0x10000, RZ ;  /* 0x0001000016037824 */ /* 0x010fcc00078e00ff */
[----:B------:R-:W0:Y:S02]  /*6200*/  F2I.FTZ.U32.TRUNC.NTZ R3, R3 ;  /* 0x0000000300037305 */ /* 0x000e24000021f000 */
[----:B0-----:R0:W-:Y:S01]  /*6210*/  STG.E.U16 desc[UR36][R8.64], R3 ;  /* 0x0000000308007986 */ /* 0x0011e2000c101524 */
[----:B------:R-:W-:Y:S05]  /*6220*/  BRA `(.L_x_459) ;  /* 0x0000000400787947 */ /* 0x000fea0003800000 */
.L_x_478:
[----:B----4-:R-:W-:Y:S01]  /*6230*/  IMAD.U32 R5, R22, 0x10000, RZ ;  /* 0x0001000016057824 */ /* 0x010fe200078e00ff */
        /* <DEDUP_REMOVED lines=16> */
.L_x_481:
[----:B------:R-:W-:-:S04]  /*6340*/  LOP3.LUT R3, R5, 0x80000000, RZ, 0xc0, !PT ;  /* 0x8000000005037812 */ /* 0x000fc800078ec0ff */
[----:B------:R-:W-:-:S04]  /*6350*/  SHF.R.U32.HI R3, RZ, 0x18, R3 ;  /* 0x00000018ff037819 */ /* 0x000fc80000011603 */
[----:B------:R-:W-:-:S04]  /*6360*/  LOP3.LUT R0, R0, R3, RZ, 0xfc, !PT ;  /* 0x0000000300007212 */ /* 0x000fc800078efcff */
[----:B------:R-:W-:-:S07]  /*6370*/  PRMT R4, R0, 0x7610, R4 ;  /* 0x0000761000047816 */ /* 0x000fce0000000004 */
.L_x_480:
[----:B------:R-:W-:Y:S05]  /*6380*/  BSYNC B0 ;  /* 0x0000000000007941 */ /* 0x000fea0003800000 */
.L_x_479:
[----:B------:R4:W-:Y:S01]  /*6390*/  STG.E.U8 desc[UR36][R8.64], R4 ;  /* 0x0000000408007986 */ /* 0x0009e2000c101124 */
[----:B------:R-:W-:Y:S05]  /*63a0*/  BRA `(.L_x_459) ;  /* 0x0000000400187947 */ /* 0x000fea0003800000 */
.L_x_477:
        /* <DEDUP_REMOVED lines=17> */
.L_x_484:
[----:B------:R-:W-:-:S04]  /*64c0*/  LOP3.LUT R3, R5, 0x80000000, RZ, 0xc0, !PT ;  /* 0x8000000005037812 */ /* 0x000fc800078ec0ff */
[----:B------:R-:W-:-:S04]  /*64d0*/  SHF.R.U32.HI R3, RZ, 0x18, R3 ;  /* 0x00000018ff037819 */ /* 0x000fc80000011603 */
[----:B------:R-:W-:-:S04]  /*64e0*/  LOP3.LUT R0, R0, R3, RZ, 0xfc, !PT ;  /* 0x0000000300007212 */ /* 0x000fc800078efcff */
[----:B------:R-:W-:-:S07]  /*64f0*/  PRMT R4, R0, 0x7610, R4 ;  /* 0x0000761000047816 */ /* 0x000fce0000000004 */
.L_x_483:
[----:B------:R-:W-:Y:S05]  /*6500*/  BSYNC B0 ;  /* 0x0000000000007941 */ /* 0x000fea0003800000 */
.L_x_482:
[----:B------:R0:W-:Y:S01]  /*6510*/  STG.E.U8 desc[UR36][R8.64], R4 ;  /* 0x0000000408007986 */ /* 0x0001e2000c101124 */
[----:B------:R-:W-:Y:S05]  /*6520*/  BRA `(.L_x_459) ;  /* 0x0000000000b87947 */ /* 0x000fea0003800000 */
.L_x_476:
[----:B------:R-:W-:-:S13]  /*6530*/  ISETP.NE.AND P0, PT, R0, 0x1c, PT ;  /* 0x0000001c0000780c */ /* 0x000fda0003f05270 */
[----:B------:R-:W-:Y:S05]  /*6540*/  @!P0 BRA `(.L_x_485) ;  /* 0x0000000000a48947 */ /* 0x000fea0003800000 */
[----:B------:R-:W-:-:S13]  /*6550*/  ISETP.NE.AND P0, PT, R0, 0x1d, PT ;  /* 0x0000001d0000780c */ /* 0x000fda0003f05270 */
[----:B------:R-:W-:Y:S05]  /*6560*/  @!P0 BRA `(.L_x_486) ;  /* 0x00000000008c8947 */ /* 0x000fea0003800000 */
[----:B------:R-:W-:-:S13]  /*6570*/  ISETP.NE.AND P0, PT, R0, 0x2c, PT ;  /* 0x0000002c0000780c */ /* 0x000fda0003f05270 */
[----:B------:R-:W-:Y:S05]  /*6580*/  @P0 BRA `(.L_x_458) ;  /* 0x0000000000400947 */ /* 0x000fea0003800000 */
[----:B----4-:R-:W-:-:S05]  /*6590*/  IMAD.U32 R22, R22, 0x10000, RZ ;  /* 0x0001000016167824 */ /* 0x010fca00078e00ff */
        /* <DEDUP_REMOVED lines=15> */
.L_x_458:
        /* <DEDUP_REMOVED lines=16> */
.L_x_487:
[----:B------:R-:W-:Y:S05]  /*6790*/  BRA `(.L_x_459) ;  /* 0x00000000001c7947 */ /* 0x000fea0003800000 */
.L_x_486:
[----:B----4-:R-:W-:-:S06]  /*67a0*/  IMAD.U32 R4, R22, 0x10000, RZ ;  /* 0x0001000016047824 */ /* 0x010fcc00078e00ff */
[----:B------:R-:W0:Y:S02]  /*67b0*/  F2I.U64.TRUNC R4, R4 ;  /* 0x0000000400047311 */ /* 0x000e24000020d800 */
[----:B0-----:R2:W-:Y:S01]  /*67c0*/  STG.E.64 desc[UR36][R8.64], R4 ;  /* 0x0000000408007986 */ /* 0x0015e2000c101b24 */
[----:B------:R-:W-:Y:S05]  /*67d0*/  BRA `(.L_x_459) ;  /* 0x00000000000c7947 */ /* 0x000fea0003800000 */
.L_x_485:
[----:B----4-:R-:W-:-:S04]  /*67e0*/  IMAD.U32 R22, R22, 0x10000, RZ ;  /* 0x0001000016167824 */ /* 0x010fc800078e00ff */
[----:B------:R-:W0:Y:S02]  /*67f0*/  F2I.FTZ.U32.TRUNC.NTZ R3, R22 ;  /* 0x0000001600037305 */ /* 0x000e24000021f000 */
[----:B0-----:R0:W-:Y:S02]  /*6800*/  STG.E desc[UR36][R8.64], R3 ;  /* 0x0000000308007986 */ /* 0x0011e4000c101924 */
.L_x_459:
[----:B------:R-:W-:-:S05]  /*6810*/  VIADD R25, R25, 0x80 ;  /* 0x0000008019197836 */ /* 0x000fca0000000000 */
[----:B------:R-:W-:-:S13]  /*6820*/  ISETP.GE.AND P0, PT, R25, R16, PT ;  /* 0x000000101900720c */ /* 0x000fda0003f06270 */
[----:B------:R-:W-:Y:S05]  /*6830*/  @P0 BRA `(.L_x_453) ;  /* 0x0000000c00f00947 */ /* 0x000fea0003800000 */
[----:B012-4-:R-:W0:Y:S01]  /*6840*/  LDC.64 R8, c[0x0][0x218] ;  /* 0x00008600ff087b82 */ /* 0x017e220000000a00 */
        /* <DEDUP_REMOVED lines=17> */
[----:B------:R-:W-:-:S06]  /*6960*/  IMAD.U32 R17, R17, 0x10000, RZ ;  /* 0x0001000011117824 */ /* 0x000fcc00078e00ff */
[----:B------:R-:W0:Y:S02]  /*6970*/  F2I.FTZ.TRUNC.NTZ R17, R17 ;  /* 0x0000001100117305 */ /* 0x000e24000021f100 */
[----:B0-----:R0:W-:Y:S01]  /*6980*/  STG.E.U8 desc[UR36][R8.64], R17 ;  /* 0x0000001108007986 */ /* 0x0011e2000c101124 */
[----:B------:R-:W-:Y:S05]  /*6990*/  BRA `(.L_x_493) ;  /* 0x0000000c00947947 */ /* 0x000fea0003800000 */
.L_x_491:
[----:B------:R-:W-:-:S06]  /*69a0*/  IMAD.U32 R5, R17, 0x10000, RZ ;  /* 0x0001000011057824 */ /* 0x000fcc00078e00ff */
[----:B------:R-:W0:Y:S02]  /*69b0*/  F2I.S64.TRUNC R4, R5 ;  /* 0x0000000500047311 */ /* 0x000e24000020d900 */
[----:B0-----:R4:W-:Y:S01]  /*69c0*/  STG.E.U8 desc[UR36][R8.64], R4 ;  /* 0x0000000408007986 */ /* 0x0019e2000c101124 */
[----:B------:R-:W-:Y:S05]  /*69d0*/  BRA `(.L_x_493) ;  /* 0x0000000c00847947 */ /* 0x000fea0003800000 */
.L_x_490:
[----:B------:R-:W-:-:S13]  /*69e0*/  ISETP.NE.AND P0, PT, R0, 0x2, PT ;  /* 0x000000020000780c */ /* 0x000fda0003f05270 */
[----:B------:R-:W-:Y:S05]  /*69f0*/  @!P0 BRA `(.L_x_494) ;  /* 0x0000000000308947 */ /* 0x000fea0003800000 */
[----:B------:R-:W-:-:S13]  /*6a00*/  ISETP.NE.AND P0, PT, R0, 0x3, PT ;  /* 0x000000030000780c */ /* 0x000fda0003f05270 */
[----:B------:R-:W-:Y:S05]  /*6a10*/  @!P0 BRA `(.L_x_495) ;  /* 0x0000000000188947 */ /* 0x000fea0003800000 */
[----:B------:R-:W-:-:S13]  /*6a20*/  ISETP.NE.AND P0, PT, R0, 0x4, PT ;  /* 0x000000040000780c */ /* 0x000fda0003f05270 */
[----:B------:R-:W-:Y:S05]  /*6a30*/  @P0 BRA `(.L_x_492) ;  /* 0x0000000c000c0947 */ /* 0x000fea0003800000 */
[----:B------:R-:W-:-:S06]  /*6a40*/  IMAD.U32 R4, R17, 0x10000, RZ ;  /* 0x0001000011047824 */ /* 0x000fcc00078e00ff */
[----:B------:R-:W0:Y:S02]  /*6a50*/  F2I.S64.TRUNC R4, R4 ;  /* 0x0000000400047311 */ /* 0x000e24000020d900 */
[----:B0-----:R1:W-:Y:S01]  /*6a60*/  STG.E.64 desc[UR36][R8.64], R4 ;  /* 0x0000000408007986 */ /* 0x0013e2000c101b24 */
[----:B------:R-:W-:Y:S05]  /*6a70*/  BRA `(.L_x_493) ;  /* 0x0000000c005c7947 */ /* 0x000fea0003800000 */
.L_x_495:
[----:B------:R-:W-:-:S06]  /*6a80*/  IMAD.U32 R17, R17, 0x10000, RZ ;  /* 0x0001000011117824 */ /* 0x000fcc00078e00ff */
[----:B------:R-:W0:Y:S02]  /*6a90*/  F2I.FTZ.TRUNC.NTZ R17, R17 ;  /* 0x0000001100117305 */ /* 0x000e24000021f100 */
[----:B0-----:R2:W-:Y:S01]  /*6aa0*/  STG.E desc[UR36][R8.64], R17 ;  /* 0x0000001108007986 */ /* 0x0015e2000c101924 */
[----:B------:R-:W-:Y:S05]  /*6ab0*/  BRA `(.L_x_493) ;  /* 0x0000000c004c7947 */ /* 0x000fea0003800000 */
.L_x_494:
[----:B------:R-:W-:-:S06]  /*6ac0*/  IMAD.U32 R17, R17, 0x10000, RZ ;  /* 0x0001000011117824 */ /* 0x000fcc00078e00ff */
[----:B------:R-:W0:Y:S02]  /*6ad0*/  F2I.FTZ.TRUNC.NTZ R17, R17 ;  /* 0x0000001100117305 */ /* 0x000e24000021f100 */
[----:B0-----:R0:W-:Y:S01]  /*6ae0*/  STG.E.U16 desc[UR36][R8.64], R17 ;  /* 0x0000001108007986 */ /* 0x0011e2000c101524 */
[----:B------:R-:W-:Y:S05]  /*6af0*/  BRA `(.L_x_493) ;  /* 0x0000000c003c7947 */ /* 0x000fea0003800000 */
.L_x_489:
[----:B------:R-:W-:-:S13]  /*6b00*/  ISETP.GT.AND P0, PT, R0, 0x6, PT ;  /* 0x000000060000780c */ /* 0x000fda0003f04270 */
[----:B------:R-:W-:Y:S05]  /*6b10*/  @P0 BRA `(.L_x_496) ;  /* 0x00000000002c0947 */ /* 0x000fea0003800000 */
[----:B------:R-:W-:-:S13]  /*6b20*/  ISETP.NE.AND P0, PT, R0, 0x5, PT ;  /* 0x000000050000780c */ /* 0x000fda0003f05270 */
[----:B------:R-:W-:Y:S05]  /*6b30*/  @!P0 BRA `(.L_x_497) ;  /* 0x0000000000148947 */ /* 0x000fea0003800000 */
[----:B------:R-:W-:-:S13]  /*6b40*/  ISETP.NE.AND P0, PT, R0, 0x6, PT ;  /* 0x000000060000780c */ /* 0x000fda0003f05270 */
[----:B------:R-:W-:Y:S05]  /*6b50*/  @P0 BRA `(.L_x_492) ;  /* 0x0000000800c40947 */ /* 0x000fea0003800000 */
[----:B------:R-:W-:-:S05]  /*6b60*/  IMAD.U32 R17, R17, 0x10000, RZ ;  /* 0x0001000011117824 */ /* 0x000fca00078e00ff */
[----:B------:R0:W-:Y:S01]  /*6b70*/  STG.E desc[UR36][R8.64], R17 ;  /* 0x0000001108007986 */ /* 0x0001e2000c101924 */
[----:B------:R-:W-:Y:S05]  /*6b80*/  BRA `(.L_x_493) ;  /* 0x0000000c00187947 */ /* 0x000fea0003800000 */
.L_x_497:
[----:B------:R-:W-:-:S05]  /*6b90*/  IMAD.U32 R0, R17, 0x10000, RZ ;  /* 0x0001000011007824 */ /* 0x000fca00078e00ff */
[----:B------:R-:W-:-:S05]  /*6ba0*/  F2FP.F16.F32.PACK_AB R0, RZ, R0 ;  /* 0x00000000ff00723e */ /* 0x000fca00000000ff */
[----:B------:R0:W-:Y:S01]  /*6bb0*/  STG.E.U16 desc[UR36][R8.64], R0 ;  /* 0x0000000008007986 */ /* 0x0001e2000c101524 */
[----:B------:R-:W-:Y:S05]  /*6bc0*/  BRA `(.L_x_493) ;  /* 0x0000000c00087947 */ /* 0x000fea0003800000 */
.L_x_496:
[----:B------:R-:W-:-:S13]  /*6bd0*/  ISETP.NE.AND P0, PT, R0, 0x7, PT ;  /* 0x000000070000780c */ /* 0x000fda0003f05270 */
[----:B------:R-:W-:Y:S05]  /*6be0*/  @!P0 BRA `(.L_x_498) ;  /* 0x0000000000348947 */ /* 0x000fea0003800000 */
[----:B------:R-:W-:-:S13]  /*6bf0*/  ISETP.NE.AND P0, PT, R0, 0x8, PT ;  /* 0x000000080000780c */ /* 0x000fda0003f05270 */
[----:B------:R-:W-:Y:S05]  /*6c00*/  @!P0 BRA `(.L_x_499) ;  /* 0x0000000000188947 */ /* 0x000fea0003800000 */
[----:B------:R-:W-:-:S13]  /*6c10*/  ISETP.NE.AND P0, PT, R0, 0x9, PT ;  /* 0x000000090000780c */ /* 0x000fda0003f05270 */
[----:B------:R-:W-:Y:S05]  /*6c20*/  @P0 BRA `(.L_x_492) ;  /* 0x0000000800900947 */ /* 0x000fea0003800000 */
[----:B------:R-:W-:Y:S02]  /*6c30*/  IMAD.U32 R4, R17, 0x10000, RZ ;  /* 0x0001000011047824 */ /* 0x000fe400078e00ff */
[----:B------:R-:W-:-:S05]  /*6c40*/  IMAD.MOV.U32 R5, RZ, RZ, RZ ;  /* 0x000000ffff057224 */ /* 0x000fca00078e00ff */
[----:B------:R0:W-:Y:S01]  /*6c50*/  STG.E.64 desc[UR36][R8.64], R4 ;  /* 0x0000000408007986 */ /* 0x0001e2000c101b24 */
[----:B------:R-:W-:Y:S05]  /*6c60*/  BRA `(.L_x_493) ;  /* 0x0000000800e07947 */ /* 0x000fea0003800000 */
.L_x_499:
[----:B------:R-:W-:-:S05]  /*6c70*/  IMAD.U32 R17, R17, 0x10000, RZ ;  /* 0x0001000011117824 */ /* 0x000fca00078e00ff */
[----:B------:R-:W-:-:S04]  /*6c80*/  F2FP.F16.F32.PACK_AB R3, RZ, R17 ;  /* 0x00000011ff03723e */ /* 0x000fc800000000ff */
[----:B------:R-:W-:-:S05]  /*6c90*/  PRMT R3, R3, 0x5410, RZ ;  /* 0x0000541003037816 */ /* 0x000fca00000000ff */
[----:B------:R0:W-:Y:S01]  /*6ca0*/  STG.E desc[UR36][R8.64], R3 ;  /* 0x0000000308007986 */ /* 0x0001e2000c101924 */
[----:B------:R-:W-:Y:S05]  /*6cb0*/  BRA `(.L_x_493) ;  /* 0x0000000800cc7947 */ /* 0x000fea0003800000 */
.L_x_498:
[----:B------:R-:W-:-:S04]  /*6cc0*/  IMAD.U32 R4, R17, 0x10000, RZ ;  /* 0x0001000011047824 */ /* 0x000fc800078e00ff */
[----:B------:R-:W-:-:S06]  /*6cd0*/  FMUL.FTZ R4, R4, 1 ;  /* 0x3f80000004047820 */ /* 0x000fcc0000410000 */
[----:B------:R-:W0:Y:S02]  /*6ce0*/  F2F.F64.F32 R4, R4 ;  /* 0x0000000400047310 */ /* 0x000e240000201800 */
[----:B0-----:R0:W-:Y:S01]  /*6cf0*/  STG.E.64 desc[UR36][R8.64], R4 ;  /* 0x0000000408007986 */ /* 0x0011e2000c101b24 */
[----:B------:R-:W-:Y:S05]  /*6d00*/  BRA `(.L_x_493) ;  /* 0x0000000800b87947 */ /* 0x000fea0003800000 */
.L_x_488:
        /* <DEDUP_REMOVED lines=8> */
[----:B------:R-:W-:-:S05]  /*6d90*/  IMAD.U32 R17, R17, 0x10000, RZ ;  /* 0x0001000011117824 */ /* 0x000fca00078e00ff */
[----:B------:R-:W-:-:S04]  /*6da0*/  FSETP.NEU.FTZ.AND P0, PT, R17, RZ, PT ;  /* 0x000000ff1100720b */ /* 0x000fc80003f1d000 */
[----:B------:R-:W-:-:S05]  /*6db0*/  SEL R3, RZ, 0x1, !P0 ;  /* 0x00000001ff037807 */ /* 0x000fca0004000000 */
[----:B------:R0:W-:Y:S01]  /*6dc0*/  STG.E.U8 desc[UR36][R8.64], R3 ;  /* 0x0000000308007986 */ /* 0x0001e2000c101124 */
[----:B------:R-:W-:Y:S05]  /*6dd0*/  BRA `(.L_x_493) ;  /* 0x0000000800847947 */ /* 0x000fea0003800000 */
.L_x_502:
[----:B------:R-:W-:Y:S01]  /*6de0*/  IMAD.U32 R17, R17, 0x10000, RZ ;  /* 0x0001000011117824 */ /* 0x000fe200078e00ff */
[----:B------:R-:W-:-:S03]  /*6df0*/  CS2R R6, SRZ ;  /* 0x0000000000067805 */ /* 0x000fc6000001ff00 */
[----:B------:R-:W-:-:S06]  /*6e00*/  FMUL.FTZ R4, R17, 1 ;  /* 0x3f80000011047820 */ /* 0x000fcc0000410000 */
[----:B------:R-:W0:Y:S02]  /*6e10*/  F2F.F64.F32 R4, R4 ;  /* 0x0000000400047310 */ /* 0x000e240000201800 */
[----:B0-----:R0:W-:Y:S01]  /*6e20*/  STG.E.128 desc[UR36][R8.64], R4 ;  /* 0x0000000408007986 */ /* 0x0011e2000c101d24 */
[----:B------:R-:W-:Y:S05]  /*6e30*/  BRA `(.L_x_493) ;  /* 0x00000008006c7947 */ /* 0x000fea0003800000 */
.L_x_501:
        /* <DEDUP_REMOVED lines=21> */
.L_x_506:
[----:B------:R-:W-:Y:S05]  /*6f90*/  BSYNC B0 ;  /* 0x0000000000007941 */ /* 0x000fea0003800000 */
.L_x_505:
[----:B------:R-:W-:-:S05]  /*6fa0*/  LOP3.LUT R5, R0, R5, RZ, 0xfc, !PT ;  /* 0x0000000500057212 */ /* 0x000fca00078efcff */
[----:B------:R0:W-:Y:S01]  /*6fb0*/  STG.E.U8 desc[UR36][R8.64], R5 ;  /* 0x0000000508007986 */ /* 0x0001e2000c101124 */
[----:B------:R-:W-:Y:S05]  /*6fc0*/  BRA `(.L_x_493) ;  /* 0x0000000800087947 */ /* 0x000fea0003800000 */
.L_x_504:
        /* <DEDUP_REMOVED lines=13> */
.L_x_508:
[----:B------:R-:W-:Y:S01]  /*70a0*/  IMAD.MOV.U32 R0, RZ, RZ, 0x7f ;  /* 0x0000007fff007424 */ /* 0x000fe200078e00ff */
[----:B------:R-:W-:-:S04]  /*70b0*/  ISETP.GT.U32.AND P0, PT, R3, 0x7f800000, PT ;  /* 0x7f8000000300780c */ /* 0x000fc80003f04070 */
[----:B------:R-:W-:-:S09]  /*70c0*/  SEL R0, R0, 0x7c, P0 ;  /* 0x0000007c00007807 */ /* 0x000fd20000000000 */
.L_x_509:
[----:B------:R-:W-:Y:S05]  /*70d0*/  BSYNC B0 ;  /* 0x0000000000007941 */ /* 0x000fea0003800000 */
.L_x_507:
[----:B------:R-:W-:-:S04]  /*70e0*/  LOP3.LUT R3, R17, 0x80000000, RZ, 0xc0, !PT ;  /* 0x8000000011037812 */ /* 0x000fc800078ec0ff */
[----:B------:R-:W-:-:S04]  /*70f0*/  SHF.R.U32.HI R3, RZ, 0x18, R3 ;  /* 0x00000018ff037819 */ /* 0x000fc80000011603 */
[----:B------:R-:W-:-:S05]  /*7100*/  LOP3.LUT R3, R0, R3, RZ, 0xfc, !PT ;  /* 0x0000000300037212 */ /* 0x000fca00078efcff */
[----:B------:R0:W-:Y:S01]  /*7110*/  STG.E.U8 desc[UR36][R8.64], R3 ;  /* 0x0000000308007986 */ /* 0x0001e2000c101124 */
[----:B------:R-:W-:Y:S05]  /*7120*/  BRA `(.L_x_493) ;  /* 0x0000000400b07947 */ /* 0x000fea0003800000 */
.L_x_503:
[----:B------:R0:W-:Y:S01]  /*7130*/  STG.E.U16 desc[UR36][R8.64], R17 ;  /* 0x0000001108007986 */ /* 0x0001e2000c101524 */
[----:B------:R-:W-:Y:S05]  /*7140*/  BRA `(.L_x_493) ;  /* 0x0000000400a87947 */ /* 0x000fea0003800000 */
.L_x_500:
        /* <DEDUP_REMOVED lines=8> */
[----:B------:R-:W-:-:S06]  /*71d0*/  IMAD.U32 R3, R17, 0x10000, RZ ;  /* 0x0001000011037824 */ /* 0x000fcc00078e00ff */
[----:B------:R-:W0:Y:S02]  /*71e0*/  F2I.FTZ.U32.TRUNC.NTZ R3, R3 ;  /* 0x0000000300037305 */ /* 0x000e24000021f000 */
[----:B0-----:R0:W-:Y:S01]  /*71f0*/  STG.E.U16 desc[UR36][R8.64], R3 ;  /* 0x0000000308007986 */ /* 0x0011e2000c101524 */
[----:B------:R-:W-:Y:S05]  /*7200*/  BRA `(.L_x_493) ;  /* 0x0000000400787947 */ /* 0x000fea0003800000 */
.L_x_512:
        /* <DEDUP_REMOVED lines=17> */
.L_x_515:
[----:B------:R-:W-:-:S04]  /*7320*/  LOP3.LUT R3, R17, 0x80000000, RZ, 0xc0, !PT ;  /* 0x8000000011037812 */ /* 0x000fc800078ec0ff */
[----:B------:R-:W-:-:S04]  /*7330*/  SHF.R.U32.HI R3, RZ, 0x18, R3 ;  /* 0x00000018ff037819 */ /* 0x000fc80000011603 */
[----:B------:R-:W-:-:S04]  /*7340*/  LOP3.LUT R0, R0, R3, RZ, 0xfc, !PT ;  /* 0x0000000300007212 */ /* 0x000fc800078efcff */
[----:B------:R-:W-:-:S07]  /*7350*/  PRMT R4, R0, 0x7610, R4 ;  /* 0x0000761000047816 */ /* 0x000fce0000000004 */
.L_x_514:
[----:B------:R-:W-:Y:S05]  /*7360*/  BSYNC B0 ;  /* 0x0000000000007941 */ /* 0x000fea0003800000 */
.L_x_513:
[----:B------:R0:W-:Y:S01]  /*7370*/  STG.E.U8 desc[UR36][R8.64], R4 ;  /* 0x0000000408007986 */ /* 0x0001e2000c101124 */
[----:B------:R-:W-:Y:S05]  /*7380*/  BRA `(.L_x_493) ;  /* 0x0000000400187947 */ /* 0x000fea0003800000 */
.L_x_511:
        /* <DEDUP_REMOVED lines=17> */
.L_x_518:
[----:B------:R-:W-:-:S04]  /*74a0*/  LOP3.LUT R3, R17, 0x80000000, RZ, 0xc0, !PT ;  /* 0x8000000011037812 */ /* 0x000fc800078ec0ff */
[----:B------:R-:W-:-:S04]  /*74b0*/  SHF.R.U32.HI R3, RZ, 0x18, R3 ;  /* 0x00000018ff037819 */ /* 0x000fc80000011603 */
[----:B------:R-:W-:-:S04]  /*74c0*/  LOP3.LUT R0, R0, R3, RZ, 0xfc, !PT ;  /* 0x0000000300007212 */ /* 0x000fc800078efcff */
[----:B------:R-:W-:-:S07]  /*74d0*/  PRMT R4, R0, 0x7610, R4 ;  /* 0x0000761000047816 */ /* 0x000fce0000000004 */
.L_x_517:
[----:B------:R-:W-:Y:S05]  /*74e0*/  BSYNC B0 ;  /* 0x0000000000007941 */ /* 0x000fea0003800000 */
.L_x_516:
[----:B------:R0:W-:Y:S01]  /*74f0*/  STG.E.U8 desc[UR36][R8.64], R4 ;  /* 0x0000000408007986 */ /* 0x0001e2000c101124 */
[----:B------:R-:W-:Y:S05]  /*7500*/  BRA `(.L_x_493) ;  /* 0x0000000000b87947 */ /* 0x000fea0003800000 */
.L_x_510:
[----:B------:R-:W-:-:S13]  /*7510*/  ISETP.NE.AND P0, PT, R0, 0x1c, PT ;  /* 0x0000001c0000780c */ /* 0x000fda0003f05270 */
[----:B------:R-:W-:Y:S05]  /*7520*/  @!P0 BRA `(.L_x_519) ;  /* 0x0000000000a48947 */ /* 0x000fea0003800000 */
[----:B------:R-:W-:-:S13]  /*7530*/  ISETP.NE.AND P0, PT, R0, 0x1d, PT ;  /* 0x0000001d0000780c */ /* 0x000fda0003f05270 */
[----:B------:R-:W-:Y:S05]  /*7540*/  @!P0 BRA `(.L_x_520) ;  /* 0x00000000008c8947 */ /* 0x000fea0003800000 */
[----:B------:R-:W-:-:S13]  /*7550*/  ISETP.NE.AND P0, PT, R0, 0x2c, PT ;  /* 0x0000002c0000780c */ /* 0x000fda0003f05270 */
[----:B------:R-:W-:Y:S05]  /*7560*/  @P0 BRA `(.L_x_492) ;  /* 0x0000000000400947 */ /* 0x000fea0003800000 */
[----:B------:R-:W-:-:S05]  /*7570*/  IMAD.U32 R4, R17, 0x10000, RZ ;  /* 0x0001000011047824 */ /* 0x000fca00078e00ff */
        /* <DEDUP_REMOVED lines=15> */
.L_x_492:
        /* <DEDUP_REMOVED lines=15> */
[----:B0--3--:R-:W-:Y:S05]  /*7760*/  CALL.ABS.NOINC R14 ;  /* 0x000000000e007343 */ /* 0x009fea0003c00000 */
.L_x_521:
[----:B------:R-:W-:Y:S05]  /*7770*/  BRA `(.L_x_493) ;  /* 0x00000000001c7947 */ /* 0x000fea0003800000 */
.L_x_520:
[----:B------:R-:W-:-:S06]  /*7780*/  IMAD.U32 R4, R17, 0x10000, RZ ;  /* 0x0001000011047824 */ /* 0x000fcc00078e00ff */
[----:B------:R-:W0:Y:S02]  /*7790*/  F2I.U64.TRUNC R4, R4 ;  /* 0x0000000400047311 */ /* 0x000e24000020d800 */
[----:B0-----:R0:W-:Y:S01]  /*77a0*/  STG.E.64 desc[UR36][R8.64], R4 ;  /* 0x0000000408007986 */ /* 0x0011e2000c101b24 */
[----:B------:R-:W-:Y:S05]  /*77b0*/  BRA `(.L_x_493) ;  /* 0x00000000000c7947 */ /* 0x000fea0003800000 */
.L_x_519:
[----:B------:R-:W-:-:S06]  /*77c0*/  IMAD.U32 R17, R17, 0x10000, RZ ;  /* 0x0001000011117824 */ /* 0x000fcc00078e00ff */
[----:B------:R-:W0:Y:S02]  /*77d0*/  F2I.FTZ.U32.TRUNC.NTZ R17, R17 ;  /* 0x0000001100117305 */ /* 0x000e24000021f000 */
[----:B0-----:R0:W-:Y:S02]  /*77e0*/  STG.E desc[UR36][R8.64], R17 ;  /* 0x0000001108007986 */ /* 0x0011e4000c101924 */
.L_x_493:
[----:B------:R-:W-:-:S07]  /*77f0*/  VIADD R25, R25, 0x80 ;  /* 0x0000008019197836 */ /* 0x000fce0000000000 */
.L_x_453:
[----:B------:R-:W-:Y:S05]  /*7800*/  BSYNC B6 ;  /* 0x0000000000067941 */ /* 0x000fea0003800000 */
.L_x_452:
[----:B------:R-:W-:-:S13]  /*7810*/  ISETP.GE.AND P0, PT, R25, R16, PT ;  /* 0x000000101900720c */ /* 0x000fda0003f06270 */
[----:B------:R-:W-:Y:S05]  /*7820*/  @P0 EXIT ;  /* 0x000000000000094d */ /* 0x000fea0003800000 */
[----:B012-4-:R-:W0:Y:S01]  /*7830*/  LDC.64 R4, c[0x0][0x218] ;  /* 0x00008600ff047b82 */ /* 0x017e220000000a00 */
        /* <DEDUP_REMOVED lines=16> */
[----:B---3--:R-:W-:-:S06]  /*7940*/  IMAD.U32 R19, R19, 0x10000, RZ ;  /* 0x0001000013137824 */ /* 0x008fcc00078e00ff */
[----:B------:R-:W0:Y:S02]  /*7950*/  F2I.FTZ.TRUNC.NTZ R19, R19 ;  /* 0x0000001300137305 */ /* 0x000e24000021f100 */
[----:B0-----:R-:W-:Y:S01]  /*7960*/  STG.E.U8 desc[UR36][R2.64], R19 ;  /* 0x0000001302007986 */ /* 0x001fe2000c101124 */
[----:B------:R-:W-:Y:S05]  /*7970*/  EXIT ;  /* 0x000000000000794d */ /* 0x000fea0003800000 */
.L_x_525:
[----:B---3--:R-:W-:-:S06]  /*7980*/  IMAD.U32 R5, R19, 0x10000, RZ ;  /* 0x0001000013057824 */ /* 0x008fcc00078e00ff */
[----:B------:R-:W0:Y:S02]  /*7990*/  F2I.S64.TRUNC R4, R5 ;  /* 0x0000000500047311 */ /* 0x000e24000020d900 */
[----:B0-----:R-:W-:Y:S01]  /*79a0*/  STG.E.U8 desc[UR36][R2.64], R4 ;  /* 0x0000000402007986 */ /* 0x001fe2000c101124 */
[----:B------:R-:W-:Y:S05]  /*79b0*/  EXIT ;  /* 0x000000000000794d */ /* 0x000fea0003800000 */
.L_x_524:
[----:B------:R-:W-:-:S13]  /*79c0*/  ISETP.NE.AND P0, PT, R0, 0x2, PT ;  /* 0x000000020000780c */ /* 0x000fda0003f05270 */
[----:B------:R-:W-:Y:S05]  /*79d0*/  @!P0 BRA `(.L_x_527) ;  /* 0x0000000000308947 */ /* 0x000fea0003800000 */
[----:B------:R-:W-:-:S13]  /*79e0*/  ISETP.NE.AND P0, PT, R0, 0x3, PT ;  /* 0x000000030000780c */ /* 0x000fda0003f05270 */
[----:B------:R-:W-:Y:S05]  /*79f0*/  @!P0 BRA `(.L_x_528) ;  /* 0x0000000000188947 */ /* 0x000fea0003800000 */
[----:B------:R-:W-:-:S13]  /*7a00*/  ISETP.NE.AND P0, PT, R0, 0x4, PT ;  /* 0x000000040000780c */ /* 0x000fda0003f05270 */
[----:B------:R-:W-:Y:S05]  /*7a10*/  @P0 BRA `(.L_x_526) ;  /* 0x0000000c000c0947 */ /* 0x000fea0003800000 */
[----:B---3--:R-:W-:-:S06]  /*7a20*/  IMAD.U32 R4, R19, 0x10000, RZ ;  /* 0x0001000013047824 */ /* 0x008fcc00078e00ff */
[----:B------:R-:W0:Y:S02]  /*7a30*/  F2I.S64.TRUNC R4, R4 ;  /* 0x0000000400047311 */ /* 0x000e24000020d900 */
[----:B0-----:R-:W-:Y:S01]  /*7a40*/  STG.E.64 desc[UR36][R2.64], R4 ;  /* 0x0000000402007986 */ /* 0x001fe2000c101b24 */
[----:B------:R-:W-:Y:S05]  /*7a50*/  EXIT ;  /* 0x000000000000794d */ /* 0x000fea0003800000 */
.L_x_528:
[----:B---3--:R-:W-:-:S06]  /*7a60*/  IMAD.U32 R19, R19, 0x10000, RZ ;  /* 0x0001000013137824 */ /* 0x008fcc00078e00ff */
[----:B------:R-:W0:Y:S02]  /*7a70*/  F2I.FTZ.TRUNC.NTZ R19, R19 ;  /* 0x0000001300137305 */ /* 0x000e24000021f100 */
[----:B0-----:R-:W-:Y:S01]  /*7a80*/  STG.E desc[UR36][R2.64], R19 ;  /* 0x0000001302007986 */ /* 0x001fe2000c101924 */
[----:B------:R-:W-:Y:S05]  /*7a90*/  EXIT ;  /* 0x000000000000794d */ /* 0x000fea0003800000 */
.L_x_527:
[----:B---3--:R-:W-:-:S06]  /*7aa0*/  IMAD.U32 R19, R19, 0x10000, RZ ;  /* 0x0001000013137824 */ /* 0x008fcc00078e00ff */
[----:B------:R-:W0:Y:S02]  /*7ab0*/  F2I.FTZ.TRUNC.NTZ R19, R19 ;  /* 0x0000001300137305 */ /* 0x000e24000021f100 */
[----:B0-----:R-:W-:Y:S01]  /*7ac0*/  STG.E.U16 desc[UR36][R2.64], R19 ;  /* 0x0000001302007986 */ /* 0x001fe2000c101524 */
[----:B------:R-:W-:Y:S05]  /*7ad0*/  EXIT ;  /* 0x000000000000794d */ /* 0x000fea0003800000 */
.L_x_523:
[----:B------:R-:W-:-:S13]  /*7ae0*/  ISETP.GT.AND P0, PT, R0, 0x6, PT ;  /* 0x000000060000780c */ /* 0x000fda0003f04270 */
[----:B------:R-:W-:Y:S05]  /*7af0*/  @P0 BRA `(.L_x_529) ;  /* 0x00000000002c0947 */ /* 0x000fea0003800000 */
[----:B------:R-:W-:-:S13]  /*7b00*/  ISETP.NE.AND P0, PT, R0, 0x5, PT ;  /* 0x000000050000780c */ /* 0x000fda0003f05270 */
[----:B------:R-:W-:Y:S05]  /*7b10*/  @!P0 BRA `(.L_x_530) ;  /* 0x0000000000148947 */ /* 0x000fea0003800000 */
[----:B------:R-:W-:-:S13]  /*7b20*/  ISETP.NE.AND P0, PT, R0, 0x6, PT ;  /* 0x000000060000780c */ /* 0x000fda0003f05270 */
[----:B------:R-:W-:Y:S05]  /*7b30*/  @P0 BRA `(.L_x_526) ;  /* 0x0000000800c40947 */ /* 0x000fea0003800000 */
[----:B---3--:R-:W-:-:S05]  /*7b40*/  IMAD.U32 R19, R19, 0x10000, RZ ;  /* 0x0001000013137824 */ /* 0x008fca00078e00ff */
[----:B------:R-:W-:Y:S01]  /*7b50*/  STG.E desc[UR36][R2.64], R19 ;  /* 0x0000001302007986 */ /* 0x000fe2000c101924 */
[----:B------:R-:W-:Y:S05]  /*7b60*/  EXIT ;  /* 0x000000000000794d */ /* 0x000fea0003800000 */
.L_x_530:
[----:B---3--:R-:W-:-:S05]  /*7b70*/  IMAD.U32 R0, R19, 0x10000, RZ ;  /* 0x0001000013007824 */ /* 0x008fca00078e00ff */
[----:B------:R-:W-:-:S05]  /*7b80*/  F2FP.F16.F32.PACK_AB R0, RZ, R0 ;  /* 0x00000000ff00723e */ /* 0x000fca00000000ff */
[----:B------:R-:W-:Y:S01]  /*7b90*/  STG.E.U16 desc[UR36][R2.64], R0 ;  /* 0x0000000002007986 */ /* 0x000fe2000c101524 */
[----:B------:R-:W-:Y:S05]  /*7ba0*/  EXIT ;  /* 0x000000000000794d */ /* 0x000fea0003800000 */
.L_x_529:
[----:B------:R-:W-:-:S13]  /*7bb0*/  ISETP.NE.AND P0, PT, R0, 0x7, PT ;  /* 0x000000070000780c */ /* 0x000fda0003f05270 */
[----:B------:R-:W-:Y:S05]  /*7bc0*/  @!P0 BRA `(.L_x_531) ;  /* 0x0000000000348947 */ /* 0x000fea0003800000 */
[----:B------:R-:W-:-:S13]  /*7bd0*/  ISETP.NE.AND P0, PT, R0, 0x8, PT ;  /* 0x000000080000780c */ /* 0x000fda0003f05270 */
[----:B------:R-:W-:Y:S05]  /*7be0*/  @!P0 BRA `(.L_x_532) ;  /* 0x0000000000188947 */ /* 0x000fea0003800000 */
[----:B------:R-:W-:-:S13]  /*7bf0*/  ISETP.NE.AND P0, PT, R0, 0x9, PT ;  /* 0x000000090000780c */ /* 0x000fda0003f05270 */
[----:B------:R-:W-:Y:S05]  /*7c00*/  @P0 BRA `(.L_x_526) ;  /* 0x0000000800900947 */ /* 0x000fea0003800000 */
[----:B---3--:R-:W-:Y:S02]  /*7c10*/  IMAD.U32 R4, R19, 0x10000, RZ ;  /* 0x0001000013047824 */ /* 0x008fe400078e00ff */
[----:B------:R-:W-:-:S05]  /*7c20*/  IMAD.MOV.U32 R5, RZ, RZ, RZ ;  /* 0x000000ffff057224 */ /* 0x000fca00078e00ff */
[----:B------:R-:W-:Y:S01]  /*7c30*/  STG.E.64 desc[UR36][R2.64], R4 ;  /* 0x0000000402007986 */ /* 0x000fe2000c101b24 */
[----:B------:R-:W-:Y:S05]  /*7c40*/  EXIT ;  /* 0x000000000000794d */ /* 0x000fea0003800000 */
.L_x_532:
[----:B---3--:R-:W-:-:S05]  /*7c50*/  IMAD.U32 R19, R19, 0x10000, RZ ;  /* 0x0001000013137824 */ /* 0x008fca00078e00ff */
[----:B------:R-:W-:-:S04]  /*7c60*/  F2FP.F16.F32.PACK_AB R5, RZ, R19 ;  /* 0x00000013ff05723e */ /* 0x000fc800000000ff */
[----:B------:R-:W-:-:S05]  /*7c70*/  PRMT R5, R5, 0x5410, RZ ;  /* 0x0000541005057816 */ /* 0x000fca00000000ff */
[----:B------:R-:W-:Y:S01]  /*7c80*/  STG.E desc[UR36][R2.64], R5 ;  /* 0x0000000502007986 */ /* 0x000fe2000c101924 */
[----:B------:R-:W-:Y:S05]  /*7c90*/  EXIT ;  /* 0x000000000000794d */ /* 0x000fea0003800000 */
.L_x_531:
[----:B---3--:R-:W-:-:S04]  /*7ca0*/  IMAD.U32 R4, R19, 0x10000, RZ ;  /* 0x0001000013047824 */ /* 0x008fc800078e00ff */
[----:B------:R-:W-:-:S06]  /*7cb0*/  FMUL.FTZ R4, R4, 1 ;  /* 0x3f80000004047820 */ /* 0x000fcc0000410000 */
[----:B------:R-:W0:Y:S02]  /*7cc0*/  F2F.F64.F32 R4, R4 ;  /* 0x0000000400047310 */ /* 0x000e240000201800 */
[----:B0-----:R-:W-:Y:S01]  /*7cd0*/  STG.E.64 desc[UR36][R2.64], R4 ;  /* 0x0000000402007986 */ /* 0x001fe2000c101b24 */
[----:B------:R-:W-:Y:S05]  /*7ce0*/  EXIT ;  /* 0x000000000000794d */ /* 0x000fea0003800000 */
.L_x_522:
        /* <DEDUP_REMOVED lines=8> */
[----:B---3--:R-:W-:-:S05]  /*7d70*/  IMAD.U32 R19, R19, 0x10000, RZ ;  /* 0x0001000013137824 */ /* 0x008fca00078e00ff */
[----:B------:R-:W-:-:S04]  /*7d80*/  FSETP.NEU.FTZ.AND P0, PT, R19, RZ, PT ;  /* 0x000000ff1300720b */ /* 0x000fc80003f1d000 */
[----:B------:R-:W-:-:S05]  /*7d90*/  SEL R5, RZ, 0x1, !P0 ;  /* 0x00000001ff057807 */ /* 0x000fca0004000000 */
[----:B------:R-:W-:Y:S01]  /*7da0*/  STG.E.U8 desc[UR36][R2.64], R5 ;  /* 0x0000000502007986 */ /* 0x000fe2000c101124 */
[----:B------:R-:W-:Y:S05]  /*7db0*/  EXIT ;  /* 0x000000000000794d */ /* 0x000fea0003800000 */
.L_x_535:
[----:B---3--:R-:W-:Y:S01]  /*7dc0*/  IMAD.U32 R19, R19, 0x10000, RZ ;  /* 0x0001000013137824 */ /* 0x008fe200078e00ff */
[----:B------:R-:W-:-:S03]  /*7dd0*/  CS2R R6, SRZ ;  /* 0x0000000000067805 */ /* 0x000fc6000001ff00 */
[----:B------:R-:W-:-:S06]  /*7de0*/  FMUL.FTZ R4, R19, 1 ;  /* 0x3f80000013047820 */ /* 0x000fcc0000410000 */
[----:B------:R-:W0:Y:S02]  /*7df0*/  F2F.F64.F32 R4, R4 ;  /* 0x0000000400047310 */ /* 0x000e240000201800 */
[----:B0-----:R-:W-:Y:S01]  /*7e00*/  STG.E.128 desc[UR36][R2.64], R4 ;  /* 0x0000000402007986 */ /* 0x001fe2000c101d24 */
[----:B------:R-:W-:Y:S05]  /*7e10*/  EXIT ;  /* 0x000000000000794d */ /* 0x000fea0003800000 */
.L_x_534:
[----:B------:R-:W-:-:S13]  /*7e20*/  ISETP.NE.AND P0, PT, R0, 0xf, PT ;  /* 0x0000000f0000780c */ /* 0x000fda0003f05270 */
[----:B------:R-:W-:Y:S05]  /*7e30*/  @!P0 BRA `(.L_x_536) ;  /* 0x0000000000b48947 */ /* 0x000fea0003800000 */
[----:B------:R-:W-:-:S13]  /*7e40*/  ISETP.NE.AND P0, PT, R0, 0x17, PT ;  /* 0x000000170000780c */ /* 0x000fda0003f05270 */
[----:B------:R-:W-:Y:S05]  /*7e50*/  @!P0 BRA `(.L_x_537) ;  /* 0x0000000000548947 */ /* 0x000fea0003800000 */
[----:B------:R-:W-:-:S13]  /*7e60*/  ISETP.NE.AND P0, PT, R0, 0x18, PT ;  /* 0x000000180000780c */ /* 0x000fda0003f05270 */
[----:B------:R-:W-:Y:S05]  /*7e70*/  @P0 BRA `(.L_x_526) ;  /* 0x0000000400f40947 */ /* 0x000fea0003800000 */
[----:B---3--:R-:W-:Y:S01]  /*7e80*/  IMAD.U32 R19, R19, 0x10000, RZ ;  /* 0x0001000013137824 */ /* 0x008fe200078e00ff */
        /* <DEDUP_REMOVED lines=14> */
.L_x_539:
[----:B------:R-:W-:Y:S05]  /*7f70*/  BSYNC B0 ;  /* 0x0000000000007941 */ /* 0x000fea0003800000 */
.L_x_538:
[----:B------:R-:W-:-:S05]  /*7f80*/  LOP3.LUT R5, R0, R5, RZ, 0xfc, !PT ;  /* 0x0000000500057212 */ /* 0x000fca00078efcff */
[----:B------:R-:W-:Y:S01]  /*7f90*/  STG.E.U8 desc[UR36][R2.64], R5 ;  /* 0x0000000502007986 */ /* 0x000fe2000c101124 */
[----:B------:R-:W-:Y:S05]  /*7fa0*/  EXIT ;  /* 0x000000000000794d */ /* 0x000fea0003800000 */
.L_x_537:
[----:B---3--:R-:W-:Y:S01]  /*7fb0*/  IMAD.U32 R19, R19, 0x10000, RZ ;  /* 0x0001000013137824 */ /* 0x008fe200078e00ff */
        /* <DEDUP_REMOVED lines=12> */
.L_x_541:
[----:B------:R-:W-:Y:S01]  /*8080*/  IMAD.MOV.U32 R0, RZ, RZ, 0x7f ;  /* 0x0000007fff007424 */ /* 0x000fe200078e00ff */
[----:B------:R-:W-:-:S04]  /*8090*/  ISETP.GT.U32.AND P0, PT, R4, 0x7f800000, PT ;  /* 0x7f8000000400780c */ /* 0x000fc80003f04070 */
[----:B------:R-:W-:-:S09]  /*80a0*/  SEL R0, R0, 0x7c, P0 ;  /* 0x0000007c00007807 */ /* 0x000fd20000000000 */
.L_x_542:
[----:B------:R-:W-:Y:S05]  /*80b0*/  BSYNC B0 ;  /* 0x0000000000007941 */ /* 0x000fea0003800000 */
.L_x_540:
[----:B------:R-:W-:-:S04]  /*80c0*/  LOP3.LUT R4, R19, 0x80000000, RZ, 0xc0, !PT ;  /* 0x8000000013047812 */ /* 0x000fc800078ec0ff */
[----:B------:R-:W-:-:S04]  /*80d0*/  SHF.R.U32.HI R5, RZ, 0x18, R4 ;  /* 0x00000018ff057819 */ /* 0x000fc80000011604 */
[----:B------:R-:W-:-:S05]  /*80e0*/  LOP3.LUT R5, R0, R5, RZ, 0xfc, !PT ;  /* 0x0000000500057212 */ /* 0x000fca00078efcff */
[----:B------:R-:W-:Y:S01]  /*80f0*/  STG.E.U8 desc[UR36][R2.64], R5 ;  /* 0x0000000502007986 */ /* 0x000fe2000c101124 */
[----:B------:R-:W-:Y:S05]  /*8100*/  EXIT ;  /* 0x000000000000794d */ /* 0x000fea0003800000 */
.L_x_536:
[----:B---3--:R-:W-:Y:S01]  /*8110*/  STG.E.U16 desc[UR36][R2.64], R19 ;  /* 0x0000001302007986 */ /* 0x008fe2000c101524 */
[----:B------:R-:W-:Y:S05]  /*8120*/  EXIT ;  /* 0x000000000000794d */ /* 0x000fea0003800000 */
.L_x_533:
        /* <DEDUP_REMOVED lines=8> */
[----:B---3--:R-:W-:-:S06]  /*81b0*/  IMAD.U32 R5, R19, 0x10000, RZ ;  /* 0x0001000013057824 */ /* 0x008fcc00078e00ff */
[----:B------:R-:W0:Y:S02]  /*81c0*/  F2I.FTZ.U32.TRUNC.NTZ R5, R5 ;  /* 0x0000000500057305 */ /* 0x000e24000021f000 */
[----:B0-----:R-:W-:Y:S01]  /*81d0*/  STG.E.U16 desc[UR36][R2.64], R5 ;  /* 0x0000000502007986 */ /* 0x001fe2000c101524 */
[----:B------:R-:W-:Y:S05]  /*81e0*/  EXIT ;  /* 0x000000000000794d */ /* 0x000fea0003800000 */
.L_x_545:
[----:B---3--:R-:W-:Y:S01]  /*81f0*/  IMAD.U32 R19, R19, 0x10000, RZ ;  /* 0x0001000013137824 */ /* 0x008fe200078e00ff */
        /* <DEDUP_REMOVED lines=12> */
[----:B------:R-:W-:-:S05]  /*82c0*/  FADD.FTZ R0, R5, 8192 ;  /* 0x4600000005007421 */ /* 0x000fca0000010000 */
[----:B------:R-:W-:Y:S02]  /*82d0*/  LOP3.LUT P0, R4, R0, 0xff, RZ, 0xc0, !PT ;  /* 0x000000ff00047812 */ /* 0x000fe4000780c0ff */
[----:B------:R-:W-:-:S11]  /*82e0*/  PRMT R0, RZ, 0x7610, R0 ;  /* 0x00007610ff007816 */ /* 0x000fd60000000000 */
[----:B------:R-:W-:Y:S05]  /*82f0*/  @!P0 BRA `(.L_x_547) ;  /* 0x0000000000108947 */ /* 0x000fea0003800000 */
.L_x_548:
[----:B------:R-:W-:-:S04]  /*8300*/  LOP3.LUT R0, R19, 0x80000000, RZ, 0xc0, !PT ;  /* 0x8000000013007812 */ /* 0x000fc800078ec0ff */
[----:B------:R-:W-:-:S04]  /*8310*/  SHF.R.U32.HI R5, RZ, 0x18, R0 ;  /* 0x00000018ff057819 */ /* 0x000fc80000011600 */
[----:B------:R-:W-:-:S04]  /*8320*/  LOP3.LUT R4, R4, R5, RZ, 0xfc, !PT ;  /* 0x0000000504047212 */ /* 0x000fc800078efcff */
[----:B------:R-:W-:-:S07]  /*8330*/  PRMT R0, R4, 0x7610, R0 ;  /* 0x0000761004007816 */ /* 0x000fce0000000000 */
.L_x_547:
[----:B------:R-:W-:Y:S05]  /*8340*/  BSYNC B0 ;  /* 0x0000000000007941 */ /* 0x000fea0003800000 */
.L_x_546:
[----:B------:R-:W-:Y:S01]  /*8350*/  STG.E.U8 desc[UR36][R2.64], R0 ;  /* 0x0000000002007986 */ /* 0x000fe2000c101124 */
[----:B------:R-:W-:Y:S05]  /*8360*/  EXIT ;  /* 0x000000000000794d */ /* 0x000fea0003800000 */
.L_x_544:
        /* <DEDUP_REMOVED lines=17> */
.L_x_551:
[----:B------:R-:W-:-:S04]  /*8480*/  LOP3.LUT R0, R19, 0x80000000, RZ, 0xc0, !PT ;  /* 0x8000000013007812 */ /* 0x000fc800078ec0ff */
[----:B------:R-:W-:-:S04]  /*8490*/  SHF.R.U32.HI R5, RZ, 0x18, R0 ;  /* 0x00000018ff057819 */ /* 0x000fc80000011600 */
[----:B------:R-:W-:-:S04]  /*84a0*/  LOP3.LUT R4, R4, R5, RZ, 0xfc, !PT ;  /* 0x0000000504047212 */ /* 0x000fc800078efcff */
[----:B------:R-:W-:-:S07]  /*84b0*/  PRMT R0, R4, 0x7610, R0 ;  /* 0x0000761004007816 */ /* 0x000fce0000000000 */
.L_x_550:
[----:B------:R-:W-:Y:S05]  /*84c0*/  BSYNC B0 ;  /* 0x0000000000007941 */ /* 0x000fea0003800000 */
.L_x_549:
[----:B------:R-:W-:Y:S01]  /*84d0*/  STG.E.U8 desc[UR36][R2.64], R0 ;  /* 0x0000000002007986 */ /* 0x000fe2000c101124 */
[----:B------:R-:W-:Y:S05]  /*84e0*/  EXIT ;  /* 0x000000000000794d */ /* 0x000fea0003800000 */
.L_x_543:
[----:B------:R-:W-:-:S13]  /*84f0*/  ISETP.NE.AND P0, PT, R0, 0x1c, PT ;  /* 0x0000001c0000780c */ /* 0x000fda0003f05270 */
[----:B------:R-:W-:Y:S05]  /*8500*/  @!P0 BRA `(.L_x_552) ;  /* 0x0000000000a48947 */ /* 0x000fea0003800000 */
[----:B------:R-:W-:-:S13]  /*8510*/  ISETP.NE.AND P0, PT, R0, 0x1d, PT ;  /* 0x0000001d0000780c */ /* 0x000fda0003f05270 */
[----:B------:R-:W-:Y:S05]  /*8520*/  @!P0 BRA `(.L_x_553) ;  /* 0x00000000008c8947 */ /* 0x000fea0003800000 */
[----:B------:R-:W-:-:S13]  /*8530*/  ISETP.NE.AND P0, PT, R0, 0x2c, PT ;  /* 0x0000002c0000780c */ /* 0x000fda0003f05270 */
[----:B------:R-:W-:Y:S05]  /*8540*/  @P0 BRA `(.L_x_526) ;  /* 0x0000000000400947 */ /* 0x000fea0003800000 */
[----:B---3--:R-:W-:Y:S02]  /*8550*/  IMAD.U32 R19, R19, 0x10000, RZ ;  /* 0x0001000013137824 */ /* 0x008fe400078e00ff */
[----:B------:R-:W-:-:S03]  /*8560*/  IMAD.MOV.U32 R5, RZ, RZ, 0xff ;  /* 0x000000ffff057424 */ /* 0x000fc600078e00ff */
[----:B------:R-:W-:-:S04]  /*8570*/  SHF.R.U32.HI R6, RZ, 0x17, R19 ;  /* 0x00000017ff067819 */ /* 0x000fc80000011613 */
[----:B------:R-:W-:-:S04]  /*8580*/  LOP3.LUT R4, R6, 0xff, RZ, 0xc0, !PT ;  /* 0x000000ff06047812 */ /* 0x000fc800078ec0ff */
[----:B------:R-:W-:-:S13]  /*8590*/  ISETP.NE.AND P2, PT, R4, 0xff, PT ;  /* 0x000000ff0400780c */ /* 0x000fda0003f45270 */
[--C-:B------:R-:W-:Y:S02]  /*85a0*/  @P2 SHF.R.U32.HI R0, RZ, 0x16, R19.reuse ;  /* 0x00000016ff002819 */ /* 0x100fe40000011613 */
[----:B------:R-:W-:Y:S02]  /*85b0*/  @P2 LOP3.LUT P0, RZ, R4, 0x3fffff, R19, 0xf8, !PT ;  /* 0x003fffff04ff2812 */ /* 0x000fe4000780f813 */
        /* <DEDUP_REMOVED lines=9> */
.L_x_526:
        /* <DEDUP_REMOVED lines=15> */
[----:B-1-3--:R-:W-:Y:S05]  /*8740*/  CALL.ABS.NOINC R2 ;  /* 0x0000000002007343 */ /* 0x00afea0003c00000 */
.L_x_554:
[----:B------:R-:W-:Y:S05]  /*8750*/  EXIT ;  /* 0x000000000000794d */ /* 0x000fea0003800000 */
.L_x_553:
[----:B---3--:R-:W-:-:S06]  /*8760*/  IMAD.U32 R4, R19, 0x10000, RZ ;  /* 0x0001000013047824 */ /* 0x008fcc00078e00ff */
[----:B------:R-:W0:Y:S02]  /*8770*/  F2I.U64.TRUNC R4, R4 ;  /* 0x0000000400047311 */ /* 0x000e24000020d800 */
[----:B0-----:R-:W-:Y:S01]  /*8780*/  STG.E.64 desc[UR36][R2.64], R4 ;  /* 0x0000000402007986 */ /* 0x001fe2000c101b24 */
[----:B------:R-:W-:Y:S05]  /*8790*/  EXIT ;  /* 0x000000000000794d */ /* 0x000fea0003800000 */
.L_x_552:
[----:B---3--:R-:W-:-:S06]  /*87a0*/  IMAD.U32 R19, R19, 0x10000, RZ ;  /* 0x0001000013137824 */ /* 0x008fcc00078e00ff */
[----:B------:R-:W0:Y:S02]  /*87b0*/  F2I.FTZ.U32.TRUNC.NTZ R19, R19 ;  /* 0x0000001300137305 */ /* 0x000e24000021f000 */
[----:B0-----:R-:W-:Y:S01]  /*87c0*/  STG.E desc[UR36][R2.64], R19 ;  /* 0x0000001302007986 */ /* 0x001fe2000c101924 */
[----:B------:R-:W-:Y:S05]  /*87d0*/  EXIT ;  /* 0x000000000000794d */ /* 0x000fea0003800000 */
.L_x_555:
        /* <DEDUP_REMOVED lines=10> */
.L_x_2617:


//--------------------- .text._ZN2at6native18elementwise_kernelILi128ELi4EZNS0_22gpu_kernel_impl_nocastIZZZNS0_15cos_kernel_cudaERNS_18TensorIteratorBaseEENKUlvE0_clEvENKUlvE2_clEvEUlN3c108BFloat16EE_EEvS4_RKT_EUliE_EEviT1_ --------------------------
	.section	.text._ZN2at6native18elementwise_kernelILi128ELi4EZNS0_22gpu_kernel_impl_nocastIZZZNS0_15cos_kernel_cudaERNS_18TensorIteratorBaseEENKUlvE0_clEvENKUlvE2_clEvEUlN3c108BFloat16EE_EEvS4_RKT_EUliE_EEviT1_,"ax",@progbits
	.align	128
        .global         _ZN2at6native18elementwise_kernelILi128ELi4EZNS0_22gpu_kernel_impl_nocastIZZZNS0_15cos_kernel_cudaERNS_18TensorIteratorBaseEENKUlvE0_clEvENKUlvE2_clEvEUlN3c108BFloat16EE_EEvS4_RKT_EUliE_EEviT1_
        .type           _ZN2at6native18elementwise_kernelILi128ELi4EZNS0_22gpu_kernel_impl_nocastIZZZNS0_15cos_kernel_cudaERNS_18TensorIteratorBaseEENKUlvE0_clEvENKUlvE2_clEvEUlN3c108BFloat16EE_EEvS4_RKT_EUliE_EEviT1_,@function
        .size           _ZN2at6native18elementwise_kernelILi128ELi4EZNS0_22gpu_kernel_impl_nocastIZZZNS0_15cos_kernel_cudaERNS_18TensorIteratorBaseEENKUlvE0_clEvENKUlvE2_clEvEUlN3c108BFloat16EE_EEvS4_RKT_EUliE_EEviT1_,(.L_x_2618 - _ZN2at6native18elementwise_kernelILi128ELi4EZNS0_22gpu_kernel_impl_nocastIZZZNS0_15cos_kernel_cudaERNS_18TensorIteratorBaseEENKUlvE0_clEvENKUlvE2_clEvEUlN3c108BFloat16EE_EEvS4_RKT_EUliE_EEviT1_)
        .other          _ZN2at6native18elementwise_kernelILi128ELi4EZNS0_22gpu_kernel_impl_nocastIZZZNS0_15cos_kernel_cudaERNS_18TensorIteratorBaseEENKUlvE0_clEvENKUlvE2_clEvEUlN3c108BFloat16EE_EEvS4_RKT_EUliE_EEviT1_,@"STO_CUDA_ENTRY STV_DEFAULT"
_ZN2at6native18elementwise_kernelILi128ELi4EZNS0_22gpu_kernel_impl_nocastIZZZNS0_15cos_kernel_cudaERNS_18TensorIteratorBaseEENKUlvE0_clEvENKUlvE2_clEvEUlN3c108BFloat16EE_EEvS4_RKT_EUliE_EEviT1_:
.text._ZN2at6native18elementwise_kernelILi128ELi4EZNS0_22gpu_kernel_impl_nocastIZZZNS0_15cos_kernel_cudaERNS_18TensorIteratorBaseEENKUlvE0_clEvENKUlvE2_clEvEUlN3c108BFloat16EE_EEvS4_RKT_EUliE_EEviT1_:
[----:B------:R-:W-:Y:S01]  /*0000*/  LDC R1, c[0x0][0x28] ;  /* 0x00000a00ff017b82 */ /* 0x000fe20000000800 */
[----:B------:R-:W0:Y:S01]  /*0010*/  S2R R0, SR_CTAID.X ;  /* 0x0000000000007919 */ /* 0x000e220000002500 */
[----:B------:R-:W-:Y:S01]  /*0020*/  ULDC UR6, c[0x0][0x210] ;  /* 0x0000840000067ab9 */ /* 0x000fe20000000800 */
[----:B------:R-:W-:Y:S01]  /*0030*/  ULDC.64 UR4, c[0x0][0x208] ;  /* 0x0000820000047ab9 */ /* 0x000fe20000000a00 */
[----:B------:R-:W-:Y:S01]  /*0040*/  BSSY B0, `(.L_x_556) ;  /* 0x0000140000007945 */ /* 0x000fe20003800000 */
[----:B------:R-:W0:Y:S02]  /*0050*/  S2R R3, SR_TID.X ;  /* 0x0000000000037919 */ /* 0x000e240000002100 */
[----:B0-----:R-:W-:-:S04]  /*0060*/  LEA R0, R0, R3, 0x9 ;  /* 0x0000000300007211 */ /* 0x001fc800078e48ff */
[----:B------:R-:W-:-:S13]  /*0070*/  ISETP.GE.AND P0, PT, R0, UR6, PT ;  /* 0x0000000600007c0c */ /* 0x000fda000bf06270 */
[----:B------:R-:W-:Y:S05]  /*0080*/  @P0 BRA `(.L_x_557) ;  /* 0x0000001000ec0947 */ /* 0x000fea0003800000 */
[----:B------:R-:W0:Y:S01]  /*0090*/  LDC R8, c[0x0][0x218] ;  /* 0x00008600ff087b82 */ /* 0x000e220000000800 */
[----:B------:R-:W-:Y:S02]  /*00a0*/  CS2R R2, SRZ ;  /* 0x0000000000027805 */ /* 0x000fe4000001ff00 */
[----:B0-----:R-:W-:-:S13]  /*00b0*/  ISETP.NE.AND P0, PT, R8, RZ, PT ;  /* 0x000000ff0800720c */ /* 0x001fda0003f05270 */
[----:B------:R-:W-:Y:S05]  /*00c0*/  @!P0 BRA `(.L_x_558) ;  /* 0x0000001000a88947 */ /* 0x000fea0003800000 */
[----:B------:R-:W-:Y:S01]  /*00d0*/  HFMA2.MMA R2, -RZ, RZ, 0, 0 ;  /* 0x00000000ff027435 */ /* 0x000fe200000001ff */
[----:B------:R-:W-:Y:S01]  /*00e0*/  MOV R3, R0 ;  /* 0x0000000000037202 */ /* 0x000fe20000000f00 */
[----:B------:R-:W-:Y:S01]  /*00f0*/  ULDC.64 UR8, c[0x0][0x220] ;  /* 0x0000880000087ab9 */ /* 0x000fe20000000a00 */
[----:B------:R-:W-:Y:S01]  /*0100*/  ISETP.NE.AND P0, PT, R8, 0x1, PT ;  /* 0x000000010800780c */ /* 0x000fe20003f05270 */
[----:B------:R-:W-:-:S06]  /*0110*/  ULDC UR7, c[0x0][0x21c] ;  /* 0x0000870000077ab9 */ /* 0x000fcc0000000800 */
[----:B------:R-:W-:-:S05]  /*0120*/  IMAD.HI.U32 R4, R0, UR8, R2 ;  /* 0x0000000800047c27 */ /* 0x000fca000f8e0002 */
[----:B------:R-:W-:Y:S01]  /*0130*/  SHF.R.U32.HI R5, RZ, UR9, R4 ;  /* 0x00000009ff057c19 */ /* 0x000fe20008011604 */
[----:B------:R-:W-:-:S03]  /*0140*/  ULDC.64 UR8, c[0x0][0x348] ;  /* 0x0000d20000087ab9 */ /* 0x000fc60000000a00 */
[----:B------:R-:W-:-:S05]  /*0150*/  IADD3 R3, -R5, RZ, RZ ;  /* 0x000000ff05037210 */ /* 0x000fca0007ffe1ff */
[----:B------:R-:W-:-:S04]  /*0160*/  IMAD R2, R3, UR7, R0 ;  /* 0x0000000703027c24 */ /* 0x000fc8000f8e0200 */
[C---:B------:R-:W-:Y:S02]  /*0170*/  IMAD R3, R2.reuse, UR8, RZ ;  /* 0x0000000802037c24 */ /* 0x040fe4000f8e02ff */
[----:B------:R-:W-:Y:S01]  /*0180*/  IMAD R2, R2, UR9, RZ ;  /* 0x0000000902027c24 */ /* 0x000fe2000f8e02ff */
[----:B------:R-:W-:Y:S06]  /*0190*/  @!P0 BRA `(.L_x_558) ;  /* 0x0000001000748947 */ /* 0x000fec0003800000 */
[----:B------:R-:W-:Y:S01]  /*01a0*/  MOV R4, RZ ;  /* 0x000000ff00047202 */ /* 0x000fe20000000f00 */
[----:B------:R-:W-:Y:S01]  /*01b0*/  ULDC.64 UR8, c[0x0][0x228] ;  /* 0x00008a0000087ab9 */ /* 0x000fe20000000a00 */
[----:B------:R-:W-:Y:S01]  /*01c0*/  ULDC UR7, c[0x0][0x230] ;  /* 0x00008c0000077ab9 */ /* 0x000fe20000000800 */
[----:B------:R-:W-:Y:S02]  /*01d0*/  ISETP.NE.AND P0, PT, R8, 0x2, PT ;  /* 0x000000020800780c */ /* 0x000fe40003f05270 */
[----:B------:R-:W-:-:S05]  /*01e0*/  IMAD.HI.U32 R6, R5, UR9, R4 ;  /* 0x0000000905067c27 */ /* 0x000fca000f8e0004 */
[----:B------:R-:W-:-:S04]  /*01f0*/  SHF.R.U32.HI R7, RZ, UR7, R6 ;  /* 0x00000007ff077c19 */ /* 0x000fc80008011606 */
[----:B------:R-:W-:-:S05]  /*0200*/  IADD3 R4, -R7, RZ, RZ ;  /* 0x000000ff07047210 */ /* 0x000fca0007ffe1ff */
[----:B------:R-:W-:Y:S01]  /*0210*/  IMAD R4, R4, UR8, R5 ;  /* 0x0000000804047c24 */ /* 0x000fe2000f8e0205 */
[----:B------:R-:W-:-:S03]  /*0220*/  ULDC.64 UR8, c[0x0][0x350] ;  /* 0x0000d40000087ab9 */ /* 0x000fc60000000a00 */
[C---:B------:R-:W-:Y:S02]  /*0230*/  IMAD R3, R4.reuse, UR8, R3 ;  /* 0x0000000804037c24 */ /* 0x040fe4000f8e0203 */
[----:B------:R-:W-:Y:S01]  /*0240*/  IMAD R2, R4, UR9, R2 ;  /* 0x0000000904027c24 */ /* 0x000fe2000f8e0202 */
[----:B------:R-:W-:Y:S06]  /*0250*/  @!P0 BRA `(.L_x_558) ;  /* 0x0000001000448947 */ /* 0x000fec0003800000 */
[----:B------:R-:W-:Y:S01]  /*0260*/  HFMA2.MMA R6, -RZ, RZ, 0, 0 ;  /* 0x00000000ff067435 */ /* 0x000fe200000001ff */
[----:B------:R-:W-:Y:S01]  /*0270*/  ULDC.64 UR8, c[0x0][0x238] ;  /* 0x00008e0000087ab9 */ /* 0x000fe20000000a00 */
[----:B------:R-:W-:Y:S01]  /*0280*/  ISETP.NE.AND P0, PT, R8, 0x3, PT ;  /* 0x000000030800780c */ /* 0x000fe20003f05270 */
[----:B------:R-:W-:-:S07]  /*0290*/  ULDC UR7, c[0x0][0x234] ;  /* 0x00008d0000077ab9 */ /* 0x000fce0000000800 */
[----:B------:R-:W-:-:S05]  /*02a0*/  IMAD.HI.U32 R4, R7, UR8, R6 ;  /* 0x0000000807047c27 */ /* 0x000fca000f8e0006 */
[----:B------:R-:W-:Y:S01]  /*02b0*/  SHF.R.U32.HI R5, RZ, UR9, R4 ;  /* 0x00000009ff057c19 */ /* 0x000fe20008011604 */
[----:B------:R-:W-:-:S03]  /*02c0*/  ULDC.64 UR8, c[0x0][0x358] ;  /* 0x0000d60000087ab9 */ /* 0x000fc60000000a00 */
[----:B------:R-:W-:-:S05]  /*02d0*/  IADD3 R6, -R5, RZ, RZ ;  /* 0x000000ff05067210 */ /* 0x000fca0007ffe1ff */
[----:B------:R-:W-:-:S04]  /*02e0*/  IMAD R6, R6, UR7, R7 ;  /* 0x0000000706067c24 */ /* 0x000fc8000f8e0207 */
[C---:B------:R-:W-:Y:S02]  /*02f0*/  IMAD R3, R6.reuse, UR8, R3 ;  /* 0x0000000806037c24 */ /* 0x040fe4000f8e0203 */
[----:B------:R-:W-:Y:S01]  /*0300*/  IMAD R2, R6, UR9, R2 ;  /* 0x0000000906027c24 */ /* 0x000fe2000f8e0202 */
        /* <DEDUP_REMOVED lines=13> */
[----:B------:R-:W-:Y:S01]  /*03e0*/  MOV R6, RZ ;  /* 0x000000ff00067202 */ /* 0x000fe20000000f00 */
[----:B------:R-:W-:Y:S01]  /*03f0*/  ULDC.64 UR8, c[0x0][0x250] ;  /* 0x0000940000087ab9 */ /* 0x000fe20000000a00 */
[----:B------:R-:W-:Y:S01]  /*0400*/  ISETP.NE.AND P0, PT, R8, 0x5, PT ;  /* 0x000000050800780c */ /* 0x000fe20003f05270 */
[----:B------:R-:W-:Y:S02]  /*0410*/  ULDC UR7, c[0x0][0x24c] ;  /* 0x0000930000077ab9 */ /* 0x000fe40000000800 */
        /* <DEDUP_REMOVED lines=8> */
[----:B------:R-:W-:Y:S01]  /*04a0*/  HFMA2.MMA R4, -RZ, RZ, 0, 0 ;  /* 0x00000000ff047435 */ /* 0x000fe200000001ff */
[----:B------:R-:W-:Y:S01]  /*04b0*/  ULDC.64 UR8, c[0x0][0x258] ;  /* 0x0000960000087ab9 */ /* 0x000fe20000000a00 */
[----:B------:R-:W-:Y:S01]  /*04c0*/  ULDC UR7, c[0x0][0x260] ;  /* 0x0000980000077ab9 */ /* 0x000fe20000000800 */
[----:B------:R-:W-:-:S07]  /*04d0*/  ISETP.NE.AND P0, PT, R8, 0x6, PT ;  /* 0x000000060800780c */ /* 0x000fce0003f05270 */
        /* <DEDUP_REMOVED lines=56> */
[----:B------:R-:W-:Y:S01]  /*0860*/  IMAD.MOV.U32 R6, RZ, RZ, RZ ;  /* 0x000000ffff067224 */ /* 0x000fe200078e00ff */
[----:B------:R-:W-:Y:S01]  /*0870*/  ULDC.64 UR8, c[0x0][0x298] ;  /* 0x0000a60000087ab9 */ /* 0x000fe20000000a00 */
[----:B------:R-:W-:Y:S01]  /*0880*/  ISETP.NE.AND P0, PT, R8, 0xb, PT ;  /* 0x0000000b0800780c */ /* 0x000fe20003f05270 */
[----:B------:R-:W-:Y:S01]  /*0890*/  ULDC UR7, c[0x0][0x294] ;  /* 0x0000a50000077ab9 */ /* 0x000fe20000000800 */
        /* <DEDUP_REMOVED lines=61> */
[----:B------:R-:W-:-:S05]  /*0c70*/  SHF.R.U32.HI R7, RZ, UR7, R6 ;  /* 0x00000007ff077c19 */ /* 0x000fca0008011606 */
[----:B------:R-:W-:-:S04]  /*0c80*/  IMAD.MOV R4, RZ, RZ, -R7 ;  /* 0x000000ffff047224 */ /* 0x000fc800078e0a07 */
        /* <DEDUP_REMOVED lines=89> */
[----:B------:R-:W-:Y:S01]  /*1220*/  ISETP.NE.AND P0, PT, R8, 0x18, PT ;  /* 0x000000180800780c */ /* 0x000fe20003f05270 */
[----:B------:R-:W-:Y:S01]  /*1230*/  ULDC.64 UR8, c[0x0][0x330] ;  /* 0x0000cc0000087ab9 */ /* 0x000fe20000000a00 */
[----:B------:R-:W-:Y:S01]  /*1240*/  MOV R4, RZ ;  /* 0x000000ff00047202 */ /* 0x000fe20000000f00 */
[----:B------:R-:W-:-:S04]  /*1250*/  ULDC UR7, c[0x0][0x338] ;  /* 0x0000ce0000077ab9 */ /* 0x000fc80000000800 */
[----:B------:R-:W-:-:S05]  /*1260*/  IMAD.HI.U32 R8, R5, UR9, R4 ;  /* 0x0000000905087c27 */ /* 0x000fca000f8e0004 */
[----:B------:R-:W-:Y:S01]  /*1270*/  SHF.R.U32.HI R9, RZ, UR7, R8 ;  /* 0x00000007ff097c19 */ /* 0x000fe20008011608 */
[----:B------:R-:W0:Y:S01]  /*1280*/  @P0 LDC.64 R12, c[0x0][0x340] ;  /* 0x0000d000ff0c0b82 */ /* 0x000e220000000a00 */
[----:B------:R-:W-:Y:S02]  /*1290*/  @P0 MOV R8, RZ ;  /* 0x000000ff00080202 */ /* 0x000fe40000000f00 */
[----:B------:R-:W-:-:S05]  /*12a0*/  IADD3 R11, -R9, RZ, RZ ;  /* 0x000000ff090b7210 */ /* 0x000fca0007ffe1ff */
[----:B------:R-:W1:Y:S08]  /*12b0*/  @P0 LDC R15, c[0x0][0x33c] ;  /* 0x0000cf00ff0f0b82 */ /* 0x000e700000000800 */
[----:B------:R-:W2:Y:S01]  /*12c0*/  @P0 LDC.64 R6, c[0x0][0x408] ;  /* 0x00010200ff060b82 */ /* 0x000ea20000000a00 */
[----:B0-----:R-:W-:-:S05]  /*12d0*/  @P0 IMAD.HI.U32 R4, R9, R12, R8 ;  /* 0x0000000c09040227 */ /* 0x001fca00078e0008 */
[----:B------:R-:W-:Y:S01]  /*12e0*/  @P0 SHF.R.U32.HI R8, RZ, R13, R4 ;  /* 0x0000000dff080219 */ /* 0x000fe20000011604 */
[----:B------:R-:W-:Y:S01]  /*12f0*/  IMAD R4, R11, UR8, R5 ;  /* 0x000000080b047c24 */ /* 0x000fe2000f8e0205 */
[----:B------:R-:W-:Y:S02]  /*1300*/  ULDC.64 UR8, c[0x0][0x400] ;  /* 0x0001000000087ab9 */ /* 0x000fe40000000a00 */
[----:B------:R-:W-:Y:S01]  /*1310*/  @P0 IADD3 R8, -R8, RZ, RZ ;  /* 0x000000ff08080210 */ /* 0x000fe20007ffe1ff */
[C---:B------:R-:W-:Y:S02]  /*1320*/  IMAD R3, R4.reuse, UR8, R3 ;  /* 0x0000000804037c24 */ /* 0x040fe4000f8e0203 */
[----:B------:R-:W-:Y:S02]  /*1330*/  IMAD R2, R4, UR9, R2 ;  /* 0x0000000904027c24 */ /* 0x000fe4000f8e0202 */
[----:B-1----:R-:W-:-:S04]  /*1340*/  @P0 IMAD R8, R8, R15, R9 ;  /* 0x0000000f08080224 */ /* 0x002fc800078e0209 */
[C---:B--2---:R-:W-:Y:S02]  /*1350*/  @P0 IMAD R3, R8.reuse, R6, R3 ;  /* 0x0000000608030224 */ /* 0x044fe400078e0203 */
[----:B------:R-:W-:-:S07]  /*1360*/  @P0 IMAD R2, R8, R7, R2 ;  /* 0x0000000708020224 */ /* 0x000fce00078e0202 */
.L_x_558:
[----:B------:R-:W-:Y:S02]  /*1370*/  ULDC.64 UR8, c[0x0][0x418] ;  /* 0x0001060000087ab9 */ /* 0x000fe40000000a00 */
[----:B------:R-:W-:-:S04]  /*1380*/  IADD3 R4, P0, R2, UR8, RZ ;  /* 0x0000000802047c10 */ /* 0x000fc8000ff1e0ff */
[----:B------:R-:W-:Y:S01]  /*1390*/  IADD3.X R5, RZ, UR9, RZ, P0, !PT ;  /* 0x00000009ff057c10 */ /* 0x000fe200087fe4ff */
[----:B------:R-:W-:-:S04]  /*13a0*/  ULDC.64 UR8, c[0x0][0x410] ;  /* 0x0001040000087ab9 */ /* 0x000fc80000000a00 */
[----:B------:R-:W2:Y:S01]  /*13b0*/  LDG.E.U16 R4, desc[UR4][R4.64] ;  /* 0x0000000404047981 */ /* 0x000ea2000c1e1500 */
[----:B------:R-:W-:Y:S01]  /*13c0*/  VIADD R0, R0, 0x80 ;  /* 0x0000008000007836 */ /* 0x000fe20000000000 */
[----:B--2---:R-:W-:-:S05]  /*13d0*/  SHF.L.U32 R2, R4, 0x10, RZ ;  /* 0x0000001004027819 */ /* 0x004fca00000006ff */
[----:B------:R-:W-:Y:S01]  /*13e0*/  FMUL.RZ R7, R2, 0.15915493667125701904 ;  /* 0x3e22f98302077820 */ /* 0x000fe2000040c000 */
[----:B------:R-:W-:-:S03]  /*13f0*/  IADD3 R2, P0, R3, UR8, RZ ;  /* 0x0000000803027c10 */ /* 0x000fc6000ff1e0ff */
[----:B------:R-:W0:Y:S01]  /*1400*/  MUFU.COS R6, R7 ;  /* 0x0000000700067308 */ /* 0x000e220000000000 */
[----:B------:R-:W-:Y:S02]  /*1410*/  IADD3.X R3, RZ, UR9, RZ, P0, !PT ;  /* 0x00000009ff037c10 */ /* 0x000fe400087fe4ff */
[----:B0-----:R-:W-:-:S05]  /*1420*/  F2FP.BF16.F32.PACK_AB R6, RZ, R6 ;  /* 0x00000006ff06723e */ /* 0x001fca00000010ff */
[----:B------:R0:W-:Y:S02]  /*1430*/  STG.E.U16 desc[UR4][R2.64], R6 ;  /* 0x0000000602007986 */ /* 0x0001e4000c101504 */
.L_x_557:
[----:B------:R-:W-:Y:S05]  /*1440*/  BSYNC B0 ;  /* 0x0000000000007941 */ /* 0x000fea0003800000 */
.L_x_556:
[----:B------:R-:W-:Y:S01]  /*1450*/  ISETP.GE.AND P0, PT, R0, UR6, PT ;  /* 0x0000000600007c0c */ /* 0x000fe2000bf06270 */
[----:B------:R-:W-:-:S12]  /*1460*/  BSSY B0, `(.L_x_559) ;  /* 0x000027a000007945 */ /* 0x000fd80003800000 */
[----:B------:R-:W-:Y:S05]  /*1470*/  @P0 BRA `(.L_x_560) ;  /* 0x0000002400e00947 */ /* 0x000fea0003800000 */
[----:B------:R-:W1:Y:S01]  /*1480*/  LDC R8, c[0x0][0x218] ;  /* 0x00008600ff087b82 */ /* 0x000e620000000800 */
[----:B0-----:R-:W-:Y:S02]  /*1490*/  CS2R R2, SRZ ;  /* 0x0000000000027805 */ /* 0x001fe4000001ff00 */
[----:B-1----:R-:W-:-:S13]  /*14a0*/  ISETP.NE.AND P0, PT, R8, RZ, PT ;  /* 0x000000ff0800720c */ /* 0x002fda0003f05270 */
[----:B------:R-:W-:Y:S05]  /*14b0*/  @!P0 BRA `(.L_x_561) ;  /* 0x0000001000a88947 */ /* 0x000fea0003800000 */
[----:B------:R-:W-:Y:S01]  /*14c0*/  MOV R2, RZ ;  /* 0x000000ff00027202 */ /* 0x000fe20000000f00 */
[----:B------:R-:W-:Y:S01]  /*14d0*/  ULDC.64 UR8, c[0x0][0x220] ;  /* 0x0000880000087ab9 */ /* 0x000fe20000000a00 */
[----:B------:R-:W-:Y:S01]  /*14e0*/  MOV R3, R0 ;  /* 0x0000000000037202 */ /* 0x000fe20000000f00 */
[----:B------:R-:W-:Y:S01]  /*14f0*/  ULDC UR7, c[0x0][0x21c] ;  /* 0x0000870000077ab9 */ /* 0x000fe20000000800 */
[----:B------:R-:W-:Y:S01]  /*1500*/  ISETP.NE.AND P0, PT, R8, 0x1, PT ;  /* 0x000000010800780c */ /* 0x000fe20003f05270 */
        /* <DEDUP_REMOVED lines=273> */
[----:B------:R-:W-:Y:S01]  /*2620*/  HFMA2.MMA R4, -RZ, RZ, 0, 0 ;  /* 0x00000000ff047435 */ /* 0x000fe200000001ff */
[----:B------:R-:W-:Y:S01]  /*2630*/  ULDC.64 UR8, c[0x0][0x330] ;  /* 0x0000cc0000087ab9 */ /* 0x000fe20000000a00 */
[----:B------:R-:W-:-:S08]  /*2640*/  ULDC UR7, c[0x0][0x338] ;  /* 0x0000ce0000077ab9 */ /* 0x000fd00000000800 */
[----:B------:R-:W-:Y:S02]  /*2650*/  IMAD.HI.U32 R8, R5, UR9, R4 ;  /* 0x0000000905087c27 */ /* 0x000fe4000f8e0004 */
[----:B------:R-:W0:Y:S03]  /*2660*/  @P0 LDC.64 R12, c[0x0][0x340] ;  /* 0x0000d000ff0c0b82 */ /* 0x000e260000000a00 */
[----:B------:R-:W-:Y:S02]  /*2670*/  SHF.R.U32.HI R9, RZ, UR7, R8 ;  /* 0x00000007ff097c19 */ /* 0x000fe40008011608 */
[----:B------:R-:W-:Y:S02]  /*2680*/  @P0 MOV R8, RZ ;  /* 0x000000ff00080202 */ /* 0x000fe40000000f00 */
[C---:B------:R-:W-:Y:S01]  /*2690*/  IADD3 R11, -R9.reuse, RZ, RZ ;  /* 0x000000ff090b7210 */ /* 0x040fe20007ffe1ff */
        /* <DEDUP_REMOVED lines=12> */
.L_x_561:
[----:B------:R-:W-:Y:S02]  /*2760*/  ULDC.64 UR8, c[0x0][0x418] ;  /* 0x0001060000087ab9 */ /* 0x000fe40000000a00 */
[----:B------:R-:W-:-:S04]  /*2770*/  IADD3 R4, P0, R2, UR8, RZ ;  /* 0x0000000802047c10 */ /* 0x000fc8000ff1e0ff */
[----:B------:R-:W-:Y:S01]  /*2780*/  IADD3.X R5, RZ, UR9, RZ, P0, !PT ;  /* 0x00000009ff057c10 */ /* 0x000fe200087fe4ff */
[----:B------:R-:W-:-:S04]  /*2790*/  ULDC.64 UR8, c[0x0][0x410] ;  /* 0x0001040000087ab9 */ /* 0x000fc80000000a00 */
[----:B------:R-:W2:Y:S01]  /*27a0*/  LDG.E.U16 R4, desc[UR4][R4.64] ;  /* 0x0000000404047981 */ /* 0x000ea2000c1e1500 */
[----:B------:R-:W-:Y:S02]  /*27b0*/  IADD3 R0, R0, 0x80, RZ ;  /* 0x0000008000007810 */ /* 0x000fe40007ffe0ff */
[----:B--2---:R-:W-:-:S05]  /*27c0*/  SHF.L.U32 R2, R4, 0x10, RZ ;  /* 0x0000001004027819 */ /* 0x004fca00000006ff */
[----:B------:R-:W-:Y:S01]  /*27d0*/  FMUL.RZ R7, R2, 0.15915493667125701904 ;  /* 0x3e22f98302077820 */ /* 0x000fe2000040c000 */
[----:B------:R-:W-:-:S03]  /*27e0*/  IADD3 R2, P0, R3, UR8, RZ ;  /* 0x0000000803027c10 */ /* 0x000fc6000ff1e0ff */
[----:B------:R-:W0:Y:S01]  /*27f0*/  MUFU.COS R6, R7 ;  /* 0x0000000700067308 */ /* 0x000e220000000000 */
[----:B------:R-:W-:Y:S02]  /*2800*/  IADD3.X R3, RZ, UR9, RZ, P0, !PT ;  /* 0x00000009ff037c10 */ /* 0x000fe400087fe4ff */
[----:B------:R-:W-:Y:S02]  /*2810*/  ISETP.GE.AND P0, PT, R0, UR6, PT ;  /* 0x0000000600007c0c */ /* 0x000fe4000bf06270 */
[----:B0-----:R-:W-:-:S05]  /*2820*/  F2FP.BF16.F32.PACK_AB R6, RZ, R6 ;  /* 0x00000006ff06723e */ /* 0x001fca00000010ff */
[----:B------:R1:W-:Y:S06]  /*2830*/  STG.E.U16 desc[UR4][R2.64], R6 ;  /* 0x0000000602007986 */ /* 0x0003ec000c101504 */
[----:B------:R-:W-:Y:S05]  /*2840*/  @P0 BRA `(.L_x_560) ;  /* 0x0000001000ec0947 */ /* 0x000fea0003800000 */
[----:B------:R-:W0:Y:S01]  /*2850*/  LDC R8, c[0x0][0x218] ;  /* 0x00008600ff087b82 */ /* 0x000e220000000800 */
[----:B-1----:R-:W-:Y:S02]  /*2860*/  CS2R R2, SRZ ;  /* 0x0000000000027805 */ /* 0x002fe4000001ff00 */
[----:B0-----:R-:W-:-:S13]  /*2870*/  ISETP.NE.AND P0, PT, R8, RZ, PT ;  /* 0x000000ff0800720c */ /* 0x001fda0003f05270 */
[----:B------:R-:W-:Y:S05]  /*2880*/  @!P0 BRA `(.L_x_562) ;  /* 0x0000001000a88947 */ /* 0x000fea0003800000 */
[----:B------:R-:W-:Y:S01]  /*2890*/  HFMA2.MMA R2, -RZ, RZ, 0, 0 ;  /* 0x00000000ff027435 */ /* 0x000fe200000001ff */
[----:B------:R-:W-:Y:S01]  /*28a0*/  IMAD.MOV.U32 R3, RZ, RZ, R0 ;  /* 0x000000ffff037224 */ /* 0x000fe200078e0000 */
        /* <DEDUP_REMOVED lines=282> */
[----:B------:R-:W-:-:S03]  /*3a50*/  @P0 MOV R8, RZ ;  /* 0x000000ff00080202 */ /* 0x000fc60000000f00 */
[----:B------:R-:W1:Y:S01]  /*3a60*/  @P0 LDC R15, c[0x0][0x33c] ;  /* 0x0000cf00ff0f0b82 */ /* 0x000e620000000800 */
[----:B------:R-:W-:-:S07]  /*3a70*/  IMAD.MOV R11, RZ, RZ, -R9 ;  /* 0x000000ffff0b7224 */ /* 0x000fce00078e0a09 */
        /* <DEDUP_REMOVED lines=11> */
.L_x_562:
        /* <DEDUP_REMOVED lines=11> */
[----:B0-----:R-:W-:-:S05]  /*3be0*/  F2FP.BF16.F32.PACK_AB R6, RZ, R6 ;  /* 0x00000006ff06723e */ /* 0x001fca00000010ff */
[----:B------:R2:W-:Y:S02]  /*3bf0*/  STG.E.U16 desc[UR4][R2.64], R6 ;  /* 0x0000000602007986 */ /* 0x0005e4000c101504 */
.L_x_560:
[----:B------:R-:W-:Y:S05]  /*3c00*/  BSYNC B0 ;  /* 0x0000000000007941 */ /* 0x000fea0003800000 */
.L_x_559:
[----:B------:R-:W-:-:S13]  /*3c10*/  ISETP.GE.AND P0, PT, R0, UR6, PT ;  /* 0x0000000600007c0c */ /* 0x000fda000bf06270 */
[----:B------:R-:W-:Y:S05]  /*3c20*/  @P0 EXIT ;  /* 0x000000000000094d */ /* 0x000fea0003800000 */
[----:B------:R-:W3:Y:S01]  /*3c30*/  LDC R8, c[0x0][0x218] ;  /* 0x00008600ff087b82 */ /* 0x000ee20000000800 */
[----:B012---:R-:W-:Y:S02]  /*3c40*/  CS2R R2, SRZ ;  /* 0x0000000000027805 */ /* 0x007fe4000001ff00 */
[----:B---3--:R-:W-:-:S13]  /*3c50*/  ISETP.NE.AND P0, PT, R8, RZ, PT ;  /* 0x000000ff0800720c */ /* 0x008fda0003f05270 */
[----:B------:R-:W-:Y:S05]  /*3c60*/  @!P0 BRA `(.L_x_563) ;  /* 0x0000001000a88947 */ /* 0x000fea0003800000 */
[----:B------:R-:W-:Y:S01]  /*3c70*/  HFMA2.MMA R2, -RZ, RZ, 0, 0 ;  /* 0x00000000ff027435 */ /* 0x000fe200000001ff */
[----:B------:R-:W-:Y:S01]  /*3c80*/  MOV R3, R0 ;  /* 0x0000000000037202 */ /* 0x000fe20000000f00 */
[----:B------:R-:W-:Y:S01]  /*3c90*/  ULDC.64 UR6, c[0x0][0x220] ;  /* 0x0000880000067ab9 */ /* 0x000fe20000000a00 */
[----:B------:R-:W-:-:S07]  /*3ca0*/  ISETP.NE.AND P0, PT, R8, 0x1, PT ;  /* 0x000000010800780c */ /* 0x000fce0003f05270 */
[----:B------:R-:W-:Y:S01]  /*3cb0*/  IMAD.HI.U32 R4, R0, UR6, R2 ;  /* 0x0000000600047c27 */ /* 0x000fe2000f8e0002 */
[----:B------:R-:W-:-:S04]  /*3cc0*/  ULDC UR6, c[0x0][0x21c] ;  /* 0x0000870000067ab9 */ /* 0x000fc80000000800 */
[----:B------:R-:W-:-:S04]  /*3cd0*/  SHF.R.U32.HI R5, RZ, UR7, R4 ;  /* 0x00000007ff057c19 */ /* 0x000fc80008011604 */
[----:B------:R-:W-:-:S05]  /*3ce0*/  IADD3 R3, -R5, RZ, RZ ;  /* 0x000000ff05037210 */ /* 0x000fca0007ffe1ff */
[----:B------:R-:W-:Y:S01]  /*3cf0*/  IMAD R0, R3, UR6, R0 ;  /* 0x0000000603007c24 */ /* 0x000fe2000f8e0200 */
[----:B------:R-:W-:-:S03]  /*3d00*/  ULDC.64 UR6, c[0x0][0x348] ;  /* 0x0000d20000067ab9 */ /* 0x000fc60000000a00 */
        /* <DEDUP_REMOVED lines=17> */
[----:B------:R-:W-:-:S08]  /*3e20*/  ISETP.NE.AND P0, PT, R8, 0x3, PT ;  /* 0x000000030800780c */ /* 0x000fd00003f05270 */
        /* <DEDUP_REMOVED lines=23> */
[----:B------:R-:W-:-:S03]  /*3fa0*/  ISETP.NE.AND P0, PT, R8, 0x5, PT ;  /* 0x000000050800780c */ /* 0x000fc60003f05270 */
[----:B------:R-:W-:Y:S01]  /*3fb0*/  IMAD.HI.U32 R4, R7, UR6, R6 ;  /* 0x0000000607047c27 */ /* 0x000fe2000f8e0006 */
[----:B------:R-:W-:-:S04]  /*3fc0*/  ULDC UR6, c[0x0][0x24c] ;  /* 0x0000930000067ab9 */ /* 0x000fc80000000800 */
        /* <DEDUP_REMOVED lines=229> */
[----:B------:R-:W-:Y:S01]  /*4e20*/  SHF.R.U32.HI R7, RZ, UR6, R6 ;  /* 0x00000006ff077c19 */ /* 0x000fe20008011606 */
[----:B------:R-:W-:Y:S01]  /*4e30*/  ULDC.64 UR6, c[0x0][0x400] ;  /* 0x0001000000067ab9 */ /* 0x000fe20000000a00 */
[----:B------:R-:W-:Y:S02]  /*4e40*/  @P0 MOV R6, RZ ;  /* 0x000000ff00060202 */ /* 0x000fe40000000f00 */
[----:B------:R-:W-:Y:S01]  /*4e50*/  IADD3 R4, -R7, RZ, RZ ;  /* 0x000000ff07047210 */ /* 0x000fe20007ffe1ff */
[----:B------:R-:W1:Y:S04]  /*4e60*/  @P0 LDC R11, c[0x0][0x33c] ;  /* 0x0000cf00ff0b0b82 */ /* 0x000e680000000800 */
[----:B------:R-:W-:-:S04]  /*4e70*/  IMAD R4, R4, UR8, R5 ;  /* 0x0000000804047c24 */ /* 0x000fc8000f8e0205 */
[----:B------:R-:W2:Y:S01]  /*4e80*/  @P0 LDC.64 R12, c[0x0][0x408] ;  /* 0x00010200ff0c0b82 */ /* 0x000ea20000000a00 */
[C---:B------:R-:W-:Y:S02]  /*4e90*/  IMAD R3, R4.reuse, UR6, R3 ;  /* 0x0000000604037c24 */ /* 0x040fe4000f8e0203 */
[----:B------:R-:W-:Y:S02]  /*4ea0*/  IMAD R2, R4, UR7, R2 ;  /* 0x0000000704027c24 */ /* 0x000fe4000f8e0202 */
[----:B0-----:R-:W-:-:S05]  /*4eb0*/  @P0 IMAD.HI.U32 R0, R7, R8, R6 ;  /* 0x0000000807000227 */ /* 0x001fca00078e0006 */
[----:B------:R-:W-:-:S04]  /*4ec0*/  @P0 SHF.R.U32.HI R0, RZ, R9, R0 ;  /* 0x00000009ff000219 */ /* 0x000fc80000011600 */
[----:B------:R-:W-:-:S05]  /*4ed0*/  @P0 IADD3 R6, -R0, RZ, RZ ;  /* 0x000000ff00060210 */ /* 0x000fca0007ffe1ff */
[----:B-1----:R-:W-:-:S04]  /*4ee0*/  @P0 IMAD R6, R11, R6, R7 ;  /* 0x000000060b060224 */ /* 0x002fc800078e0207 */
[C---:B--2---:R-:W-:Y:S02]  /*4ef0*/  @P0 IMAD R3, R6.reuse, R12, R3 ;  /* 0x0000000c06030224 */ /* 0x044fe400078e0203 */
[----:B------:R-:W-:-:S07]  /*4f00*/  @P0 IMAD R2, R6, R13, R2 ;  /* 0x0000000d06020224 */ /* 0x000fce00078e0202 */
.L_x_563:
[----:B------:R-:W-:Y:S02]  /*4f10*/  ULDC.64 UR6, c[0x0][0x418] ;  /* 0x0001060000067ab9 */ /* 0x000fe40000000a00 */
[----:B------:R-:W-:-:S04]  /*4f20*/  IADD3 R4, P0, R2, UR6, RZ ;  /* 0x0000000602047c10 */ /* 0x000fc8000ff1e0ff */
[----:B------:R-:W-:Y:S01]  /*4f30*/  IADD3.X R5, RZ, UR7, RZ, P0, !PT ;  /* 0x00000007ff057c10 */ /* 0x000fe200087fe4ff */
[----:B------:R-:W-:-:S04]  /*4f40*/  ULDC.64 UR6, c[0x0][0x410] ;  /* 0x0001040000067ab9 */ /* 0x000fc80000000a00 */
[----:B------:R-:W2:Y:S01]  /*4f50*/  LDG.E.U16 R4, desc[UR4][R4.64] ;  /* 0x0000000404047981 */ /* 0x000ea2000c1e1500 */
[----:B------:R-:W-:-:S04]  /*4f60*/  IADD3 R2, P0, R3, UR6, RZ ;  /* 0x0000000603027c10 */ /* 0x000fc8000ff1e0ff */
[----:B------:R-:W-:Y:S02]  /*4f70*/  IADD3.X R3, RZ, UR7, RZ, P0, !PT ;  /* 0x00000007ff037c10 */ /* 0x000fe400087fe4ff */
[----:B--2---:R-:W-:-:S05]  /*4f80*/  SHF.L.U32 R0, R4, 0x10, RZ ;  /* 0x0000001004007819 */ /* 0x004fca00000006ff */
[----:B------:R-:W-:-:S04]  /*4f90*/  FMUL.RZ R6, R0, 0.15915493667125701904 ;  /* 0x3e22f98300067820 */ /* 0x000fc8000040c000 */
[----:B------:R-:W0:Y:S02]  /*4fa0*/  MUFU.COS R0, R6 ;  /* 0x0000000600007308 */ /* 0x000e240000000000 */
[----:B0-----:R-:W-:-:S05]  /*4fb0*/  F2FP.BF16.F32.PACK_AB R0, RZ, R0 ;  /* 0x00000000ff00723e */ /* 0x001fca00000010ff */
[----:B------:R-:W-:Y:S01]  /*4fc0*/  STG.E.U16 desc[UR4][R2.64], R0 ;  /* 0x0000000002007986 */ /* 0x000fe2000c101504 */
[----:B------:R-:W-:Y:S05]  /*4fd0*/  EXIT ;  /* 0x000000000000794d */ /* 0x000fea0003800000 */
.L_x_564:
        /* <DEDUP_REMOVED lines=10> */
.L_x_2618:


//--------------------- .text._ZN2at6native27unrolled_elementwise_kernelIZZZNS0_15cos_kernel_cudaERNS_18TensorIteratorBaseEENKUlvE0_clEvENKUlvE2_clEvEUlN3c108BFloat16EE_St5arrayIPcLm2EELi4E23TrivialOffsetCalculatorILi1EjESD_NS0_6memory15LoadWithoutCastENSE_16StoreWithoutCastEEEviT_T0_T2_T3_T4_T5_ --------------------------
	.section	.text._ZN2at6native27unrolled_elementwise_kernelIZZZNS0_15cos_kernel_cudaERNS_18TensorIteratorBaseEENKUlvE0_clEvENKUlvE2_clEvEUlN3c108BFloat16EE_St5arrayIPcLm2EELi4E23TrivialOffsetCalculatorILi1EjESD_NS0_6memory15LoadWithoutCastENSE_16StoreWithoutCastEEEviT_T0_T2_T3_T4_T5_,"ax",@progbits
	.align	128
        .global         _ZN2at6native27unrolled_elementwise_kernelIZZZNS0_15cos_kernel_cudaERNS_18TensorIteratorBaseEENKUlvE0_clEvENKUlvE2_clEvEUlN3c108BFloat16EE_St5arrayIPcLm2EELi4E23TrivialOffsetCalculatorILi1EjESD_NS0_6memory15LoadWithoutCastENSE_16StoreWithoutCastEEEviT_T0_T2_T3_T4_T5_
        .type           _ZN2at6native27unrolled_elementwise_kernelIZZZNS0_15cos_kernel_cudaERNS_18TensorIteratorBaseEENKUlvE0_clEvENKUlvE2_clEvEUlN3c108BFloat16EE_St5arrayIPcLm2EELi4E23TrivialOffsetCalculatorILi1EjESD_NS0_6memory15LoadWithoutCastENSE_16StoreWithoutCastEEEviT_T0_T2_T3_T4_T5_,@function
        .size           _ZN2at6native27unrolled_elementwise_kernelIZZZNS0_15cos_kernel_cudaERNS_18TensorIteratorBaseEENKUlvE0_clEvENKUlvE2_clEvEUlN3c108BFloat16EE_St5arrayIPcLm2EELi4E23TrivialOffsetCalculatorILi1EjESD_NS0_6memory15LoadWithoutCastENSE_16StoreWithoutCastEEEviT_T0_T2_T3_T4_T5_,(.L_x_2619 - _ZN2at6native27unrolled_elementwise_kernelIZZZNS0_15cos_kernel_cudaERNS_18TensorIteratorBaseEENKUlvE0_clEvENKUlvE2_clEvEUlN3c108BFloat16EE_St5arrayIPcLm2EELi4E23TrivialOffsetCalculatorILi1EjESD_NS0_6memory15LoadWithoutCastENSE_16StoreWithoutCastEEEviT_T0_T2_T3_T4_T5_)
        .other          _ZN2at6native27unrolled_elementwise_kernelIZZZNS0_15cos_kernel_cudaERNS_18TensorIteratorBaseEENKUlvE0_clEvENKUlvE2_clEvEUlN3c108BFloat16EE_St5arrayIPcLm2EELi4E23TrivialOffsetCalculatorILi1EjESD_NS0_6memory15LoadWithoutCastENSE_16StoreWithoutCastEEEviT_T0_T2_T3_T4_T5_,@"STO_CUDA_ENTRY STV_DEFAULT"
_ZN2at6native27unrolled_elementwise_kernelIZZZNS0_15cos_kernel_cudaERNS_18TensorIteratorBaseEENKUlvE0_clEvENKUlvE2_clEvEUlN3c108BFloat16EE_St5arrayIPcLm2EELi4E23TrivialOffsetCalculatorILi1EjESD_NS0_6memory15LoadWithoutCastENSE_16StoreWithoutCastEEEviT_T0_T2_T3_T4_T5_:
.text._ZN2at6native27unrolled_elementwise_kernelIZZZNS0_15cos_kernel_cudaERNS_18TensorIteratorBaseEENKUlvE0_clEvENKUlvE2_clEvEUlN3c108BFloat16EE_St5arrayIPcLm2EELi4E23TrivialOffsetCalculatorILi1EjESD_NS0_6memory15LoadWithoutCastENSE_16StoreWithoutCastEEEviT_T0_T2_T3_T4_T5_:
[----:B------:R-:W-:Y:S01]  /*0000*/  LDC R1, c[0x0][0x28] ;  /* 0x00000a00ff017b82 */ /* 0x000fe20000000800 */
[----:B------:R-:W0:Y:S07]  /*0010*/  S2R R0, SR_CTAID.X ;  /* 0x0000000000007919 */ /* 0x000e2e0000002500 */
[----:B------:R-:W0:Y:S01]  /*0020*/  LDC R7, c[0x0][0x210] ;  /* 0x00008400ff077b82 */ /* 0x000e220000000800 */
[----:B------:R-:W-:Y:S01]  /*0030*/  PRMT R10, RZ, 0x7610, R10 ;  /* 0x00007610ff0a7816 */ /* 0x000fe2000000000a */
[----:B------:R-:W-:Y:S01]  /*0040*/  ULDC.64 UR4, c[0x0][0x208] ;  /* 0x0000820000047ab9 */ /* 0x000fe20000000a00 */
[----:B------:R-:W1:Y:S01]  /*0050*/  S2R R9, SR_TID.X ;  /* 0x0000000000097919 */ /* 0x000e620000002100 */
[----:B0-----:R-:W-:-:S02]  /*0060*/  IMAD R2, R0, -0x200, R7 ;  /* 0xfffffe0000027824 */ /* 0x001fc400078e0207 */
[----:B-1----:R-:W-:-:S03]  /*0070*/  IMAD.MOV.U32 R19, RZ, RZ, R9 ;  /* 0x000000ffff137224 */ /* 0x002fc600078e0009 */
[----:B------:R-:W-:-:S13]  /*0080*/  ISETP.GE.AND P0, PT, R9, R2, PT ;  /* 0x000000020900720c */ /* 0x000fda0003f06270 */
[----:B------:R-:W-:Y:S01]  /*0090*/  @!P0 VIADD R19, R9, 0x80 ;  /* 0x0000008009138836 */ /* 0x000fe20000000000 */
[----:B------:R-:W0:Y:S01]  /*00a0*/  @!P0 LDC.64 R12, c[0x0][0x220] ;  /* 0x00008800ff0c8b82 */ /* 0x000e220000000a00 */
[----:B------:R-:W-:-:S03]  /*00b0*/  @!P0 IMAD R11, R0, 0x200, R9 ;  /* 0x00000200000b8824 */ /* 0x000fc600078e0209 */
[----:B------:R-:W-:-:S13]  /*00c0*/  ISETP.GE.AND P1, PT, R19, R2, PT ;  /* 0x000000021300720c */ /* 0x000fda0003f26270 */
[----:B------:R-:W-:Y:S01]  /*00d0*/  @!P1 LEA R17, R0, R19, 0x9 ;  /* 0x0000001300119211 */ /* 0x000fe200078e48ff */
[----:B------:R-:W-:Y:S01]  /*00e0*/  @!P1 VIADD R19, R19, 0x80 ;  /* 0x0000008013139836 */ /* 0x000fe20000000000 */
[----:B------:R-:W1:Y:S04]  /*00f0*/  @!P1 LDC.64 R14, c[0x0][0x220] ;  /* 0x00008800ff0e9b82 */ /* 0x000e680000000a00 */
[----:B------:R-:W-:Y:S01]  /*0100*/  ISETP.GE.AND P3, PT, R19, R2, PT ;  /* 0x000000021300720c */ /* 0x000fe20003f66270 */
[----:B0-----:R-:W-:-:S05]  /*0110*/  @!P0 IMAD.WIDE.U32 R12, R11, 0x2, R12 ;  /* 0x000000020b0c8825 */ /* 0x001fca00078e000c */
[----:B------:R-:W2:Y:S07]  /*0120*/  @!P0 LDG.E.U16 R10, desc[UR4][R12.64] ;  /* 0x000000040c0a8981 */ /* 0x000eae000c1e1500 */
[----:B------:R-:W0:Y:S01]  /*0130*/  @!P3 LDC.64 R6, c[0x0][0x220] ;  /* 0x00008800ff06bb82 */ /* 0x000e220000000a00 */
[----:B------:R-:W-:Y:S01]  /*0140*/  PRMT R11, RZ, 0x7610, R11 ;  /* 0x00007610ff0b7816 */ /* 0x000fe2000000000b */
[----:B-1----:R-:W-:Y:S01]  /*0150*/  @!P1 IMAD.WIDE.U32 R14, R17, 0x2, R14 ;  /* 0x00000002110e9825 */ /* 0x002fe200078e000e */
[----:B------:R-:W-:-:S02]  /*0160*/  @!P3 LEA R17, R0, R19, 0x9 ;  /* 0x000000130011b211 */ /* 0x000fc400078e48ff */
[----:B------:R-:W-:Y:S02]  /*0170*/  PRMT R18, RZ, 0x7610, R18 ;  /* 0x00007610ff127816 */ /* 0x000fe40000000012 */
[----:B------:R-:W3:Y:S01]  /*0180*/  @!P1 LDG.E.U16 R11, desc[UR4][R14.64] ;  /* 0x000000040e0b9981 */ /* 0x000ee2000c1e1500 */
[----:B0-----:R-:W-:-:S05]  /*0190*/  @!P3 IMAD.WIDE.U32 R6, R17, 0x2, R6 ;  /* 0x000000021106b825 */ /* 0x001fca00078e0006 */
[----:B------:R0:W4:Y:S01]  /*01a0*/  @!P3 LDG.E.U16 R18, desc[UR4][R6.64] ;  /* 0x000000040612b981 */ /* 0x000122000c1e1500 */
[----:B------:R-:W-:-:S05]  /*01b0*/  @!P3 VIADD R19, R19, 0x80 ;  /* 0x000000801313b836 */ /* 0x000fca0000000000 */
[----:B------:R-:W-:Y:S02]  /*01c0*/  ISETP.GE.AND P2, PT, R19, R2, PT ;  /* 0x000000021300720c */ /* 0x000fe40003f46270 */
[----:B------:R-:W-:Y:S01]  /*01d0*/  PRMT R8, RZ, 0x7610, R8 ;  /* 0x00007610ff087816 */ /* 0x000fe20000000008 */
[----:B0-----:R-:W0:Y:S10]  /*01e0*/  @!P0 LDC.64 R6, c[0x0][0x218] ;  /* 0x00008600ff068b82 */ /* 0x001e340000000a00 */
[----:B------:R-:W1:Y:S01]  /*01f0*/  @!P2 LDC.64 R16, c[0x0][0x220] ;  /* 0x00008800ff10ab82 */ /* 0x000e620000000a00 */
[----:B------:R-:W-:-:S02]  /*0200*/  @!P2 IMAD R13, R0, 0x200, R19 ;  /* 0x00000200000da824 */ /* 0x000fc400078e0213 */
[----:B------:R-:W-:-:S05]  /*0210*/  VIADD R15, R9, 0x100 ;  /* 0x00000100090f7836 */ /* 0x000fca0000000000 */
[----:B------:R-:W-:Y:S01]  /*0220*/  ISETP.GE.AND P3, PT, R15, R2, PT ;  /* 0x000000020f00720c */ /* 0x000fe20003f66270 */
[----:B-1----:R-:W-:Y:S01]  /*0230*/  @!P2 IMAD.WIDE.U32 R12, R13, 0x2, R16 ;  /* 0x000000020d0ca825 */ /* 0x002fe200078e0010 */
[----:B------:R-:W-:-:S04]  /*0240*/  IADD3 R17, R9, 0x80, RZ ;  /* 0x0000008009117810 */ /* 0x000fc80007ffe0ff */
[----:B------:R1:W5:Y:S01]  /*0250*/  @!P2 LDG.E.U16 R8, desc[UR4][R12.64] ;  /* 0x000000040c08a981 */ /* 0x000362000c1e1500 */
[----:B------:R-:W-:Y:S01]  /*0260*/  ISETP.GE.AND P2, PT, R17, R2, PT ;  /* 0x000000021100720c */ /* 0x000fe20003f46270 */
[----:B------:R-:W-:-:S04]  /*0270*/  @!P0 IMAD R15, R0, 0x200, R9 ;  /* 0x00000200000f8824 */ /* 0x000fc800078e0209 */
[----:B0-----:R-:W-:Y:S01]  /*0280*/  @!P0 IMAD.WIDE.U32 R6, R15, 0x2, R6 ;  /* 0x000000020f068825 */ /* 0x001fe200078e0006 */
[----:B-1----:R-:W-:Y:S02]  /*0290*/  IADD3 R13, R9, 0x180, RZ ;  /* 0x00000180090d7810 */ /* 0x002fe40007ffe0ff */
[----:B------:R-:W-:-:S04]  /*02a0*/  @!P0 MOV R9, R17 ;  /* 0x0000001100098202 */ /* 0x000fc80000000f00 */
[-C--:B------:R-:W-:Y:S01]  /*02b0*/  ISETP.GE.AND P4, PT, R9, R2.reuse, PT ;  /* 0x000000020900720c */ /* 0x080fe20003f86270 */
[----:B------:R-:W-:Y:S01]  /*02c0*/  BSSY B0, `(.L_x_565) ;  /* 0x000001b000007945 */ /* 0x000fe20003800000 */
[----:B------:R-:W-:Y:S01]  /*02d0*/  ISETP.GE.AND P1, PT, R13, R2, PT ;  /* 0x000000020d00720c */ /* 0x000fe20003f26270 */
[----:B--2---:R-:W-:-:S04]  /*02e0*/  @!P0 IMAD.U32 R10, R10, 0x10000, RZ ;  /* 0x000100000a0a8824 */ /* 0x004fc800078e00ff */
[----:B------:R-:W-:-:S06]  /*02f0*/  @!P0 FMUL.RZ R10, R10, 0.15915493667125701904 ;  /* 0x3e22f9830a0a8820 */ /* 0x000fcc000040c000 */
[----:B------:R-:W0:Y:S01]  /*0300*/  @!P0 MUFU.COS R10, R10 ;  /* 0x0000000a000a8308 */ /* 0x000e220000000000 */
[----:B---3--:R-:W-:-:S05]  /*0310*/  @!P2 SHF.L.U32 R11, R11, 0x10, RZ ;  /* 0x000000100b0ba819 */ /* 0x008fca00000006ff */
[----:B------:R-:W-:Y:S01]  /*0320*/  @!P2 FMUL.RZ R11, R11, 0.15915493667125701904 ;  /* 0x3e22f9830b0ba820 */ /* 0x000fe2000040c000 */
[----:B0-----:R-:W-:Y:S01]  /*0330*/  @!P0 F2FP.BF16.F32.PACK_AB R5, RZ, R10 ;  /* 0x0000000aff05823e */ /* 0x001fe200000010ff */
[----:B----4-:R-:W-:-:S04]  /*0340*/  @!P3 IMAD.U32 R18, R18, 0x10000, RZ ;  /* 0x000100001212b824 */ /* 0x010fc800078e00ff */
[----:B------:R0:W-:Y:S01]  /*0350*/  @!P0 STG.E.U16 desc[UR4][R6.64], R5 ;  /* 0x0000000506008986 */ /* 0x0001e2000c101504 */
[----:B------:R-:W-:Y:S01]  /*0360*/  @!P3 FMUL.RZ R12, R18, 0.15915493667125701904 ;  /* 0x3e22f983120cb820 */ /* 0x000fe2000040c000 */
[----:B------:R-:W1:Y:S08]  /*0370*/  @!P2 MUFU.COS R11, R11 ;  /* 0x0000000b000ba308 */ /* 0x000e700000000000 */
[----:B------:R-:W2:Y:S01]  /*0380*/  @!P3 MUFU.COS R12, R12 ;  /* 0x0000000c000cb308 */ /* 0x000ea20000000000 */
[----:B-1----:R-:W-:-:S02]  /*0390*/  @!P2 F2FP.BF16.F32.PACK_AB R4, RZ, R11 ;  /* 0x0000000bff04a23e */ /* 0x002fc400000010ff */
[----:B--2---:R-:W-:Y:S01]  /*03a0*/  @!P3 F2FP.BF16.F32.PACK_AB R3, RZ, R12 ;  /* 0x0000000cff03b23e */ /* 0x004fe200000010ff */
[----:B0-----:R-:W-:Y:S06]  /*03b0*/  @P4 BRA `(.L_x_566) ;  /* 0x00000000002c4947 */ /* 0x001fec0003800000 */
[----:B------:R-:W0:Y:S01]  /*03c0*/  LDC.64 R6, c[0x0][0x218] ;  /* 0x00008600ff067b82 */ /* 0x000e220000000a00 */
[----:B------:R-:W-:Y:S01]  /*03d0*/  IMAD R5, R0, 0x200, R9 ;  /* 0x0000020000057824 */ /* 0x000fe200078e0209 */
[----:B------:R-:W-:Y:S02]  /*03e0*/  IADD3 R9, R9, 0x80, RZ ;  /* 0x0000008009097810 */ /* 0x000fe40007ffe0ff */
[----:B------:R-:W-:Y:S02]  /*03f0*/  PRMT R10, R4, 0x7610, R10 ;  /* 0x00007610040a7816 */ /* 0x000fe4000000000a */
[----:B------:R-:W-:-:S13]  /*0400*/  ISETP.GE.AND P0, PT, R9, R2, PT ;  /* 0x000000020900720c */ /* 0x000fda0003f06270 */
[----:B------:R-:W-:Y:S01]  /*0410*/  @!P0 IMAD R11, R0, 0x200, R9 ;  /* 0x00000200000b8824 */ /* 0x000fe200078e0209 */
[----:B------:R-:W-:Y:S01]  /*0420*/  @!P0 IADD3 R9, R9, 0x80, RZ ;  /* 0x0000008009098810 */ /* 0x000fe20007ffe0ff */
[----:B0-----:R-:W-:-:S04]  /*0430*/  IMAD.WIDE.U32 R4, R5, 0x2, R6 ;  /* 0x0000000205047825 */ /* 0x001fc800078e0006 */
[----:B------:R-:W-:Y:S01]  /*0440*/  @!P0 IMAD.WIDE.U32 R6, R11, 0x2, R6 ;  /* 0x000000020b068825 */ /* 0x000fe200078e0006 */
[----:B------:R0:W-:Y:S04]  /*0450*/  STG.E.U16 desc[UR4][R4.64], R10 ;  /* 0x0000000a04007986 */ /* 0x0001e8000c101504 */
[----:B------:R0:W-:Y:S02]  /*0460*/  @!P0 STG.E.U16 desc[UR4][R6.64], R3 ;  /* 0x0000000306008986 */ /* 0x0001e4000c101504 */
.L_x_566:
[----:B------:R-:W-:Y:S05]  /*0470*/  BSYNC B0 ;  /* 0x0000000000007941 */ /* 0x000fea0003800000 */
.L_x_565:
[----:B------:R-:W-:Y:S01]  /*0480*/  ISETP.GE.AND P0, PT, R9, R2, PT ;  /* 0x000000020900720c */ /* 0x000fe20003f06270 */
[----:B-----5:R-:W-:-:S04]  /*0490*/  @!P1 IMAD.U32 R8, R8, 0x10000, RZ ;  /* 0x0001000008089824 */ /* 0x020fc800078e00ff */
[----:B0-----:R-:W-:-:S08]  /*04a0*/  @!P1 FMUL.RZ R4, R8, 0.15915493667125701904 ;  /* 0x3e22f98308049820 */ /* 0x001fd0000040c000 */
[----:B------:R-:W-:Y:S05]  /*04b0*/  @P0 EXIT ;  /* 0x000000000000094d */ /* 0x000fea0003800000 */
[----:B------:R-:W0:Y:S01]  /*04c0*/  LDC.64 R2, c[0x0][0x218] ;  /* 0x00008600ff027b82 */ /* 0x000e220000000a00 */
[----:B------:R-:W1:Y:S01]  /*04d0*/  @!P1 MUFU.COS R4, R4 ;  /* 0x0000000400049308 */ /* 0x000e620000000000 */
[----:B------:R-:W-:Y:S02]  /*04e0*/  LEA R9, R0, R9, 0x9 ;  /* 0x0000000900097211 */ /* 0x000fe400078e48ff */
[----:B-1----:R-:W-:-:S03]  /*04f0*/  @!P1 F2FP.BF16.F32.PACK_AB R5, RZ, R4 ;  /* 0x00000004ff05923e */ /* 0x002fc600000010ff */
[----:B0-----:R-:W-:-:S05]  /*0500*/  IMAD.WIDE.U32 R2, R9, 0x2, R2 ;  /* 0x0000000209027825 */ /* 0x001fca00078e0002 */
[----:B------:R-:W-:Y:S01]  /*0510*/  STG.E.U16 desc[UR4][R2.64], R5 ;  /* 0x0000000502007986 */ /* 0x000fe2000c101504 */
[----:B------:R-:W-:Y:S05]  /*0520*/  EXIT ;  /* 0x000000000000794d */ /* 0x000fea0003800000 */
.L_x_567:
        /* <DEDUP_REMOVED lines=13> */
.L_x_2619:


//--------------------- .text._ZN2at6native29vectorized_elementwise_kernelILi2EZZZNS0_15cos_kernel_cudaERNS_18TensorIteratorBaseEENKUlvE0_clEvENKUlvE2_clEvEUlN3c108BFloat16EE_St5arrayIPcLm2EEEEviT0_T1_ --------------------------
	.section	.text._ZN2at6native29vectorized_elementwise_kernelILi2EZZZNS0_15cos_kernel_cudaERNS_18TensorIteratorBaseEENKUlvE0_clEvENKUlvE2_clEvEUlN3c108BFloat16EE_St5arrayIPcLm2EEEEviT0_T1_,"ax",@progbits
	.align	128
        .global         _ZN2at6native29vectorized_elementwise_kernelILi2EZZZNS0_15cos_kernel_cudaERNS_18TensorIteratorBaseEENKUlvE0_clEvENKUlvE2_clEvEUlN3c108BFloat16EE_St5arrayIPcLm2EEEEviT0_T1_
        .type           _ZN2at6native29vectorized_elementwise_kernelILi2EZZZNS0_15cos_kernel_cudaERNS_18TensorIteratorBaseEENKUlvE0_clEvENKUlvE2_clEvEUlN3c108BFloat16EE_St5arrayIPcLm2EEEEviT0_T1_,@function
        .size           _ZN2at6native29vectorized_elementwise_kernelILi2EZZZNS0_15cos_kernel_cudaERNS_18TensorIteratorBaseEENKUlvE0_clEvENKUlvE2_clEvEUlN3c108BFloat16EE_St5arrayIPcLm2EEEEviT0_T1_,(.L_x_2620 - _ZN2at6native29vectorized_elementwise_kernelILi2EZZZNS0_15cos_kernel_cudaERNS_18TensorIteratorBaseEENKUlvE0_clEvENKUlvE2_clEvEUlN3c108BFloat16EE_St5arrayIPcLm2EEEEviT0_T1_)
        .other          _ZN2at6native29vectorized_elementwise_kernelILi2EZZZNS0_15cos_kernel_cudaERNS_18TensorIteratorBaseEENKUlvE0_clEvENKUlvE2_clEvEUlN3c108BFloat16EE_St5arrayIPcLm2EEEEviT0_T1_,@"STO_CUDA_ENTRY STV_DEFAULT"
_ZN2at6native29vectorized_elementwise_kernelILi2EZZZNS0_15cos_kernel_cudaERNS_18TensorIteratorBaseEENKUlvE0_clEvENKUlvE2_clEvEUlN3c108BFloat16EE_St5arrayIPcLm2EEEEviT0_T1_:
.text._ZN2at6native29vectorized_elementwise_kernelILi2EZZZNS0_15cos_kernel_cudaERNS_18TensorIteratorBaseEENKUlvE0_clEvENKUlvE2_clEvEUlN3c108BFloat16EE_St5arrayIPcLm2EEEEviT0_T1_:
[----:B------:R-:W-:Y:S01]  /*0000*/  LDC R1, c[0x0][0x28] ;  /* 0x00000a00ff017b82 */ /* 0x000fe20000000800 */
[----:B------:R-:W0:Y:S01]  /*0010*/  S2R R3, SR_CTAID.X ;  /* 0x0000000000037919 */ /* 0x000e220000002500 */
[----:B------:R-:W-:Y:S01]  /*0020*/  ULDC UR4, c[0x0][0x210] ;  /* 0x0000840000047ab9 */ /* 0x000fe20000000800 */
[----:B0-----:R-:W-:-:S05]  /*0030*/  IMAD.SHL.U32 R3, R3, 0x400, RZ ;  /* 0x0000040003037824 */ /* 0x001fca00078e00ff */
[----:B------:R-:W-:Y:S01]  /*0040*/  IADD3 R5, -R3, UR4, RZ ;  /* 0x0000000403057c10 */ /* 0x000fe2000fffe1ff */
[----:B------:R-:W-:-:S03]  /*0050*/  ULDC.64 UR4, c[0x0][0x208] ;  /* 0x0000820000047ab9 */ /* 0x000fc60000000a00 */
[----:B------:R-:W-:-:S13]  /*0060*/  ISETP.GE.U32.AND P0, PT, R5, 0x400, PT ;  /* 0x000004000500780c */ /* 0x000fda0003f06070 */
[----:B------:R-:W-:Y:S05]  /*0070*/  @!P0 BRA `(.L_x_568) ;  /* 0x0000000000c08947 */ /* 0x000fea0003800000 */
[----:B------:R-:W0:Y:S01]  /*0080*/  S2R R0, SR_TID.X ;  /* 0x0000000000007919 */ /* 0x000e220000002100 */
[----:B------:R-:W1:Y:S02]  /*0090*/  LDC.64 R4, c[0x0][0x220] ;  /* 0x00008800ff047b82 */ /* 0x000e640000000a00 */
[----:B-1----:R-:W-:-:S04]  /*00a0*/  IMAD.WIDE R4, R3, 0x2, R4 ;  /* 0x0000000203047825 */ /* 0x002fc800078e0204 */
[----:B0-----:R-:W-:-:S05]  /*00b0*/  IMAD.WIDE.U32 R4, R0, 0x4, R4 ;  /* 0x0000000400047825 */ /* 0x001fca00078e0004 */
[----:B------:R-:W2:Y:S04]  /*00c0*/  LDG.E R9, desc[UR4][R4.64] ;  /* 0x0000000404097981 */ /* 0x000ea8000c1e1900 */
[----:B------:R-:W3:Y:S04]  /*00d0*/  LDG.E R10, desc[UR4][R4.64+0x200] ;  /* 0x00020004040a7981 */ /* 0x000ee8000c1e1900 */
[----:B------:R-:W4:Y:S04]  /*00e0*/  LDG.E R13, desc[UR4][R4.64+0x400] ;  /* 0x00040004040d7981 */ /* 0x000f28000c1e1900 */
[----:B------:R2:W5:Y:S02]  /*00f0*/  LDG.E R14, desc[UR4][R4.64+0x600] ;  /* 0x00060004040e7981 */ /* 0x000564000c1e1900 */
[C---:B--2---:R-:W-:Y:S01]  /*0100*/  PRMT R4, R9.reuse, 0x7632, R4 ;  /* 0x0000763209047816 */ /* 0x044fe20000000004 */
[----:B------:R-:W-:-:S03]  /*0110*/  IMAD.U32 R2, R9, 0x10000, RZ ;  /* 0x0001000009027824 */ /* 0x000fc600078e00ff */
[----:B------:R-:W-:Y:S01]  /*0120*/  SHF.L.U32 R5, R4, 0x10, RZ ;  /* 0x0000001004057819 */ /* 0x000fe200000006ff */
[----:B------:R-:W-:Y:S01]  /*0130*/  FMUL.RZ R2, R2, 0.15915493667125701904 ;  /* 0x3e22f98302027820 */ /* 0x000fe2000040c000 */
[C---:B---3--:R-:W-:Y:S02]  /*0140*/  PRMT R4, R10.reuse, 0x7632, R4 ;  /* 0x000076320a047816 */ /* 0x048fe40000000004 */
[----:B----4-:R-:W-:Y:S01]  /*0150*/  PRMT R9, R13, 0x7632, R9 ;  /* 0x000076320d097816 */ /* 0x010fe20000000009 */
[----:B------:R-:W-:Y:S01]  /*0160*/  FMUL.RZ R11, R5, 0.15915493667125701904 ;  /* 0x3e22f983050b7820 */ /* 0x000fe2000040c000 */
[----:B------:R-:W-:Y:S01]  /*0170*/  SHF.L.U32 R6, R10, 0x10, RZ ;  /* 0x000000100a067819 */ /* 0x000fe200000006ff */
[----:B------:R-:W-:Y:S01]  /*0180*/  IMAD.U32 R12, R4, 0x10000, RZ ;  /* 0x00010000040c7824 */ /* 0x000fe200078e00ff */
[C---:B-----5:R-:W-:Y:S01]  /*0190*/  PRMT R10, R14.reuse, 0x7632, R10 ;  /* 0x000076320e0a7816 */ /* 0x060fe2000000000a */
[----:B------:R-:W0:Y:S01]  /*01a0*/  LDC.64 R4, c[0x0][0x218] ;  /* 0x00008600ff047b82 */ /* 0x000e220000000a00 */
[----:B------:R-:W-:-:S02]  /*01b0*/  IMAD.U32 R8, R14, 0x10000, RZ ;  /* 0x000100000e087824 */ /* 0x000fc400078e00ff */
[----:B------:R-:W-:Y:S01]  /*01c0*/  FMUL.RZ R14, R12, 0.15915493667125701904 ;  /* 0x3e22f9830c0e7820 */ /* 0x000fe2000040c000 */
[----:B------:R-:W-:Y:S01]  /*01d0*/  IMAD.U32 R7, R13, 0x10000, RZ ;  /* 0x000100000d077824 */ /* 0x000fe200078e00ff */
[----:B------:R-:W-:Y:S01]  /*01e0*/  SHF.L.U32 R13, R10, 0x10, RZ ;  /* 0x000000100a0d7819 */ /* 0x000fe200000006ff */
[----:B------:R-:W-:Y:S02]  /*01f0*/  IMAD.U32 R12, R9, 0x10000, RZ ;  /* 0x00010000090c7824 */ /* 0x000fe400078e00ff */
[----:B------:R-:W-:Y:S01]  /*0200*/  FMUL.RZ R6, R6, 0.15915493667125701904 ;  /* 0x3e22f98306067820 */ /* 0x000fe2000040c000 */
[----:B------:R-:W-:Y:S01]  /*0210*/  FMUL.RZ R7, R7, 0.15915493667125701904 ;  /* 0x3e22f98307077820 */ /* 0x000fe2000040c000 */
[----:B------:R-:W-:Y:S01]  /*0220*/  FMUL.RZ R8, R8, 0.15915493667125701904 ;  /* 0x3e22f98308087820 */ /* 0x000fe2000040c000 */
[----:B------:R-:W-:Y:S01]  /*0230*/  FMUL.RZ R10, R12, 0.15915493667125701904 ;  /* 0x3e22f9830c0a7820 */ /* 0x000fe2000040c000 */
[----:B------:R-:W-:Y:S01]  /*0240*/  FMUL.RZ R12, R13, 0.15915493667125701904 ;  /* 0x3e22f9830d0c7820 */ /* 0x000fe2000040c000 */
[----:B------:R-:W-:Y:S08]  /*0250*/  MUFU.COS R2, R2 ;  /* 0x0000000200027308 */ /* 0x000ff00000000000 */
[----:B------:R-:W-:Y:S01]  /*0260*/  MUFU.COS R6, R6 ;  /* 0x0000000600067308 */ /* 0x000fe20000000000 */
[----:B0-----:R-:W-:-:S07]  /*0270*/  IMAD.WIDE.U32 R4, R3, 0x2, R4 ;  /* 0x0000000203047825 */ /* 0x001fce00078e0004 */
[----:B------:R-:W-:Y:S01]  /*0280*/  MUFU.COS R7, R7 ;  /* 0x0000000700077308 */ /* 0x000fe20000000000 */
[----:B------:R-:W-:-:S07]  /*0290*/  IMAD.WIDE R4, R0, 0x4, R4 ;  /* 0x0000000400047825 */ /* 0x000fce00078e0204 */
[----:B------:R-:W-:Y:S08]  /*02a0*/  MUFU.COS R8, R8 ;  /* 0x0000000800087308 */ /* 0x000ff00000000000 */
[----:B------:R-:W0:Y:S08]  /*02b0*/  MUFU.COS R11, R11 ;  /* 0x0000000b000b7308 */ /* 0x000e300000000000 */
[----:B------:R-:W1:Y:S08]  /*02c0*/  MUFU.COS R9, R14 ;  /* 0x0000000e00097308 */ /* 0x000e700000000000 */
[----:B------:R-:W2:Y:S01]  /*02d0*/  MUFU.COS R10, R10 ;  /* 0x0000000a000a7308 */ /* 0x000ea20000000000 */
[----:B0-----:R-:W-:-:S05]  /*02e0*/  F2FP.BF16.F32.PACK_AB R11, R11, R2 ;  /* 0x000000020b0b723e */ /* 0x001fca00000010ff */
[----:B------:R-:W-:Y:S02]  /*02f0*/  STG.E desc[UR4][R4.64], R11 ;  /* 0x0000000b04007986 */ /* 0x000fe4000c101904 */
[----:B------:R-:W0:Y:S01]  /*0300*/  MUFU.COS R13, R12 ;  /* 0x0000000c000d7308 */ /* 0x000e220000000000 */
[----:B-1----:R-:W-:-:S05]  /*0310*/  F2FP.BF16.F32.PACK_AB R9, R9, R6 ;  /* 0x000000060909723e */ /* 0x002fca00000010ff */
[----:B------:R-:W-:Y:S01]  /*0320*/  STG.E desc[UR4][R4.64+0x200], R9 ;  /* 0x0002000904007986 */ /* 0x000fe2000c101904 */
[----:B--2---:R-:W-:-:S05]  /*0330*/  F2FP.BF16.F32.PACK_AB R7, R10, R7 ;  /* 0x000000070a07723e */ /* 0x004fca00000010ff */
[----:B------:R-:W-:Y:S01]  /*0340*/  STG.E desc[UR4][R4.64+0x400], R7 ;  /* 0x0004000704007986 */ /* 0x000fe2000c101904 */
[----:B0-----:R-:W-:-:S05]  /*0350*/  F2FP.BF16.F32.PACK_AB R13, R13, R8 ;  /* 0x000000080d0d723e */ /* 0x001fca00000010ff */
[----:B------:R-:W-:Y:S01]  /*0360*/  STG.E desc[UR4][R4.64+0x600], R13 ;  /* 0x0006000d04007986 */ /* 0x000fe2000c101904 */
[----:B------:R-:W-:Y:S05]  /*0370*/  EXIT ;  /* 0x000000000000794d */ /* 0x000fea0003800000 */
.L_x_568:
[----:B------:R-:W0:Y:S01]  /*0380*/  S2R R22, SR_TID.X ;  /* 0x0000000000167919 */ /* 0x000e220000002100 */
[----:B------:R-:W-:Y:S02]  /*0390*/  PRMT R2, RZ, 0x7610, R2 ;  /* 0x00007610ff027816 */ /* 0x000fe40000000002 */
[----:B0-----:R-:W-:Y:S01]  /*03a0*/  ISETP.GE.AND P0, PT, R22, R5, PT ;  /* 0x000000051600720c */ /* 0x001fe20003f06270 */
[----:B------:R-:W-:-:S12]  /*03b0*/  IMAD.MOV.U32 R0, RZ, RZ, R22 ;  /* 0x000000ffff007224 */ /* 0x000fd800078e0016 */
[----:B------:R-:W-:Y:S01]  /*03c0*/  @!P0 VIADD R0, R22, 0x80 ;  /* 0x0000008016008836 */ /* 0x000fe20000000000 */
[----:B------:R-:W0:Y:S04]  /*03d0*/  @!P0 LDC.64 R18, c[0x0][0x220] ;  /* 0x00008800ff128b82 */ /* 0x000e280000000a00 */
[----:B------:R-:W-:-:S13]  /*03e0*/  ISETP.GE.AND P5, PT, R0, R5, PT ;  /* 0x000000050000720c */ /* 0x000fda0003fa6270 */
[----:B------:R-:W-:Y:S01]  /*03f0*/  @!P5 IADD3 R15, R3, R0, RZ ;  /* 0x00000000030fd210 */ /* 0x000fe20007ffe0ff */
[----:B------:R-:W-:Y:S01]  /*0400*/  @!P5 VIADD R0, R0, 0x80 ;  /* 0x000000800000d836 */ /* 0x000fe20000000000 */
[----:B------:R-:W1:Y:S04]  /*0410*/  @!P5 LDC.64 R12, c[0x0][0x220] ;  /* 0x00008800ff0cdb82 */ /* 0x000e680000000a00 */
[----:B------:R-:W-:-:S13]  /*0420*/  ISETP.GE.AND P6, PT, R0, R5, PT ;  /* 0x000000050000720c */ /* 0x000fda0003fc6270 */
[----:B------:R-:W-:Y:S01]  /*0430*/  @!P6 IMAD.IADD R29, R3, 0x1, R0 ;  /* 0x00000001031de824 */ /* 0x000fe200078e0200 */
[----:B------:R-:W-:Y:S01]  /*0440*/  @!P6 IADD3 R0, R0, 0x80, RZ ;  /* 0x000000800000e810 */ /* 0x000fe20007ffe0ff */
[----:B------:R-:W2:Y:S03]  /*0450*/  @!P6 LDC.64 R20, c[0x0][0x220] ;  /* 0x00008800ff14eb82 */ /* 0x000ea60000000a00 */
[----:B------:R-:W-:Y:S02]  /*0460*/  ISETP.GE.AND P1, PT, R0, R5, PT ;  /* 0x000000050000720c */ /* 0x000fe40003f26270 */
[----:B------:R-:W-:Y:S01]  /*0470*/  PRMT R26, RZ, 0x7610, R26 ;  /* 0x00007610ff1a7816 */ /* 0x000fe2000000001a */
[----:B-1----:R-:W-:-:S05]  /*0480*/  @!P5 IMAD.WIDE.U32 R12, R15, 0x2, R12 ;  /* 0x000000020f0cd825 */ /* 0x002fca00078e000c */
[----:B------:R1:W3:Y:S05]  /*0490*/  @!P5 LDG.E.U16 R26, desc[UR4][R12.64] ;  /* 0x000000040c1ad981 */ /* 0x0002ea000c1e1500 */
[----:B------:R-:W-:Y:S01]  /*04a0*/  @!P1 IMAD.IADD R25, R3, 0x1, R0 ;  /* 0x0000000103199824 */ /* 0x000fe200078e0200 */
[----:B------:R-:W4:Y:S01]  /*04b0*/  @!P1 LDC.64 R16, c[0x0][0x220] ;  /* 0x00008800ff109b82 */ /* 0x000f220000000a00 */
[----:B------:R-:W-:-:S05]  /*04c0*/  @!P1 VIADD R0, R0, 0x80 ;  /* 0x0000008000009836 */ /* 0x000fca0000000000 */
[----:B------:R-:W-:Y:S01]  /*04d0*/  ISETP.GE.AND P2, PT, R0, R5, PT ;  /* 0x000000050000720c */ /* 0x000fe20003f46270 */
[----:B--2---:R-:W-:-:S04]  /*04e0*/  @!P6 IMAD.WIDE.U32 R20, R29, 0x2, R20 ;  /* 0x000000021d14e825 */ /* 0x004fc800078e0014 */
[C---:B------:R-:W-:Y:S01]  /*04f0*/  @!P0 IMAD.IADD R29, R3.reuse, 0x1, R22 ;  /* 0x00000001031d8824 */ /* 0x040fe200078e0216 */
[----:B------:R2:W5:Y:S07]  /*0500*/  @!P6 LDG.E.U16 R2, desc[UR4][R20.64] ;  /* 0x000000041402e981 */ /* 0x00056e000c1e1500 */
[----:B------:R-:W-:Y:S01]  /*0510*/  @!P2 IADD3 R23, R3, R0, RZ ;  /* 0x000000000317a210 */ /* 0x000fe20007ffe0ff */
[----:B------:R-:W-:Y:S01]  /*0520*/  @!P2 VIADD R0, R0, 0x80 ;  /* 0x000000800000a836 */ /* 0x000fe20000000000 */
[----:B------:R-:W2:Y:S04]  /*0530*/  @!P2 LDC.64 R14, c[0x0][0x220] ;  /* 0x00008800ff0eab82 */ /* 0x000ea80000000a00 */
[----:B------:R-:W-:-:S13]  /*0540*/  ISETP.GE.AND P3, PT, R0, R5, PT ;  /* 0x000000050000720c */ /* 0x000fda0003f66270 */
[----:B------:R-:W-:Y:S01]  /*0550*/  @!P3 IMAD.IADD R27, R3, 0x1, R0 ;  /* 0x00000001031bb824 */ /* 0x000fe200078e0200 */
[----:B------:R-:W-:Y:S01]  /*0560*/  @!P3 IADD3 R0, R0, 0x80, RZ ;  /* 0x000000800000b810 */ /* 0x000fe20007ffe0ff */
[----:B0-----:R-:W-:Y:S01]  /*0570*/  @!P0 IMAD.WIDE.U32 R18, R29, 0x2, R18 ;  /* 0x000000021d128825 */ /* 0x001fe200078e0012 */
[----:B-1----:R-:W0:Y:S02]  /*0580*/  @!P3 LDC.64 R12, c[0x0][0x220] ;  /* 0x00008800ff0cbb82 */ /* 0x002e240000000a00 */
[----:B------:R-:W-:Y:S01]  /*0590*/  ISETP.GE.AND P4, PT, R0, R5, PT ;  /* 0x000000050000720c */ /* 0x000fe20003f86270 */
[----:B----4-:R-:W-:Y:S01]  /*05a0*/  @!P1 IMAD.WIDE.U32 R16, R25, 0x2, R16 ;  /* 0x0000000219109825 */ /* 0x010fe200078e0010 */
[----:B------:R-:W-:-:S06]  /*05b0*/  PRMT R25, RZ, 0x7610, R25 ;  /* 0x00007610ff197816 */ /* 0x000fcc0000000019 */
[----:B------:R1:W4:Y:S05]  /*05c0*/  @!P1 LDG.E.U16 R25, desc[UR4][R16.64] ;  /* 0x0000000410199981 */ /* 0x00032a000c1e1500 */
[----:B------:R-:W-:Y:S01]  /*05d0*/  @!P4 IMAD.IADD R29, R3, 0x1, R0 ;  /* 0x00000001031dc824 */ /* 0x000fe200078e0200 */
[----:B------:R-:W-:Y:S01]  /*05e0*/  @!P4 IADD3 R0, R0, 0x80, RZ ;  /* 0x000000800000c810 */ /* 0x000fe20007ffe0ff */
[----:B--2---:R-:W2:Y:S03]  /*05f0*/  @!P4 LDC.64 R20, c[0x0][0x220] ;  /* 0x00008800ff14cb82 */ /* 0x004ea60000000a00 */
[----:B------:R-:W-:-:S02]  /*0600*/  ISETP.GE.AND P5, PT, R0, R5, PT ;  /* 0x000000050000720c */ /* 0x000fc40003fa6270 */
[----:B------:R-:W-:-:S06]  /*0610*/  PRMT R28, RZ, 0x7610, R28 ;  /* 0x00007610ff1c7816 */ /* 0x000fcc000000001c */
[----:B------:R0:W4:Y:S05]  /*0620*/  @!P0 LDG.E.U16 R28, desc[UR4][R18.64] ;  /* 0x00000004121c8981 */ /* 0x00012a000c1e1500 */
[----:B-1----:R-:W1:Y:S01]  /*0630*/  @!P5 LDC.64 R16, c[0x0][0x220] ;  /* 0x00008800ff10db82 */ /* 0x002e620000000a00 */
[----:B0-----:R-:W-:-:S04]  /*0640*/  @!P3 IMAD.WIDE.U32 R12, R27, 0x2, R12 ;  /* 0x000000021b0cb825 */ /* 0x001fc800078e000c */
[----:B------:R-:W-:Y:S01]  /*0650*/  @!P5 IMAD.IADD R27, R3, 0x1, R0 ;  /* 0x00000001031bd824 */ /* 0x000fe200078e0200 */
[----:B------:R-:W-:Y:S01]  /*0660*/  PRMT R18, RZ, 0x7610, R18 ;  /* 0x00007610ff127816 */ /* 0x000fe20000000012 */
[----:B------:R-:W-:Y:S01]  /*0670*/  @!P2 IMAD.WIDE.U32 R14, R23, 0x2, R14 ;  /* 0x00000002170ea825 */ /* 0x000fe200078e000e */
[----:B------:R-:W-:Y:S02]  /*0680*/  PRMT R19, RZ, 0x7610, R19 ;  /* 0x00007610ff137816 */ /* 0x000fe40000000013 */
[----:B------:R-:W-:Y:S01]  /*0690*/  PRMT R23, RZ, 0x7610, R23 ;  /* 0x00007610ff177816 */ /* 0x000fe20000000017 */
[----:B--2---:R-:W-:Y:S01]  /*06a0*/  @!P4 IMAD.WIDE.U32 R20, R29, 0x2, R20 ;  /* 0x000000021d14c825 */ /* 0x004fe200078e0014 */
[----:B------:R-:W2:Y:S04]  /*06b0*/  @!P3 LDG.E.U16 R18, desc[UR4][R12.64] ;  /* 0x000000040c12b981 */ /* 0x000ea8000c1e1500 */
[----:B------:R-:W2:Y:S04]  /*06c0*/  @!P4 LDG.E.U16 R19, desc[UR4][R20.64] ;  /* 0x000000041413c981 */ /* 0x000ea8000c1e1500 */
[----:B------:R0:W2:Y:S01]  /*06d0*/  @!P2 LDG.E.U16 R23, desc[UR4][R14.64] ;  /* 0x000000040e17a981 */ /* 0x0000a2000c1e1500 */
[----:B-1----:R-:W-:Y:S01]  /*06e0*/  @!P5 IMAD.WIDE.U32 R16, R27, 0x2, R16 ;  /* 0x000000021b10d825 */ /* 0x002fe200078e0010 */
[----:B------:R-:W-:-:S06]  /*06f0*/  PRMT R27, RZ, 0x7610, R27 ;  /* 0x00007610ff1b7816 */ /* 0x000fcc000000001b */
[----:B------:R1:W2:Y:S01]  /*0700*/  @!P5 LDG.E.U16 R27, desc[UR4][R16.64] ;  /* 0x00000004101bd981 */ /* 0x0002a2000c1e1500 */
[----:B------:R-:W-:-:S05]  /*0710*/  VIADD R0, R22, 0x100 ;  /* 0x0000010016007836 */ /* 0x000fca0000000000 */
[-C--:B------:R-:W-:Y:S02]  /*0720*/  ISETP.GE.AND P5, PT, R0, R5.reuse, PT ;  /* 0x000000050000720c */ /* 0x080fe40003fa6270 */
[C---:B0-----:R-:W-:Y:S02]  /*0730*/  IADD3 R14, R22.reuse, 0x200, RZ ;  /* 0x00000200160e7810 */ /* 0x041fe40007ffe0ff */
[----:B-1----:R-:W-:Y:S02]  /*0740*/  IADD3 R16, R22, 0x300, RZ ;  /* 0x0000030016107810 */ /* 0x002fe40007ffe0ff */
[-C--:B------:R-:W-:Y:S02]  /*0750*/  ISETP.GE.AND P3, PT, R14, R5.reuse, PT ;  /* 0x000000050e00720c */ /* 0x080fe40003f66270 */
[----:B------:R-:W-:Y:S02]  /*0760*/  ISETP.GE.AND P6, PT, R16, R5, PT ;  /* 0x000000051000720c */ /* 0x000fe40003fc6270 */
[----:B------:R-:W-:-:S02]  /*0770*/  IADD3 R14, R22, 0x280, RZ ;  /* 0x00000280160e7810 */ /* 0x000fc40007ffe0ff */
[C---:B------:R-:W-:Y:S02]  /*0780*/  IADD3 R16, R22.reuse, 0x380, RZ ;  /* 0x0000038016107810 */ /* 0x040fe40007ffe0ff */
[----:B------:R-:W-:Y:S02]  /*0790*/  IADD3 R0, R22, 0x80, RZ ;  /* 0x0000008016007810 */ /* 0x000fe40007ffe0ff */
[-C--:B------:R-:W-:Y:S02]  /*07a0*/  ISETP.GE.AND P4, PT, R14, R5.reuse, PT ;  /* 0x000000050e00720c */ /* 0x080fe40003f86270 */
[----:B------:R-:W-:Y:S01]  /*07b0*/  ISETP.GE.AND P1, PT, R0, R5, PT ;  /* 0x000000050000720c */ /* 0x000fe20003f26270 */
[----:B------:R-:W-:Y:S01]  /*07c0*/  @!P0 IMAD.IADD R21, R3, 0x1, R22 ;  /* 0x0000000103158824 */ /* 0x000fe200078e0216 */
[----:B------:R-:W-:Y:S04]  /*07d0*/  BSSY B0, `(.L_x_569) ;  /* 0x0000054000007945 */ /* 0x000fe80003800000 */
[----:B------:R-:W-:Y:S01]  /*07e0*/  BSSY B1, `(.L_x_570) ;  /* 0x000004c000017945 */ /* 0x000fe20003800000 */
[----:B-----5:R-:W-:-:S04]  /*07f0*/  @!P5 IMAD.U32 R2, R2, 0x10000, RZ ;  /* 0x000100000202d824 */ /* 0x020fc800078e00ff */
[----:B------:R-:W-:-:S06]  /*0800*/  @!P5 FMUL.RZ R12, R2, 0.15915493667125701904 ;  /* 0x3e22f983020cd820 */ /* 0x000fcc000040c000 */
[----:B------:R-:W0:Y:S01]  /*0810*/  @!P5 MUFU.COS R12, R12 ;  /* 0x0000000c000cd308 */ /* 0x000e220000000000 */
[----:B------:R-:W-:-:S04]  /*0820*/  IADD3 R2, R22, 0x180, RZ ;  /* 0x0000018016027810 */ /* 0x000fc80007ffe0ff */
[-C--:B------:R-:W-:Y:S02]  /*0830*/  ISETP.GE.AND P2, PT, R2, R5.reuse, PT ;  /* 0x000000050200720c */ /* 0x080fe40003f46270 */
[----:B0-----:R-:W-:Y:S02]  /*0840*/  @!P5 F2FP.BF16.F32.PACK_AB R4, RZ, R12 ;  /* 0x0000000cff04d23e */ /* 0x001fe400000010ff */
[----:B------:R-:W0:Y:S01]  /*0850*/  @!P0 LDC.64 R12, c[0x0][0x218] ;  /* 0x00008600ff0c8b82 */ /* 0x000e220000000a00 */
[----:B------:R-:W-:Y:S01]  /*0860*/  ISETP.GE.AND P5, PT, R16, R5, PT ;  /* 0x000000051000720c */ /* 0x000fe20003fa6270 */
[----:B---3--:R-:W-:Y:S02]  /*0870*/  @!P1 IMAD.U32 R26, R26, 0x10000, RZ ;  /* 0x000100001a1a9824 */ /* 0x008fe400078e00ff */
[----:B----4-:R-:W-:-:S04]  /*0880*/  @!P0 IMAD.U32 R28, R28, 0x10000, RZ ;  /* 0x000100001c1c8824 */ /* 0x010fc800078e00ff */
[----:B------:R-:W-:-:S06]  /*0890*/  @!P0 FMUL.RZ R2, R28, 0.15915493667125701904 ;  /* 0x3e22f9831c028820 */ /* 0x000fcc000040c000 */
[----:B------:R-:W1:Y:S01]  /*08a0*/  @!P0 MUFU.COS R2, R2 ;  /* 0x0000000200028308 */ /* 0x000e620000000000 */
[----:B------:R-:W-:Y:S02]  /*08b0*/  @!P2 IMAD.U32 R25, R25, 0x10000, RZ ;  /* 0x000100001919a824 */ /* 0x000fe400078e00ff */
[----:B--2---:R-:W-:Y:S02]  /*08c0*/  @!P4 IMAD.U32 R18, R18, 0x10000, RZ ;  /* 0x000100001212c824 */ /* 0x004fe400078e00ff */
[----:B------:R-:W-:Y:S01]  /*08d0*/  @!P2 FMUL.RZ R15, R25, 0.15915493667125701904 ;  /* 0x3e22f983190fa820 */ /* 0x000fe2000040c000 */
[----:B------:R-:W-:Y:S01]  /*08e0*/  @!P6 SHF.L.U32 R19, R19, 0x10, RZ ;  /* 0x000000101313e819 */ /* 0x000fe200000006ff */
[----:B------:R-:W-:Y:S01]  /*08f0*/  @!P4 FMUL.RZ R17, R18, 0.15915493667125701904 ;  /* 0x3e22f9831211c820 */ /* 0x000fe2000040c000 */
[----:B------:R-:W-:Y:S02]  /*0900*/  @!P3 IMAD.U32 R23, R23, 0x10000, RZ ;  /* 0x000100001717b824 */ /* 0x000fe400078e00ff */
[----:B------:R-:W-:Y:S01]  /*0910*/  @!P1 FMUL.RZ R26, R26, 0.15915493667125701904 ;  /* 0x3e22f9831a1a9820 */ /* 0x000fe2000040c000 */
[----:B------:R-:W-:Y:S01]  /*0920*/  @!P6 FMUL.RZ R19, R19, 0.15915493667125701904 ;  /* 0x3e22f9831313e820 */ /* 0x000fe2000040c000 */
[----:B-1----:R-:W-:Y:S01]  /*0930*/  @!P0 F2FP.BF16.F32.PACK_AB R24, RZ, R2 ;  /* 0x00000002ff18823e */ /* 0x002fe200000010ff */
[----:B------:R-:W-:Y:S01]  /*0940*/  @!P3 FMUL.RZ R23, R23, 0.15915493667125701904 ;  /* 0x3e22f9831717b820 */ /* 0x000fe2000040c000 */
[----:B------:R-:W-:Y:S01]  /*0950*/  @!P5 SHF.L.U32 R27, R27, 0x10, RZ ;  /* 0x000000101b1bd819 */ /* 0x000fe200000006ff */
[----:B0-----:R-:W-:-:S04]  /*0960*/  @!P0 IMAD.WIDE.U32 R12, R21, 0x2, R12 ;  /* 0x00000002150c8825 */ /* 0x001fc800078e000c */
[----:B------:R-:W-:Y:S01]  /*0970*/  @!P5 FMUL.RZ R18, R27, 0.15915493667125701904 ;  /* 0x3e22f9831b12d820 */ /* 0x000fe2000040c000 */
[----:B------:R-:W-:Y:S01]  /*0980*/  @!P0 IMAD.MOV.U32 R22, RZ, RZ, R0 ;  /* 0x000000ffff168224 */ /* 0x000fe200078e0000 */
[----:B------:R-:W0:Y:S01]  /*0990*/  @!P1 MUFU.COS R14, R26 ;  /* 0x0000001a000e9308 */ /* 0x000e220000000000 */
[----:B------:R1:W-:Y:S03]  /*09a0*/  @!P0 STG.E.U16 desc[UR4][R12.64], R24 ;  /* 0x000000180c008986 */ /* 0x0003e6000c101504 */
[----:B------:R-:W-:-:S04]  /*09b0*/  ISETP.GE.AND P0, PT, R22, R5, PT ;  /* 0x000000051600720c */ /* 0x000fc80003f06270 */
[----:B------:R-:W2:Y:S08]  /*09c0*/  @!P2 MUFU.COS R15, R15 ;  /* 0x0000000f000fa308 */ /* 0x000eb00000000000 */
[----:B------:R-:W3:Y:S08]  /*09d0*/  @!P3 MUFU.COS R16, R23 ;  /* 0x000000170010b308 */ /* 0x000ef00000000000 */
[----:B------:R-:W4:Y:S08]  /*09e0*/  @!P4 MUFU.COS R17, R17 ;  /* 0x000000110011c308 */ /* 0x000f300000000000 */
[----:B------:R-:W5:Y:S08]  /*09f0*/  @!P6 MUFU.COS R2, R19 ;  /* 0x000000130002e308 */ /* 0x000f700000000000 */
[----:B------:R-:W1:Y:S01]  /*0a00*/  @!P5 MUFU.COS R18, R18 ;  /* 0x000000120012d308 */ /* 0x000e620000000000 */
[----:B0-----:R-:W-:-:S02]  /*0a10*/  @!P1 F2FP.BF16.F32.PACK_AB R6, RZ, R14 ;  /* 0x0000000eff06923e */ /* 0x001fc400000010ff */
[----:B--2---:R-:W-:Y:S02]  /*0a20*/  @!P2 F2FP.BF16.F32.PACK_AB R7, RZ, R15 ;  /* 0x0000000fff07a23e */ /* 0x004fe400000010ff */
[----:B---3--:R-:W-:Y:S02]  /*0a30*/  @!P3 F2FP.BF16.F32.PACK_AB R8, RZ, R16 ;  /* 0x00000010ff08b23e */ /* 0x008fe400000010ff */
[----:B----4-:R-:W-:Y:S02]  /*0a40*/  @!P4 F2FP.BF16.F32.PACK_AB R9, RZ, R17 ;  /* 0x00000011ff09c23e */ /* 0x010fe400000010ff */
[----:B-----5:R-:W-:Y:S02]  /*0a50*/  @!P6 F2FP.BF16.F32.PACK_AB R10, RZ, R2 ;  /* 0x00000002ff0ae23e */ /* 0x020fe400000010ff */
[----:B-1----:R-:W-:Y:S01]  /*0a60*/  @!P5 F2FP.BF16.F32.PACK_AB R11, RZ, R18 ;  /* 0x00000012ff0bd23e */ /* 0x002fe200000010ff */
[----:B------:R-:W-:Y:S06]  /*0a70*/  @P0 BRA `(.L_x_571) ;  /* 0x0000000000300947 */ /* 0x000fec0003800000 */
[----:B------:R-:W0:Y:S01]  /*0a80*/  LDC.64 R12, c[0x0][0x218] ;  /* 0x00008600ff0c7b82 */ /* 0x000e220000000a00 */
[----:B------:R-:W-:Y:S01]  /*0a90*/  IADD3 R15, R3, R22, RZ ;  /* 0x00000016030f7210 */ /* 0x000fe20007ffe0ff */
[----:B------:R-:W-:-:S05]  /*0aa0*/  VIADD R22, R22, 0x80 ;  /* 0x0000008016167836 */ /* 0x000fca0000000000 */
[----:B------:R-:W-:Y:S01]  /*0ab0*/  ISETP.GE.AND P0, PT, R22, R5, PT ;  /* 0x000000051600720c */ /* 0x000fe20003f06270 */
[----:B0-----:R-:W-:-:S05]  /*0ac0*/  IMAD.WIDE.U32 R12, R15, 0x2, R12 ;  /* 0x000000020f0c7825 */ /* 0x001fca00078e000c */
[----:B------:R0:W-:Y:S07]  /*0ad0*/  STG.E.U16 desc[UR4][R12.64], R6 ;  /* 0x000000060c007986 */ /* 0x0001ee000c101504 */
[----:B------:R-:W-:Y:S05]  /*0ae0*/  @P0 BRA `(.L_x_572) ;  /* 0x0000000000300947 */ /* 0x000fea0003800000 */
[----:B0-----:R-:W0:Y:S01]  /*0af0*/  LDC.64 R12, c[0x0][0x218] ;  /* 0x00008600ff0c7b82 */ /* 0x001e220000000a00 */
[----:B------:R-:W-:Y:S01]  /*0b00*/  IADD3 R15, R3, R22, RZ ;  /* 0x00000016030f7210 */ /* 0x000fe20007ffe0ff */
[----:B------:R-:W-:-:S04]  /*0b10*/  VIADD R22, R22, 0x80 ;  /* 0x0000008016167836 */ /* 0x000fc80000000000 */
[----:B0-----:R-:W-:-:S05]  /*0b20*/  IMAD.WIDE.U32 R12, R15, 0x2, R12 ;  /* 0x000000020f0c7825 */ /* 0x001fca00078e000c */
[----:B------:R0:W-:Y:S02]  /*0b30*/  STG.E.U16 desc[UR4][R12.64], R4 ;  /* 0x000000040c007986 */ /* 0x0001e4000c101504 */
.L_x_571:
[----:B------:R-:W-:-:S13]  /*0b40*/  ISETP.GE.AND P0, PT, R22, R5, PT ;  /* 0x000000051600720c */ /* 0x000fda0003f06270 */
[----:B------:R-:W-:Y:S05]  /*0b50*/  @P0 BRA `(.L_x_573) ;  /* 0x0000000000300947 */ /* 0x000fea0003800000 */
[----:B0-----:R-:W0:Y:S01]  /*0b60*/  LDC.64 R12, c[0x0][0x218] ;  /* 0x00008600ff0c7b82 */ /* 0x001e220000000a00 */
[----:B------:R-:W-:Y:S01]  /*0b70*/  IADD3 R15, R3, R22, RZ ;  /* 0x00000016030f7210 */ /* 0x000fe20007ffe0ff */
[----:B------:R-:W-:-:S04]  /*0b80*/  VIADD R22, R22, 0x80 ;  /* 0x0000008016167836 */ /* 0x000fc80000000000 */
[----:B0-----:R-:W-:-:S05]  /*0b90*/  IMAD.WIDE.U32 R12, R15, 0x2, R12 ;  /* 0x000000020f0c7825 */ /* 0x001fca00078e000c */
[----:B------:R1:W-:Y:S02]  /*0ba0*/  STG.E.U16 desc[UR4][R12.64], R7 ;  /* 0x000000070c007986 */ /* 0x0003e4000c101504 */
.L_x_572:
[----:B------:R-:W-:-:S13]  /*0bb0*/  ISETP.GE.AND P0, PT, R22, R5, PT ;  /* 0x000000051600720c */ /* 0x000fda0003f06270 */
[----:B------:R-:W-:Y:S05]  /*0bc0*/  @P0 BRA `(.L_x_574) ;  /* 0x0000000000340947 */ /* 0x000fea0003800000 */
[----:B01----:R-:W0:Y:S01]  /*0bd0*/  LDC.64 R6, c[0x0][0x218] ;  /* 0x00008600ff067b82 */ /* 0x003e220000000a00 */
[----:B------:R-:W-:Y:S01]  /*0be0*/  IADD3 R13, R3, R22, RZ ;  /* 0x00000016030d7210 */ /* 0x000fe20007ffe0ff */
[----:B------:R-:W-:-:S04]  /*0bf0*/  VIADD R22, R22, 0x80 ;  /* 0x0000008016167836 */ /* 0x000fc80000000000 */
[----:B0-----:R-:W-:-:S05]  /*0c00*/  IMAD.WIDE.U32 R6, R13, 0x2, R6 ;  /* 0x000000020d067825 */ /* 0x001fca00078e0006 */
[----:B------:R1:W-:Y:S02]  /*0c10*/  STG.E.U16 desc[UR4][R6.64], R8 ;  /* 0x0000000806007986 */ /* 0x0003e4000c101504 */
.L_x_573:
[----:B------:R-:W-:-:S13]  /*0c20*/  ISETP.GE.AND P0, PT, R22, R5, PT ;  /* 0x000000051600720c */ /* 0x000fda0003f06270 */
[----:B------:R-:W-:Y:S05]  /*0c30*/  @P0 BREAK B1 ;  /* 0x0000000000010942 */ /* 0x000fea0003800000 */
[----:B------:R-:W-:Y:S05]  /*0c40*/  @P0 BRA `(.L_x_575) ;  /* 0x0000000000300947 */ /* 0x000fea0003800000 */
[----:B-1----:R-:W1:Y:S01]  /*0c50*/  LDC.64 R6, c[0x0][0x218] ;  /* 0x00008600ff067b82 */ /* 0x002e620000000a00 */
[----:B0-----:R-:W-:Y:S01]  /*0c60*/  IADD3 R13, R3, R22, RZ ;  /* 0x00000016030d7210 */ /* 0x001fe20007ffe0ff */
[----:B------:R-:W-:-:S04]  /*0c70*/  VIADD R22, R22, 0x80 ;  /* 0x0000008016167836 */ /* 0x000fc80000000000 */
[----:B-1----:R-:W-:-:S05]  /*0c80*/  IMAD.WIDE.U32 R6, R13, 0x2, R6 ;  /* 0x000000020d067825 */ /* 0x002fca00078e0006 */
[----:B------:R2:W-:Y:S02]  /*0c90*/  STG.E.U16 desc[UR4][R6.64], R9 ;  /* 0x0000000906007986 */ /* 0x0005e4000c101504 */
.L_x_574:
[----:B------:R-:W-:Y:S05]  /*0ca0*/  BSYNC B1 ;  /* 0x0000000000017941 */ /* 0x000fea0003800000 */
.L_x_570:
[----:B------:R-:W-:-:S13]  /*0cb0*/  ISETP.GE.AND P0, PT, R22, R5, PT ;  /* 0x000000051600720c */ /* 0x000fda0003f06270 */
[----:B012---:R-:W0:Y:S01]  /*0cc0*/  @!P0 LDC.64 R6, c[0x0][0x218] ;  /* 0x00008600ff068b82 */ /* 0x007e220000000a00 */
[----:B------:R-:W-:Y:S01]  /*0cd0*/  @!P0 IADD3 R9, R3, R22, RZ ;  /* 0x0000001603098210 */ /* 0x000fe20007ffe0ff */
[----:B------:R-:W-:-:S04]  /*0ce0*/  @!P0 VIADD R22, R22, 0x80 ;  /* 0x0000008016168836 */ /* 0x000fc80000000000 */
[----:B0-----:R-:W-:-:S05]  /*0cf0*/  @!P0 IMAD.WIDE.U32 R6, R9, 0x2, R6 ;  /* 0x0000000209068825 */ /* 0x001fca00078e0006 */
[----:B------:R2:W-:Y:S02]  /*0d00*/  @!P0 STG.E.U16 desc[UR4][R6.64], R10 ;  /* 0x0000000a06008986 */ /* 0x0005e4000c101504 */
.L_x_575:
[----:B------:R-:W-:Y:S05]  /*0d10*/  BSYNC B0 ;  /* 0x0000000000007941 */ /* 0x000fea0003800000 */
.L_x_569:
[----:B------:R-:W-:Y:S05]  /*0d20*/  WARPSYNC.ALL ;  /* 0x0000000000007948 */ /* 0x000fea0003800000 */
[----:B------:R-:W-:-:S13]  /*0d30*/  ISETP.GE.AND P0, PT, R22, R5, PT ;  /* 0x000000051600720c */ /* 0x000fda0003f06270 */
[----:B------:R-:W-:Y:S05]  /*0d40*/  @P0 EXIT ;  /* 0x000000000000094d */ /* 0x000fea0003800000 */
[----:B0-----:R-:W0:Y:S01]  /*0d50*/  LDC.64 R4, c[0x0][0x218] ;  /* 0x00008600ff047b82 */ /* 0x001e220000000a00 */
[----:B------:R-:W-:-:S05]  /*0d60*/  IADD3 R3, R3, R22, RZ ;  /* 0x0000001603037210 */ /* 0x000fca0007ffe0ff */
[----:B0-----:R-:W-:-:S05]  /*0d70*/  IMAD.WIDE.U32 R2, R3, 0x2, R4 ;  /* 0x0000000203027825 */ /* 0x001fca00078e0004 */
[----:B------:R-:W-:Y:S01]  /*0d80*/  STG.E.U16 desc[UR4][R2.64], R11 ;  /* 0x0000000b02007986 */ /* 0x000fe2000c101504 */
[----:B------:R-:W-:Y:S05]  /*0d90*/  EXIT ;  /* 0x000000000000794d */ /* 0x000fea0003800000 */
.L_x_576:
        /* <DEDUP_REMOVED lines=14> */
.L_x_2620:


//--------------------- .text._ZN2at6native29vectorized_elementwise_kernelILi4EZZZNS0_15cos_kernel_cudaERNS_18TensorIteratorBaseEENKUlvE0_clEvENKUlvE2_clEvEUlN3c108BFloat16EE_St5arrayIPcLm2EEEEviT0_T1_ --------------------------
	.section	.text._ZN2at6native29vectorized_elementwise_kernelILi4EZZZNS0_15cos_kernel_cudaERNS_18TensorIteratorBaseEENKUlvE0_clEvENKUlvE2_clEvEUlN3c108BFloat16EE_St5arrayIPcLm2EEEEviT0_T1_,"ax",@progbits
	.align	128
        .global         _ZN2at6native29vectorized_elementwise_kernelILi4EZZZNS0_15cos_kernel_cudaERNS_18TensorIteratorBaseEENKUlvE0_clEvENKUlvE2_clEvEUlN3c108BFloat16EE_St5arrayIPcLm2EEEEviT0_T1_
        .type           _ZN2at6native29vectorized_elementwise_kernelILi4EZZZNS0_15cos_kernel_cudaERNS_18TensorIteratorBaseEENKUlvE0_clEvENKUlvE2_clEvEUlN3c108BFloat16EE_St5arrayIPcLm2EEEEviT0_T1_,@function
        .size           _ZN2at6native29vectorized_elementwise_kernelILi4EZZZNS0_15cos_kernel_cudaERNS_18TensorIteratorBaseEENKUlvE0_clEvENKUlvE2_clEvEUlN3c108BFloat16EE_St5arrayIPcLm2EEEEviT0_T1_,(.L_x_2621 - _ZN2at6native29vectorized_elementwise_kernelILi4EZZZNS0_15cos_kernel_cudaERNS_18TensorIteratorBaseEENKUlvE0_clEvENKUlvE2_clEvEUlN3c108BFloat16EE_St5arrayIPcLm2EEEEviT0_T1_)
        .other          _ZN2at6native29vectorized_elementwise_kernelILi4EZZZNS0_15cos_kernel_cudaERNS_18TensorIteratorBaseEENKUlvE0_clEvENKUlvE2_clEvEUlN3c108BFloat16EE_St5arrayIPcLm2EEEEviT0_T1_,@"STO_CUDA_ENTRY STV_DEFAULT"
_ZN2at6native29vectorized_elementwise_kernelILi4EZZZNS0_15cos_kernel_cudaERNS_18TensorIteratorBaseEENKUlvE0_clEvENKUlvE2_clEvEUlN3c108BFloat16EE_St5arrayIPcLm2EEEEviT0_T1_:
.text._ZN2at6native29vectorized_elementwise_kernelILi4EZZZNS0_15cos_kernel_cudaERNS_18TensorIteratorBaseEENKUlvE0_clEvENKUlvE2_clEvEUlN3c108BFloat16EE_St5arrayIPcLm2EEEEviT0_T1_:
        /* <DEDUP_REMOVED lines=12> */
[----:B------:R-:W2:Y:S04]  /*00c0*/  LDG.E.64 R6, desc[UR4][R10.64] ;  /* 0x000000040a067981 */ /* 0x000ea8000c1e1b00 */
[----:B------:R-:W3:Y:S01]  /*00d0*/  LDG.E.64 R4, desc[UR4][R10.64+0x400] ;  /* 0x000400040a047981 */ /* 0x000ee2000c1e1b00 */
[C---:B--2---:R-:W-:Y:S01]  /*00e0*/  IMAD.U32 R2, R6.reuse, 0x10000, RZ ;  /* 0x0001000006027824 */ /* 0x044fe200078e00ff */
[----:B------:R-:W-:Y:S02]  /*00f0*/  PRMT R6, R6, 0x7632, R6 ;  /* 0x0000763206067816 */ /* 0x000fe40000000006 */
[----:B------:R-:W-:Y:S01]  /*0100*/  SHF.L.U32 R8, R7, 0x10, RZ ;  /* 0x0000001007087819 */ /* 0x000fe200000006ff */
[----:B---3--:R-:W-:Y:S01]  /*0110*/  IMAD.U32 R12, R5, 0x10000, RZ ;  /* 0x00010000050c7824 */ /* 0x008fe200078e00ff */
[----:B------:R-:W-:Y:S01]  /*0120*/  SHF.L.U32 R6, R6, 0x10, RZ ;  /* 0x0000001006067819 */ /* 0x000fe200000006ff */
[----:B------:R-:W-:Y:S01]  /*0130*/  IMAD.U32 R9, R4, 0x10000, RZ ;  /* 0x0001000004097824 */ /* 0x000fe200078e00ff */
[----:B------:R-:W-:Y:S01]  /*0140*/  PRMT R7, R7, 0x7632, R7 ;  /* 0x0000763207077816 */ /* 0x000fe20000000007 */
[----:B------:R-:W-:Y:S01]  /*0150*/  FMUL.RZ R10, R12, 0.15915493667125701904 ;  /* 0x3e22f9830c0a7820 */ /* 0x000fe2000040c000 */
[----:B------:R-:W-:Y:S01]  /*0160*/  PRMT R4, R4, 0x7632, R4 ;  /* 0x0000763204047816 */ /* 0x000fe20000000004 */
[----:B------:R-:W-:Y:S01]  /*0170*/  FMUL.RZ R11, R6, 0.15915493667125701904 ;  /* 0x3e22f983060b7820 */ /* 0x000fe2000040c000 */
[----:B------:R-:W-:Y:S01]  /*0180*/  PRMT R5, R5, 0x7632, R5 ;  /* 0x0000763205057816 */ /* 0x000fe20000000005 */
[----:B------:R-:W-:-:S02]  /*0190*/  IMAD.U32 R12, R7, 0x10000, RZ ;  /* 0x00010000070c7824 */ /* 0x000fc400078e00ff */
[----:B------:R-:W-:Y:S01]  /*01a0*/  FMUL.RZ R2, R2, 0.15915493667125701904 ;  /* 0x3e22f98302027820 */ /* 0x000fe2000040c000 */
[----:B------:R-:W0:Y:S01]  /*01b0*/  LDC.64 R6, c[0x0][0x218] ;  /* 0x00008600ff067b82 */ /* 0x000e220000000a00 */
        /* <DEDUP_REMOVED lines=8> */
[----:B------:R-:W-:Y:S08]  /*0240*/  MUFU.COS R8, R8 ;  /* 0x0000000800087308 */ /* 0x000ff00000000000 */
[----:B------:R-:W-:Y:S01]  /*0250*/  MUFU.COS R9, R9 ;  /* 0x0000000900097308 */ /* 0x000fe20000000000 */
[----:B0-----:R-:W-:-:S04]  /*0260*/  IMAD.WIDE.U32 R6, R3, 0x2, R6 ;  /* 0x0000000203067825 */ /* 0x001fc800078e0006 */
[----:B------:R-:W-:-:S03]  /*0270*/  IMAD.WIDE R6, R0, 0x8, R6 ;  /* 0x0000000800067825 */ /* 0x000fc600078e0206 */
[----:B------:R-:W-:Y:S08]  /*0280*/  MUFU.COS R10, R10 ;  /* 0x0000000a000a7308 */ /* 0x000ff00000000000 */
[----:B------:R-:W0:Y:S08]  /*0290*/  MUFU.COS R11, R11 ;  /* 0x0000000b000b7308 */ /* 0x000e300000000000 */
[----:B------:R-:W1:Y:S08]  /*02a0*/  MUFU.COS R13, R12 ;  /* 0x0000000c000d7308 */ /* 0x000e700000000000 */
[----:B------:R-:W2:Y:S01]  /*02b0*/  MUFU.COS R4, R14 ;  /* 0x0000000e00047308 */ /* 0x000ea20000000000 */
[----:B0-----:R-:W-:-:S07]  /*02c0*/  F2FP.BF16.F32.PACK_AB R2, R11, R2 ;  /* 0x000000020b02723e */ /* 0x001fce00000010ff */
[----:B------:R-:W0:Y:S01]  /*02d0*/  MUFU.COS R5, R15 ;  /* 0x0000000f00057308 */ /* 0x000e220000000000 */
[----:B-1----:R-:W-:-:S05]  /*02e0*/  F2FP.BF16.F32.PACK_AB R3, R13, R8 ;  /* 0x000000080d03723e */ /* 0x002fca00000010ff */
[----:B------:R-:W-:Y:S01]  /*02f0*/  STG.E.64 desc[UR4][R6.64], R2 ;  /* 0x0000000206007986 */ /* 0x000fe2000c101b04 */
[----:B--2---:R-:W-:Y:S02]  /*0300*/  F2FP.BF16.F32.PACK_AB R4, R4, R9 ;  /* 0x000000090404723e */ /* 0x004fe400000010ff */
[----:B0-----:R-:W-:-:S05]  /*0310*/  F2FP.BF16.F32.PACK_AB R5, R5, R10 ;  /* 0x0000000a0505723e */ /* 0x001fca00000010ff */
[----:B------:R-:W-:Y:S01]  /*0320*/  STG.E.64 desc[UR4][R6.64+0x400], R4 ;  /* 0x0004000406007986 */ /* 0x000fe2000c101b04 */
[----:B------:R-:W-:Y:S05]  /*0330*/  EXIT ;  /* 0x000000000000794d */ /* 0x000fea0003800000 */
.L_x_577:
        /* <DEDUP_REMOVED lines=124> */
.L_x_580:
[----:B------:R-:W-:-:S13]  /*0b00*/  ISETP.GE.AND P0, PT, R22, R5, PT ;  /* 0x000000051600720c */ /* 0x000fda0003f06270 */
[----:B------:R-:W-:Y:S05]  /*0b10*/  @P0 BRA `(.L_x_582) ;  /* 0x0000000000300947 */ /* 0x000fea0003800000 */
[----:B0-----:R-:W0:Y:S01]  /*0b20*/  LDC.64 R12, c[0x0][0x218] ;  /* 0x00008600ff0c7b82 */ /* 0x001e220000000a00 */
[----:B------:R-:W-:Y:S01]  /*0b30*/  IADD3 R15, R3, R22, RZ ;  /* 0x00000016030f7210 */ /* 0x000fe20007ffe0ff */
[----:B------:R-:W-:-:S04]  /*0b40*/  VIADD R22, R22, 0x80 ;  /* 0x0000008016167836 */ /* 0x000fc80000000000 */
[----:B0-----:R-:W-:-:S05]  /*0b50*/  IMAD.WIDE.U32 R12, R15, 0x2, R12 ;  /* 0x000000020f0c7825 */ /* 0x001fca00078e000c */
[----:B------:R1:W-:Y:S02]  /*0b60*/  STG.E.U16 desc[UR4][R12.64], R7 ;  /* 0x000000070c007986 */ /* 0x0003e4000c101504 */
.L_x_581:
[----:B------:R-:W-:-:S13]  /*0b70*/  ISETP.GE.AND P0, PT, R22, R5, PT ;  /* 0x000000051600720c */ /* 0x000fda0003f06270 */
[----:B------:R-:W-:Y:S05]  /*0b80*/  @P0 BRA `(.L_x_583) ;  /* 0x0000000000340947 */ /* 0x000fea0003800000 */
[----:B01----:R-:W0:Y:S01]  /*0b90*/  LDC.64 R6, c[0x0][0x218] ;  /* 0x00008600ff067b82 */ /* 0x003e220000000a00 */
[----:B------:R-:W-:Y:S01]  /*0ba0*/  IADD3 R13, R3, R22, RZ ;  /* 0x00000016030d7210 */ /* 0x000fe20007ffe0ff */
[----:B------:R-:W-:-:S04]  /*0bb0*/  VIADD R22, R22, 0x80 ;  /* 0x0000008016167836 */ /* 0x000fc80000000000 */
[----:B0-----:R-:W-:-:S05]  /*0bc0*/  IMAD.WIDE.U32 R6, R13, 0x2, R6 ;  /* 0x000000020d067825 */ /* 0x001fca00078e0006 */
[----:B------:R1:W-:Y:S02]  /*0bd0*/  STG.E.U16 desc[UR4][R6.64], R8 ;  /* 0x0000000806007986 */ /* 0x0003e4000c101504 */
.L_x_582:
        /* <DEDUP_REMOVED lines=8> */
.L_x_583:
[----:B------:R-:W-:Y:S05]  /*0c60*/  BSYNC B1 ;  /* 0x0000000000017941 */ /* 0x000fea0003800000 */
.L_x_579:
[----:B------:R-:W-:-:S13]  /*0c70*/  ISETP.GE.AND P0, PT, R22, R5, PT ;  /* 0x000000051600720c */ /* 0x000fda0003f06270 */
[----:B012---:R-:W0:Y:S01]  /*0c80*/  @!P0 LDC.64 R6, c[0x0][0x218] ;  /* 0x00008600ff068b82 */ /* 0x007e220000000a00 */
[----:B------:R-:W-:Y:S01]  /*0c90*/  @!P0 IADD3 R9, R3, R22, RZ ;  /* 0x0000001603098210 */ /* 0x000fe20007ffe0ff */
[----:B------:R-:W-:-:S04]  /*0ca0*/  @!P0 VIADD R22, R22, 0x80 ;  /* 0x0000008016168836 */ /* 0x000fc80000000000 */
[----:B0-----:R-:W-:-:S05]  /*0cb0*/  @!P0 IMAD.WIDE.U32 R6, R9, 0x2, R6 ;  /* 0x0000000209068825 */ /* 0x001fca00078e0006 */
[----:B------:R2:W-:Y:S02]  /*0cc0*/  @!P0 STG.E.U16 desc[UR4][R6.64], R10 ;  /* 0x0000000a06008986 */ /* 0x0005e4000c101504 */
.L_x_584:
[----:B------:R-:W-:Y:S05]  /*0cd0*/  BSYNC B0 ;  /* 0x0000000000007941 */ /* 0x000fea0003800000 */
.L_x_578:
        /* <DEDUP_REMOVED lines=8> */
.L_x_585:
        /* <DEDUP_REMOVED lines=10> */
.L_x_2621:


//--------------------- .text._ZN2at6native29vectorized_elementwise_kernelILi8EZZZNS0_15cos_kernel_cudaERNS_18TensorIteratorBaseEENKUlvE0_clEvENKUlvE2_clEvEUlN3c108BFloat16EE_St5arrayIPcLm2EEEEviT0_T1_ --------------------------
	.section	.text._ZN2at6native29vectorized_elementwise_kernelILi8EZZZNS0_15cos_kernel_cudaERNS_18TensorIteratorBaseEENKUlvE0_clEvENKUlvE2_clEvEUlN3c108BFloat16EE_St5arrayIPcLm2EEEEviT0_T1_,"ax",@progbits
	.align	128
        .global         _ZN2at6native29vectorized_elementwise_kernelILi8EZZZNS0_15cos_kernel_cudaERNS_18TensorIteratorBaseEENKUlvE0_clEvENKUlvE2_clEvEUlN3c108BFloat16EE_St5arrayIPcLm2EEEEviT0_T1_
        .type           _ZN2at6native29vectorized_elementwise_kernelILi8EZZZNS0_15cos_kernel_cudaERNS_18TensorIteratorBaseEENKUlvE0_clEvENKUlvE2_clEvEUlN3c108BFloat16EE_St5arrayIPcLm2EEEEviT0_T1_,@function
        .size           _ZN2at6native29vectorized_elementwise_kernelILi8EZZZNS0_15cos_kernel_cudaERNS_18TensorIteratorBaseEENKUlvE0_clEvENKUlvE2_clEvEUlN3c108BFloat16EE_St5arrayIPcLm2EEEEviT0_T1_,(.L_x_2622 - _ZN2at6native29vectorized_elementwise_kernelILi8EZZZNS0_15cos_kernel_cudaERNS_18TensorIteratorBaseEENKUlvE0_clEvENKUlvE2_clEvEUlN3c108BFloat16EE_St5arrayIPcLm2EEEEviT0_T1_)
        .other          _ZN2at6native29vectorized_elementwise_kernelILi8EZZZNS0_15cos_kernel_cudaERNS_18TensorIteratorBaseEENKUlvE0_clEvENKUlvE2_clEvEUlN3c108BFloat16EE_St5arrayIPcLm2EEEEviT0_T1_,@"STO_CUDA_ENTRY STV_DEFAULT"
_ZN2at6native29vectorized_elementwise_kernelILi8EZZZNS0_15cos_kernel_cudaERNS_18TensorIteratorBaseEENKUlvE0_clEvENKUlvE2_clEvEUlN3c108BFloat16EE_St5arrayIPcLm2EEEEviT0_T1_:
.text._ZN2at6native29vectorized_elementwise_kernelILi8EZZZNS0_15cos_kernel_cudaERNS_18TensorIteratorBaseEENKUlvE0_clEvENKUlvE2_clEvEUlN3c108BFloat16EE_St5arrayIPcLm2EEEEviT0_T1_:
        /* <DEDUP_REMOVED lines=11> */
[----:B0-----:R-:W-:-:S06]  /*00b0*/  IMAD.WIDE.U32 R4, R0, 0x10, R4 ;  /* 0x0000001000047825 */ /* 0x001fcc00078e0004 */
[----:B------:R-:W2:Y:S02]  /*00c0*/  LDG.E.128 R4, desc[UR4][R4.64] ;  /* 0x0000000404047981 */ /* 0x000ea4000c1e1d00 */
[C---:B--2---:R-:W-:Y:S01]  /*00d0*/  IMAD.U32 R2, R4.reuse, 0x10000, RZ ;  /* 0x0001000004027824 */ /* 0x044fe200078e00ff */
[----:B------:R-:W-:Y:S01]  /*00e0*/  PRMT R4, R4, 0x7632, R4 ;  /* 0x0000763204047816 */ /* 0x000fe20000000004 */
[C---:B------:R-:W-:Y:S01]  /*00f0*/  IMAD.U32 R10, R6.reuse, 0x10000, RZ ;  /* 0x00010000060a7824 */ /* 0x040fe200078e00ff */
[----:B------:R-:W-:Y:S01]  /*0100*/  PRMT R6, R6, 0x7632, R6 ;  /* 0x0000763206067816 */ /* 0x000fe20000000006 */
[----:B------:R-:W-:Y:S01]  /*0110*/  FMUL.RZ R9, R2, 0.15915493667125701904 ;  /* 0x3e22f98302097820 */ /* 0x000fe2000040c000 */
[C---:B------:R-:W-:Y:S02]  /*0120*/  SHF.L.U32 R2, R5.reuse, 0x10, RZ ;  /* 0x0000001005027819 */ /* 0x040fe400000006ff */
[----:B------:R-:W-:Y:S01]  /*0130*/  SHF.L.U32 R4, R4, 0x10, RZ ;  /* 0x0000001004047819 */ /* 0x000fe200000006ff */
[----:B------:R-:W-:Y:S01]  /*0140*/  IMAD.U32 R6, R6, 0x10000, RZ ;  /* 0x0001000006067824 */ /* 0x000fe200078e00ff */
[----:B------:R-:W-:Y:S01]  /*0150*/  PRMT R5, R5, 0x7632, R5 ;  /* 0x0000763205057816 */ /* 0x000fe20000000005 */
[----:B------:R-:W-:Y:S01]  /*0160*/  FMUL.RZ R8, R2, 0.15915493667125701904 ;  /* 0x3e22f98302087820 */ /* 0x000fe2000040c000 */
[----:B------:R-:W-:Y:S01]  /*0170*/  FMUL.RZ R2, R10, 0.15915493667125701904 ;  /* 0x3e22f9830a027820 */ /* 0x000fe2000040c000 */
[----:B------:R-:W-:-:S02]  /*0180*/  IMAD.U32 R10, R7, 0x10000, RZ ;  /* 0x00010000070a7824 */ /* 0x000fc400078e00ff */
[----:B------:R-:W-:Y:S01]  /*0190*/  FMUL.RZ R14, R4, 0.15915493667125701904 ;  /* 0x3e22f983040e7820 */ /* 0x000fe2000040c000 */
[----:B------:R-:W-:Y:S01]  /*01a0*/  IMAD.U32 R11, R5, 0x10000, RZ ;  /* 0x00010000050b7824 */ /* 0x000fe200078e00ff */
[----:B------:R-:W-:Y:S01]  /*01b0*/  PRMT R7, R7, 0x7632, R7 ;  /* 0x0000763207077816 */ /* 0x000fe20000000007 */
[----:B------:R-:W0:Y:S01]  /*01c0*/  LDC.64 R4, c[0x0][0x218] ;  /* 0x00008600ff047b82 */ /* 0x000e220000000a00 */
[----:B------:R-:W-:Y:S01]  /*01d0*/  FMUL.RZ R10, R10, 0.15915493667125701904 ;  /* 0x3e22f9830a0a7820 */ /* 0x000fe2000040c000 */
[----:B------:R-:W-:Y:S01]  /*01e0*/  FMUL.RZ R11, R11, 0.15915493667125701904 ;  /* 0x3e22f9830b0b7820 */ /* 0x000fe2000040c000 */
[----:B------:R-:W-:Y:S01]  /*01f0*/  SHF.L.U32 R12, R7, 0x10, RZ ;  /* 0x00000010070c7819 */ /* 0x000fe200000006ff */
[----:B------:R-:W-:Y:S01]  /*0200*/  FMUL.RZ R16, R6, 0.15915493667125701904 ;  /* 0x3e22f98306107820 */ /* 0x000fe2000040c000 */
[----:B------:R-:W-:Y:S03]  /*0210*/  MUFU.COS R2, R2 ;  /* 0x0000000200027308 */ /* 0x000fe60000000000 */
[----:B------:R-:W-:-:S05]  /*0220*/  FMUL.RZ R15, R12, 0.15915493667125701904 ;  /* 0x3e22f9830c0f7820 */ /* 0x000fca000040c000 */
[----:B------:R-:W1:Y:S08]  /*0230*/  MUFU.COS R7, R16 ;  /* 0x0000001000077308 */ /* 0x000e700000000000 */
[----:B------:R-:W-:Y:S01]  /*0240*/  MUFU.COS R9, R9 ;  /* 0x0000000900097308 */ /* 0x000fe20000000000 */
[----:B0-----:R-:W-:-:S07]  /*0250*/  IMAD.WIDE.U32 R4, R3, 0x2, R4 ;  /* 0x0000000203047825 */ /* 0x001fce00078e0004 */
[----:B------:R-:W-:Y:S01]  /*0260*/  MUFU.COS R8, R8 ;  /* 0x0000000800087308 */ /* 0x000fe20000000000 */
[----:B------:R-:W-:Y:S01]  /*0270*/  IMAD.WIDE R12, R0, 0x10, R4 ;  /* 0x00000010000c7825 */ /* 0x000fe200078e0204 */
[----:B-1----:R-:W-:-:S06]  /*0280*/  F2FP.BF16.F32.PACK_AB R6, R7, R2 ;  /* 0x000000020706723e */ /* 0x002fcc00000010ff */
[----:B------:R-:W-:Y:S08]  /*0290*/  MUFU.COS R10, R10 ;  /* 0x0000000a000a7308 */ /* 0x000ff00000000000 */
[----:B------:R-:W0:Y:S08]  /*02a0*/  MUFU.COS R14, R14 ;  /* 0x0000000e000e7308 */ /* 0x000e300000000000 */
[----:B------:R-:W1:Y:S08]  /*02b0*/  MUFU.COS R11, R11 ;  /* 0x0000000b000b7308 */ /* 0x000e700000000000 */
[----:B------:R-:W2:Y:S01]  /*02c0*/  MUFU.COS R15, R15 ;  /* 0x0000000f000f7308 */ /* 0x000ea20000000000 */
[----:B0-----:R-:W-:-:S02]  /*02d0*/  F2FP.BF16.F32.PACK_AB R4, R14, R9 ;  /* 0x000000090e04723e */ /* 0x001fc400000010ff */
[----:B-1----:R-:W-:Y:S02]  /*02e0*/  F2FP.BF16.F32.PACK_AB R5, R11, R8 ;  /* 0x000000080b05723e */ /* 0x002fe400000010ff */
[----:B--2---:R-:W-:-:S05]  /*02f0*/  F2FP.BF16.F32.PACK_AB R7, R15, R10 ;  /* 0x0000000a0f07723e */ /* 0x004fca00000010ff */
[----:B------:R-:W-:Y:S01]  /*0300*/  STG.E.128 desc[UR4][R12.64], R4 ;  /* 0x000000040c007986 */ /* 0x000fe2000c101d04 */
[----:B------:R-:W-:Y:S05]  /*0310*/  EXIT ;  /* 0x000000000000794d */ /* 0x000fea0003800000 */
.L_x_586:
        /* <DEDUP_REMOVED lines=124> */
.L_x_589:
[----:B------:R-:W-:-:S13]  /*0ae0*/  ISETP.GE.AND P0, PT, R22, R5, PT ;  /* 0x000000051600720c */ /* 0x000fda0003f06270 */
[----:B------:R-:W-:Y:S05]  /*0af0*/  @P0 BRA `(.L_x_591) ;  /* 0x0000000000300947 */ /* 0x000fea0003800000 */
[----:B0-----:R-:W0:Y:S01]  /*0b00*/  LDC.64 R12, c[0x0][0x218] ;  /* 0x00008600ff0c7b82 */ /* 0x001e220000000a00 */
[----:B------:R-:W-:Y:S01]  /*0b10*/  IADD3 R15, R3, R22, RZ ;  /* 0x00000016030f7210 */ /* 0x000fe20007ffe0ff */
[----:B------:R-:W-:-:S04]  /*0b20*/  VIADD R22, R22, 0x80 ;  /* 0x0000008016167836 */ /* 0x000fc80000000000 */
[----:B0-----:R-:W-:-:S05]  /*0b30*/  IMAD.WIDE.U32 R12, R15, 0x2, R12 ;  /* 0x000000020f0c7825 */ /* 0x001fca00078e000c */
[----:B------:R1:W-:Y:S02]  /*0b40*/  STG.E.U16 desc[UR4][R12.64], R7 ;  /* 0x000000070c007986 */ /* 0x0003e4000c101504 */
.L_x_590:
[----:B------:R-:W-:-:S13]  /*0b50*/  ISETP.GE.AND P0, PT, R22, R5, PT ;  /* 0x000000051600720c */ /* 0x000fda0003f06270 */
[----:B------:R-:W-:Y:S05]  /*0b60*/  @P0 BRA `(.L_x_592) ;  /* 0x0000000000340947 */ /* 0x000fea0003800000 */
[----:B01----:R-:W0:Y:S01]  /*0b70*/  LDC.64 R6, c[0x0][0x218] ;  /* 0x00008600ff067b82 */ /* 0x003e220000000a00 */
[----:B------:R-:W-:Y:S01]  /*0b80*/  IADD3 R13, R3, R22, RZ ;  /* 0x00000016030d7210 */ /* 0x000fe20007ffe0ff */
[----:B------:R-:W-:-:S04]  /*0b90*/  VIADD R22, R22, 0x80 ;  /* 0x0000008016167836 */ /* 0x000fc80000000000 */
[----:B0-----:R-:W-:-:S05]  /*0ba0*/  IMAD.WIDE.U32 R6, R13, 0x2, R6 ;  /* 0x000000020d067825 */ /* 0x001fca00078e0006 */
[----:B------:R1:W-:Y:S02]  /*0bb0*/  STG.E.U16 desc[UR4][R6.64], R8 ;  /* 0x0000000806007986 */ /* 0x0003e4000c101504 */
.L_x_591:
        /* <DEDUP_REMOVED lines=8> */
.L_x_592:
[----:B------:R-:W-:Y:S05]  /*0c40*/  BSYNC B1 ;  /* 0x0000000000017941 */ /* 0x000fea0003800000 */
.L_x_588:
[----:B------:R-:W-:-:S13]  /*0c50*/  ISETP.GE.AND P0, PT, R22, R5, PT ;  /* 0x000000051600720c */ /* 0x000fda0003f06270 */
[----:B012---:R-:W0:Y:S01]  /*0c60*/  @!P0 LDC.64 R6, c[0x0][0x218] ;  /* 0x00008600ff068b82 */ /* 0x007e220000000a00 */
[----:B------:R-:W-:Y:S01]  /*0c70*/  @!P0 IADD3 R9, R3, R22, RZ ;  /* 0x0000001603098210 */ /* 0x000fe20007ffe0ff */
[----:B------:R-:W-:-:S04]  /*0c80*/  @!P0 VIADD R22, R22, 0x80 ;  /* 0x0000008016168836 */ /* 0x000fc80000000000 */
[----:B0-----:R-:W-:-:S05]  /*0c90*/  @!P0 IMAD.WIDE.U32 R6, R9, 0x2, R6 ;  /* 0x0000000209068825 */ /* 0x001fca00078e0006 */
[----:B------:R2:W-:Y:S02]  /*0ca0*/  @!P0 STG.E.U16 desc[UR4][R6.64], R10 ;  /* 0x0000000a06008986 */ /* 0x0005e4000c101504 */
.L_x_593:
[----:B------:R-:W-:Y:S05]  /*0cb0*/  BSYNC B0 ;  /* 0x0000000000007941 */ /* 0x000fea0003800000 */
.L_x_587:
        /* <DEDUP_REMOVED lines=8> */
.L_x_594:
        /* <DEDUP_REMOVED lines=12> */
.L_x_2622:


//--------------------- .text._ZN2at6native18elementwise_kernelILi128ELi4EZNS0_15gpu_kernel_implIZZZNS0_15cos_kernel_cudaERNS_18TensorIteratorBaseEENKUlvE0_clEvENKUlvE1_clEvEUlN3c104HalfEE_EEvS4_RKT_EUliE_EEviT1_ --------------------------
	.section	.text._ZN2at6native18elementwise_kernelILi128ELi4EZNS0_15gpu_kernel_implIZZZNS0_15cos_kernel_cudaERNS_18TensorIteratorBaseEENKUlvE0_clEvENKUlvE1_clEvEUlN3c104HalfEE_EEvS4_RKT_EUliE_EEviT1_,"ax",@progbits
	.align	128
        .global         _ZN2at6native18elementwise_kernelILi128ELi4EZNS0_15gpu_kernel_implIZZZNS0_15cos_kernel_cudaERNS_18TensorIteratorBaseEENKUlvE0_clEvENKUlvE1_clEvEUlN3c104HalfEE_EEvS4_RKT_EUliE_EEviT1_
        .type           _ZN2at6native18elementwise_kernelILi128ELi4EZNS0_15gpu_kernel_implIZZZNS0_15cos_kernel_cudaERNS_18TensorIteratorBaseEENKUlvE0_clEvENKUlvE1_clEvEUlN3c104HalfEE_EEvS4_RKT_EUliE_EEviT1_,@function
        .size           _ZN2at6native18elementwise_kernelILi128ELi4EZNS0_15gpu_kernel_implIZZZNS0_15cos_kernel_cudaERNS_18TensorIteratorBaseEENKUlvE0_clEvENKUlvE1_clEvEUlN3c104HalfEE_EEvS4_RKT_EUliE_EEviT1_,(.L_x_2623 - _ZN2at6native18elementwise_kernelILi128ELi4EZNS0_15gpu_kernel_implIZZZNS0_15cos_kernel_cudaERNS_18TensorIteratorBaseEENKUlvE0_clEvENKUlvE1_clEvEUlN3c104HalfEE_EEvS4_RKT_EUliE_EEviT1_)
        .other          _ZN2at6native18elementwise_kernelILi128ELi4EZNS0_15gpu_kernel_implIZZZNS0_15cos_kernel_cudaERNS_18TensorIteratorBaseEENKUlvE0_clEvENKUlvE1_clEvEUlN3c104HalfEE_EEvS4_RKT_EUliE_EEviT1_,@"STO_CUDA_ENTRY STV_DEFAULT"
_ZN2at6native18elementwise_kernelILi128ELi4EZNS0_15gpu_kernel_implIZZZNS0_15cos_kernel_cudaERNS_18TensorIteratorBaseEENKUlvE0_clEvENKUlvE1_clEvEUlN3c104HalfEE_EEvS4_RKT_EUliE_EEviT1_:
.text._ZN2at6native18elementwise_kernelILi128ELi4EZNS0_15gpu_kernel_implIZZZNS0_15cos_kernel_cudaERNS_18TensorIteratorBaseEENKUlvE0_clEvENKUlvE1_clEvEUlN3c104HalfEE_EEvS4_RKT_EUliE_EEviT1_:
        /* <DEDUP_REMOVED lines=313> */
.L_x_597:
        /* <DEDUP_REMOVED lines=20> */
[----:B0-----:R-:W-:Y:S01]  /*14d0*/  F2FP.F16.F32.PACK_AB R0, RZ, R0 ;  /* 0x00000000ff00723e */ /* 0x001fe200000000ff */
[----:B------:R-:W-:Y:S06]  /*14e0*/  BRA `(.L_x_603) ;  /* 0x0000000c00987947 */ /* 0x000fec0003800000 */
.L_x_601:
[----:B------:R-:W2:Y:S02]  /*14f0*/  LDG.E.U8 R2, desc[UR36][R2.64] ;  /* 0x0000002402027981 */ /* 0x000ea4000c1e1100 */
[----:B--2---:R-:W-:-:S04]  /*1500*/  I2FP.F32.U32 R0, R2 ;  /* 0x0000000200007245 */ /* 0x004fc80000201000 */
[----:B------:R-:W-:Y:S01]  /*1510*/  F2FP.F16.F32.PACK_AB R0, RZ, R0 ;  /* 0x00000000ff00723e */ /* 0x000fe200000000ff */
[----:B------:R-:W-:Y:S06]  /*1520*/  BRA `(.L_x_603) ;  /* 0x0000000c00887947 */ /* 0x000fec0003800000 */
.L_x_600:
        /* <DEDUP_REMOVED lines=8> */
[----:B0-----:R-:W-:Y:S01]  /*15b0*/  F2FP.F16.F32.PACK_AB R0, RZ, R0 ;  /* 0x00000000ff00723e */ /* 0x001fe200000000ff */
[----:B------:R-:W-:Y:S06]  /*15c0*/  BRA `(.L_x_603) ;  /* 0x0000000c00607947 */ /* 0x000fec0003800000 */
.L_x_605:
[----:B------:R-:W2:Y:S02]  /*15d0*/  LDG.E R2, desc[UR36][R2.64] ;  /* 0x0000002402027981 */ /* 0x000ea4000c1e1900 */
[----:B--2---:R-:W-:-:S04]  /*15e0*/  I2FP.F32.S32 R0, R2 ;  /* 0x0000000200007245 */ /* 0x004fc80000201400 */
[----:B------:R-:W-:Y:S01]  /*15f0*/  F2FP.F16.F32.PACK_AB R0, RZ, R0 ;  /* 0x00000000ff00723e */ /* 0x000fe200000000ff */
[----:B------:R-:W-:Y:S06]  /*1600*/  BRA `(.L_x_603) ;  /* 0x0000000c00507947 */ /* 0x000fec0003800000 */
.L_x_604:
[----:B------:R-:W2:Y:S02]  /*1610*/  LDG.E.U16 R2, desc[UR36][R2.64] ;  /* 0x0000002402027981 */ /* 0x000ea4000c1e1500 */
[----:B--2---:R-:W0:Y:S02]  /*1620*/  I2F.S16 R0, R2 ;  /* 0x0000000200007306 */ /* 0x004e240000101400 */
[----:B0-----:R-:W-:Y:S01]  /*1630*/  F2FP.F16.F32.PACK_AB R0, RZ, R0 ;  /* 0x00000000ff00723e */ /* 0x001fe200000000ff */
[----:B------:R-:W-:Y:S06]  /*1640*/  BRA `(.L_x_603) ;  /* 0x0000000c00407947 */ /* 0x000fec0003800000 */
.L_x_599:
[----:B------:R-:W-:-:S13]  /*1650*/  ISETP.GT.AND P0, PT, R4, 0x6, PT ;  /* 0x000000060400780c */ /* 0x000fda0003f04270 */
[----:B------:R-:W-:Y:S05]  /*1660*/  @P0 BRA `(.L_x_606) ;  /* 0x0000000000240947 */ /* 0x000fea0003800000 */
[----:B------:R-:W-:-:S13]  /*1670*/  ISETP.NE.AND P0, PT, R4, 0x5, PT ;  /* 0x000000050400780c */ /* 0x000fda0003f05270 */
[----:B------:R-:W-:Y:S05]  /*1680*/  @!P0 BRA `(.L_x_607) ;  /* 0x0000000000148947 */ /* 0x000fea0003800000 */
[----:B------:R-:W-:-:S13]  /*1690*/  ISETP.NE.AND P0, PT, R4, 0x6, PT ;  /* 0x000000060400780c */ /* 0x000fda0003f05270 */
[----:B------:R-:W-:Y:S05]  /*16a0*/  @P0 BRA `(.L_x_602) ;  /* 0x0000000800c40947 */ /* 0x000fea0003800000 */
[----:B------:R-:W2:Y:S02]  /*16b0*/  LDG.E R2, desc[UR36][R2.64] ;  /* 0x0000002402027981 */ /* 0x000ea4000c1e1900 */
[----:B--2---:R-:W-:Y:S01]  /*16c0*/  F2FP.F16.F32.PACK_AB R0, RZ, R2 ;  /* 0x00000002ff00723e */ /* 0x004fe200000000ff */
[----:B------:R-:W-:Y:S06]  /*16d0*/  BRA `(.L_x_603) ;  /* 0x0000000c001c7947 */ /* 0x000fec0003800000 */
.L_x_607:
[----:B------:R0:W5:Y:S01]  /*16e0*/  LDG.E.U16 R0, desc[UR36][R2.64] ;  /* 0x0000002402007981 */ /* 0x000162000c1e1500 */
[----:B------:R-:W-:Y:S05]  /*16f0*/  BRA `(.L_x_603) ;  /* 0x0000000c00147947 */ /* 0x000fea0003800000 */
.L_x_606:
[----:B------:R-:W-:-:S13]  /*1700*/  ISETP.NE.AND P0, PT, R4, 0x7, PT ;  /* 0x000000070400780c */ /* 0x000fda0003f05270 */
[----:B------:R-:W-:Y:S05]  /*1710*/  @!P0 BRA `(.L_x_608) ;  /* 0x0000000000248947 */ /* 0x000fea0003800000 */
[----:B------:R-:W-:-:S13]  /*1720*/  ISETP.NE.AND P0, PT, R4, 0x8, PT ;  /* 0x000000080400780c */ /* 0x000fda0003f05270 */
[----:B------:R-:W-:Y:S05]  /*1730*/  @!P0 BRA `(.L_x_609) ;  /* 0x0000000000148947 */ /* 0x000fea0003800000 */
[----:B------:R-:W-:-:S13]  /*1740*/  ISETP.NE.AND P0, PT, R4, 0x9, PT ;  /* 0x000000090400780c */ /* 0x000fda0003f05270 */
[----:B------:R-:W-:Y:S05]  /*1750*/  @P0 BRA `(.L_x_602) ;  /* 0x0000000800980947 */ /* 0x000fea0003800000 */
[----:B------:R-:W2:Y:S02]  /*1760*/  LDG.E R2, desc[UR36][R2.64] ;  /* 0x0000002402027981 */ /* 0x000ea4000c1e1900 */
[----:B--2---:R-:W-:Y:S01]  /*1770*/  F2FP.F16.F32.PACK_AB R0, RZ, R2 ;  /* 0x00000002ff00723e */ /* 0x004fe200000000ff */
[----:B------:R-:W-:Y:S06]  /*1780*/  BRA `(.L_x_603) ;  /* 0x0000000800f07947 */ /* 0x000fec0003800000 */
.L_x_609:
[----:B------:R1:W5:Y:S01]  /*1790*/  LDG.E.U16 R0, desc[UR36][R2.64] ;  /* 0x0000002402007981 */ /* 0x000362000c1e1500 */
[----:B------:R-:W-:Y:S05]  /*17a0*/  BRA `(.L_x_603) ;  /* 0x0000000800e87947 */ /* 0x000fea0003800000 */
.L_x_608:
[----:B------:R-:W2:Y:S01]  /*17b0*/  LDG.E.64 R2, desc[UR36][R2.64] ;  /* 0x0000002402027981 */ /* 0x000ea2000c1e1b00 */
[----:B------:R-:W-:Y:S01]  /*17c0*/  UMOV UR4, 0xf0000000 ;  /* 0xf000000000047882 */ /* 0x000fe20000000000 */
[----:B------:R-:W-:Y:S01]  /*17d0*/  UMOV UR5, 0x380fffff ;  /* 0x380fffff00057882 */ /* 0x000fe20000000000 */
[----:B--2---:R-:W0:Y:S01]  /*17e0*/  F2F.F32.F64 R0, R2 ;  /* 0x0000000200007310 */ /* 0x004e220000301000 */
[----:B------:R-:W-:-:S14]  /*17f0*/  DSETP.GEU.AND P0, PT, |R2|, UR4, PT ;  /* 0x0000000402007e2a */ /* 0x000fdc000bf0e200 */
[----:B0-----:R-:W-:-:S05]  /*1800*/  @!P0 FMUL R0, R0, 1.175494350822287508e-38 ;  /* 0x0080000000008820 */ /* 0x001fca0000400000 */
[----:B------:R-:W-:Y:S01]  /*1810*/  F2FP.F16.F32.PACK_AB R0, RZ, R0 ;  /* 0x00000000ff00723e */ /* 0x000fe200000000ff */
[----:B------:R-:W-:Y:S06]  /*1820*/  BRA `(.L_x_603) ;  /* 0x0000000800c87947 */ /* 0x000fec0003800000 */
.L_x_598:
        /* <DEDUP_REMOVED lines=11> */
[----:B------:R-:W-:Y:S01]  /*18e0*/  F2FP.F16.F32.PACK_AB R0, RZ, R0 ;  /* 0x00000000ff00723e */ /* 0x000fe200000000ff */
[----:B------:R-:W-:Y:S06]  /*18f0*/  BRA `(.L_x_603) ;  /* 0x0000000800947947 */ /* 0x000fec0003800000 */
.L_x_612:
        /* <DEDUP_REMOVED lines=8> */
.L_x_611:
        /* <DEDUP_REMOVED lines=25> */
[----:B------:R-:W-:-:S04]  /*1b10*/  F2FP.F16.F32.PACK_AB R5, RZ, R5 ;  /* 0x00000005ff05723e */ /* 0x000fc800000000ff */
[----:B------:R-:W-:Y:S01]  /*1b20*/  PRMT R0, R5, 0x7610, R0 ;  /* 0x0000761005007816 */ /* 0x000fe20000000000 */
[----:B------:R-:W-:Y:S06]  /*1b30*/  BRA `(.L_x_603) ;  /* 0x0000000800047947 */ /* 0x000fec0003800000 */
.L_x_614:
        /* <DEDUP_REMOVED lines=12> */
[----:B------:R-:W-:-:S04]  /*1c00*/  F2FP.F16.F32.PACK_AB R4, RZ, R4 ;  /* 0x00000004ff04723e */ /* 0x000fc800000000ff */
[----:B------:R-:W-:Y:S01]  /*1c10*/  PRMT R0, R4, 0x7610, R0 ;  /* 0x0000761004007816 */ /* 0x000fe20000000000 */
[----:B------:R-:W-:Y:S06]  /*1c20*/  BRA `(.L_x_603) ;  /* 0x0000000400c87947 */ /* 0x000fec0003800000 */
.L_x_613:
[----:B------:R-:W2:Y:S02]  /*1c30*/  LDG.E.U16 R0, desc[UR36][R2.64] ;  /* 0x0000002402007981 */ /* 0x000ea4000c1e1500 */
[----:B--2---:R-:W-:-:S05]  /*1c40*/  IMAD.U32 R0, R0, 0x10000, RZ ;  /* 0x0001000000007824 */ /* 0x004fca00078e00ff */
[----:B------:R-:W-:Y:S01]  /*1c50*/  F2FP.F16.F32.PACK_AB R0, RZ, R0 ;  /* 0x00000000ff00723e */ /* 0x000fe200000000ff */
[----:B------:R-:W-:Y:S06]  /*1c60*/  BRA `(.L_x_603) ;  /* 0x0000000400b87947 */ /* 0x000fec0003800000 */
.L_x_610:
        /* <DEDUP_REMOVED lines=10> */
[----:B------:R-:W-:Y:S01]  /*1d10*/  F2FP.F16.F32.PACK_AB R0, RZ, R0 ;  /* 0x00000000ff00723e */ /* 0x000fe200000000ff */
[----:B------:R-:W-:Y:S06]  /*1d20*/  BRA `(.L_x_603) ;  /* 0x0000000400887947 */ /* 0x000fec0003800000 */
.L_x_617:
        /* <DEDUP_REMOVED lines=21> */
.L_x_621:
[----:B------:R-:W-:Y:S05]  /*1e80*/  BSYNC B1 ;  /* 0x0000000000017941 */ /* 0x000fea0003800000 */
.L_x_620:
[----:B------:R-:W-:Y:S01]  /*1e90*/  LEA R3, R0, 0x3b800000, 0x17 ;  /* 0x3b80000000037811 */ /* 0x000fe200078eb8ff */
[----:B------:R-:W-:-:S05]  /*1ea0*/  IMAD.SHL.U32 R0, R2, 0x100000, RZ ;  /* 0x0010000002007824 */ /* 0x000fca00078e00ff */
[----:B------:R-:W-:-:S07]  /*1eb0*/  LOP3.LUT R0, R3, R0, R4, 0xfe, !PT ;  /* 0x0000000003007212 */ /* 0x000fce00078efe04 */
.L_x_619:
[----:B------:R-:W-:Y:S05]  /*1ec0*/  BSYNC B0 ;  /* 0x0000000000007941 */ /* 0x000fea0003800000 */
.L_x_618:
[----:B------:R-:W-:Y:S01]  /*1ed0*/  F2FP.F16.F32.PACK_AB R0, RZ, R0 ;  /* 0x00000000ff00723e */ /* 0x000fe200000000ff */
[----:B------:R-:W-:Y:S06]  /*1ee0*/  BRA `(.L_x_603) ;  /* 0x0000000400187947 */ /* 0x000fec0003800000 */
.L_x_616:
        /* <DEDUP_REMOVED lines=21> */
.L_x_625:
[----:B------:R-:W-:Y:S05]  /*2040*/  BSYNC B1 ;  /* 0x0000000000017941 */ /* 0x000fea0003800000 */
.L_x_624:
[----:B------:R-:W-:Y:S01]  /*2050*/  LEA R3, R0, 0x37800000, 0x17 ;  /* 0x3780000000037811 */ /* 0x000fe200078eb8ff */
[----:B------:R-:W-:-:S05]  /*2060*/  IMAD.SHL.U32 R0, R2, 0x200000, RZ ;  /* 0x0020000002007824 */ /* 0x000fca00078e00ff */
[----:B------:R-:W-:-:S07]  /*2070*/  LOP3.LUT R0, R3, R0, R4, 0xfe, !PT ;  /* 0x0000000003007212 */ /* 0x000fce00078efe04 */
.L_x_623:
[----:B------:R-:W-:Y:S05]  /*2080*/  BSYNC B0 ;  /* 0x0000000000007941 */ /* 0x000fea0003800000 */
.L_x_622:
[----:B------:R-:W-:Y:S01]  /*2090*/  F2FP.F16.F32.PACK_AB R0, RZ, R0 ;  /* 0x00000000ff00723e */ /* 0x000fe200000000ff */
[----:B------:R-:W-:Y:S06]  /*20a0*/  BRA `(.L_x_603) ;  /* 0x0000000000a87947 */ /* 0x000fec0003800000 */
.L_x_615:
        /* <DEDUP_REMOVED lines=14> */
.L_x_629:
[----:B------:R-:W-:Y:S05]  /*2190*/  BSYNC B0 ;  /* 0x0000000000007941 */ /* 0x000fea0003800000 */
.L_x_628:
[----:B------:R-:W-:Y:S01]  /*21a0*/  F2FP.F16.F32.PACK_AB R0, RZ, R0 ;  /* 0x00000000ff00723e */ /* 0x000fe200000000ff */
[----:B------:R-:W-:Y:S06]  /*21b0*/  BRA `(.L_x_603) ;  /* 0x0000000000647947 */ /* 0x000fec0003800000 */
.L_x_602:
        /* <DEDUP_REMOVED lines=16> */
.L_x_630:
[----:B------:R-:W-:Y:S01]  /*22c0*/  PRMT R0, RZ, 0x7610, R0 ;  /* 0x00007610ff007816 */ /* 0x000fe20000000000 */
[----:B------:R-:W-:Y:S06]  /*22d0*/  BRA `(.L_x_603) ;  /* 0x00000000001c7947 */ /* 0x000fec0003800000 */
.L_x_627:
[----:B------:R-:W2:Y:S02]  /*22e0*/  LDG.E.64 R2, desc[UR36][R2.64] ;  /* 0x0000002402027981 */ /* 0x000ea4000c1e1b00 */
[----:B--2---:R-:W0:Y:S02]  /*22f0*/  I2F.U64 R0, R2 ;  /* 0x0000000200007312 */ /* 0x004e240000301000 */
[----:B0-----:R-:W-:Y:S01]  /*2300*/  F2FP.F16.F32.PACK_AB R0, RZ, R0 ;  /* 0x00000000ff00723e */ /* 0x001fe200000000ff */
[----:B------:R-:W-:Y:S06]  /*2310*/  BRA `(.L_x_603) ;  /* 0x00000000000c7947 */ /* 0x000fec0003800000 */
.L_x_626:
[----:B------:R-:W2:Y:S02]  /*2320*/  LDG.E R2, desc[UR36][R2.64] ;  /* 0x0000002402027981 */ /* 0x000ea4000c1e1900 */
[----:B--2---:R-:W-:-:S04]  /*2330*/  I2FP.F32.U32 R0, R2 ;  /* 0x0000000200007245 */ /* 0x004fc80000201000 */
[----:B------:R-:W-:-:S07]  /*2340*/  F2FP.F16.F32.PACK_AB R0, RZ, R0 ;  /* 0x00000000ff00723e */ /* 0x000fce00000000ff */
.L_x_603:
[----:B------:R-:W0:Y:S01]  /*2350*/  LDC.U8 R4, c[0x0][0x421] ;  /* 0x00010840ff047b82 */ /* 0x000e220000000000 */
[----:B-----5:R-:W-:-:S05]  /*2360*/  HADD2.F32 R0, -RZ, R0.H0_H0 ;  /* 0x20000000ff007230 */ /* 0x020fca0000004100 */
[----:B------:R-:W-:-:S06]  /*2370*/  FMUL.RZ R0, R0, 0.15915493667125701904 ;  /* 0x3e22f98300007820 */ /* 0x000fcc000040c000 */
[----:B------:R-:W2:Y:S01]  /*2380*/  MUFU.COS R0, R0 ;  /* 0x0000000000007308 */ /* 0x000ea20000000000 */
[----:B01----:R-:W-:-:S04]  /*2390*/  PRMT R2, R4, 0x9910, RZ ;  /* 0x0000991004027816 */ /* 0x003fc800000000ff */
[----:B------:R-:W-:Y:S02]  /*23a0*/  ISETP.GT.AND P0, PT, R2, 0x9, PT ;  /* 0x000000090200780c */ /* 0x000fe40003f04270 */
[----:B--2---:R-:W-:-:S11]  /*23b0*/  F2FP.F16.F32.PACK_AB R3, RZ, R0 ;  /* 0x00000000ff03723e */ /* 0x004fd600000000ff */
        /* <DEDUP_REMOVED lines=9> */
[----:B------:R-:W-:-:S04]  /*2450*/  HADD2.F32 R0, -RZ, R3.H0_H0 ;  /* 0x20000003ff007230 */ /* 0x000fc80000004100 */
[----:B------:R-:W0:Y:S02]  /*2460*/  F2I.FTZ.TRUNC.NTZ R3, R0 ;  /* 0x0000000000037305 */ /* 0x000e24000021f100 */
[----:B0-----:R4:W-:Y:S01]  /*2470*/  STG.E.U8 desc[UR36][R16.64], R3 ;  /* 0x0000000310007986 */ /* 0x0019e2000c101124 */
[----:B------:R-:W-:Y:S05]  /*2480*/  BRA `(.L_x_636) ;  /* 0x0000000c00947947 */ /* 0x000fea0003800000 */
.L_x_634:
[----:B------:R-:W-:-:S06]  /*2490*/  HADD2.F32 R3, -RZ, R3.H0_H0 ;  /* 0x20000003ff037230 */ /* 0x000fcc0000004100 */
[----:B------:R-:W0:Y:S02]  /*24a0*/  F2I.S64.TRUNC R2, R3 ;  /* 0x0000000300027311 */ /* 0x000e24000020d900 */
[----:B0-----:R3:W-:Y:S01]  /*24b0*/  STG.E.U8 desc[UR36][R16.64], R2 ;  /* 0x0000000210007986 */ /* 0x0017e2000c101124 */
[----:B------:R-:W-:Y:S05]  /*24c0*/  BRA `(.L_x_636) ;  /* 0x0000000c00847947 */ /* 0x000fea0003800000 */
.L_x_633:
[----:B------:R-:W-:-:S13]  /*24d0*/  ISETP.NE.AND P0, PT, R2, 0x2, PT ;  /* 0x000000020200780c */ /* 0x000fda0003f05270 */
[----:B------:R-:W-:Y:S05]  /*24e0*/  @!P0 BRA `(.L_x_637) ;  /* 0x0000000000308947 */ /* 0x000fea0003800000 */
[----:B------:R-:W-:-:S13]  /*24f0*/  ISETP.NE.AND P0, PT, R2, 0x3, PT ;  /* 0x000000030200780c */ /* 0x000fda0003f05270 */
[----:B------:R-:W-:Y:S05]  /*2500*/  @!P0 BRA `(.L_x_638) ;  /* 0x0000000000188947 */ /* 0x000fea0003800000 */
[----:B------:R-:W-:-:S13]  /*2510*/  ISETP.NE.AND P0, PT, R2, 0x4, PT ;  /* 0x000000040200780c */ /* 0x000fda0003f05270 */
[----:B------:R-:W-:Y:S05]  /*2520*/  @P0 BRA `(.L_x_635) ;  /* 0x0000000c000c0947 */ /* 0x000fea0003800000 */
[----:B------:R-:W-:-:S06]  /*2530*/  HADD2.F32 R3, -RZ, R3.H0_H0 ;  /* 0x20000003ff037230 */ /* 0x000fcc0000004100 */
[----:B------:R-:W0:Y:S02]  /*2540*/  F2I.S64.TRUNC R2, R3 ;  /* 0x0000000300027311 */ /* 0x000e24000020d900 */
[----:B0-----:R0:W-:Y:S01]  /*2550*/  STG.E.64 desc[UR36][R16.64], R2 ;  /* 0x0000000210007986 */ /* 0x0011e2000c101b24 */
[----:B------:R-:W-:Y:S05]  /*2560*/  BRA `(.L_x_636) ;  /* 0x0000000c005c7947 */ /* 0x000fea0003800000 */
.L_x_638:
[----:B------:R-:W-:-:S06]  /*2570*/  HADD2.F32 R3, -RZ, R3.H0_H0 ;  /* 0x20000003ff037230 */ /* 0x000fcc0000004100 */
[----:B------:R-:W0:Y:S02]  /*2580*/  F2I.FTZ.TRUNC.NTZ R3, R3 ;  /* 0x0000000300037305 */ /* 0x000e24000021f100 */
[----:B0-----:R1:W-:Y:S01]  /*2590*/  STG.E desc[UR36][R16.64], R3 ;  /* 0x0000000310007986 */ /* 0x0013e2000c101924 */
[----:B------:R-:W-:Y:S05]  /*25a0*/  BRA `(.L_x_636) ;  /* 0x0000000c004c7947 */ /* 0x000fea0003800000 */
.L_x_637:
[----:B------:R-:W-:-:S06]  /*25b0*/  HADD2.F32 R3, -RZ, R3.H0_H0 ;  /* 0x20000003ff037230 */ /* 0x000fcc0000004100 */
[----:B------:R-:W0:Y:S02]  /*25c0*/  F2I.FTZ.TRUNC.NTZ R3, R3 ;  /* 0x0000000300037305 */ /* 0x000e24000021f100 */
[----:B0-----:R2:W-:Y:S01]  /*25d0*/  STG.E.U16 desc[UR36][R16.64], R3 ;  /* 0x0000000310007986 */ /* 0x0015e2000c101524 */
[----:B------:R-:W-:Y:S05]  /*25e0*/  BRA `(.L_x_636) ;  /* 0x0000000c003c7947 */ /* 0x000fea0003800000 */
.L_x_632:
[----:B------:R-:W-:-:S13]  /*25f0*/  ISETP.GT.AND P0, PT, R2, 0x6, PT ;  /* 0x000000060200780c */ /* 0x000fda0003f04270 */
[----:B------:R-:W-:Y:S05]  /*2600*/  @P0 BRA `(.L_x_639) ;  /* 0x0000000000240947 */ /* 0x000fea0003800000 */
[----:B------:R-:W-:-:S13]  /*2610*/  ISETP.NE.AND P0, PT, R2, 0x5, PT ;  /* 0x000000050200780c */ /* 0x000fda0003f05270 */
[----:B------:R-:W-:Y:S05]  /*2620*/  @!P0 BRA `(.L_x_640) ;  /* 0x0000000000148947 */ /* 0x000fea0003800000 */
[----:B------:R-:W-:-:S13]  /*2630*/  ISETP.NE.AND P0, PT, R2, 0x6, PT ;  /* 0x000000060200780c */ /* 0x000fda0003f05270 */
[----:B------:R-:W-:Y:S05]  /*2640*/  @P0 BRA `(.L_x_635) ;  /* 0x0000000800c40947 */ /* 0x000fea0003800000 */
[----:B------:R-:W-:-:S05]  /*2650*/  HADD2.F32 R3, -RZ, R3.H0_H0 ;  /* 0x20000003ff037230 */ /* 0x000fca0000004100 */
[----:B------:R0:W-:Y:S01]  /*2660*/  STG.E desc[UR36][R16.64], R3 ;  /* 0x0000000310007986 */ /* 0x0001e2000c101924 */
[----:B------:R-:W-:Y:S05]  /*2670*/  BRA `(.L_x_636) ;  /* 0x0000000c00187947 */ /* 0x000fea0003800000 */
.L_x_640:
[----:B------:R0:W-:Y:S01]  /*2680*/  STG.E.U16 desc[UR36][R16.64], R3 ;  /* 0x0000000310007986 */ /* 0x0001e2000c101524 */
[----:B------:R-:W-:Y:S05]  /*2690*/  BRA `(.L_x_636) ;  /* 0x0000000c00107947 */ /* 0x000fea0003800000 */
.L_x_639:
[----:B------:R-:W-:-:S13]  /*26a0*/  ISETP.NE.AND P0, PT, R2, 0x7, PT ;  /* 0x000000070200780c */ /* 0x000fda0003f05270 */
[----:B------:R-:W-:Y:S05]  /*26b0*/  @!P0 BRA `(.L_x_641) ;  /* 0x0000000000348947 */ /* 0x000fea0003800000 */
[----:B------:R-:W-:-:S13]  /*26c0*/  ISETP.NE.AND P0, PT, R2, 0x8, PT ;  /* 0x000000080200780c */ /* 0x000fda0003f05270 */
[----:B------:R-:W-:Y:S05]  /*26d0*/  @!P0 BRA `(.L_x_642) ;  /* 0x0000000000188947 */ /* 0x000fea0003800000 */
[----:B------:R-:W-:-:S13]  /*26e0*/  ISETP.NE.AND P0, PT, R2, 0x9, PT ;  /* 0x000000090200780c */ /* 0x000fda0003f05270 */
[----:B------:R-:W-:Y:S05]  /*26f0*/  @P0 BRA `(.L_x_635) ;  /* 0x0000000800980947 */ /* 0x000fea0003800000 */
[----:B------:R-:W-:Y:S02]  /*2700*/  HADD2.F32 R2, -RZ, R3.H0_H0 ;  /* 0x20000003ff027230 */ /* 0x000fe40000004100 */
[----:B------:R-:W-:-:S05]  /*2710*/  IMAD.MOV.U32 R3, RZ, RZ, RZ ;  /* 0x000000ffff037224 */ /* 0x000fca00078e00ff */
[----:B------:R0:W-:Y:S01]  /*2720*/  STG.E.64 desc[UR36][R16.64], R2 ;  /* 0x0000000210007986 */ /* 0x0001e2000c101b24 */
[----:B------:R-:W-:Y:S05]  /*2730*/  BRA `(.L_x_636) ;  /* 0x0000000800e87947 */ /* 0x000fea0003800000 */
.L_x_642:
[----:B------:R-:W-:-:S05]  /*2740*/  HADD2.F32 R0, -RZ, R3.H0_H0 ;  /* 0x20000003ff007230 */ /* 0x000fca0000004100 */
[----:B------:R-:W-:-:S04]  /*2750*/  F2FP.F16.F32.PACK_AB R0, RZ, R0 ;  /* 0x00000000ff00723e */ /* 0x000fc800000000ff */
[----:B------:R-:W-:-:S05]  /*2760*/  PRMT R0, R0, 0x5410, RZ ;  /* 0x0000541000007816 */ /* 0x000fca00000000ff */
[----:B------:R0:W-:Y:S01]  /*2770*/  STG.E desc[UR36][R16.64], R0 ;  /* 0x0000000010007986 */ /* 0x0001e2000c101924 */
[----:B------:R-:W-:Y:S05]  /*2780*/  BRA `(.L_x_636) ;  /* 0x0000000800d47947 */ /* 0x000fea0003800000 */
.L_x_641:
[----:B------:R-:W-:-:S05]  /*2790*/  HADD2.F32 R2, -RZ, R3.H0_H0 ;  /* 0x20000003ff027230 */ /* 0x000fca0000004100 */
[----:B------:R-:W-:-:S06]  /*27a0*/  FMUL.FTZ R2, R2, 1 ;  /* 0x3f80000002027820 */ /* 0x000fcc0000410000 */
[----:B------:R-:W0:Y:S02]  /*27b0*/  F2F.F64.F32 R2, R2 ;  /* 0x0000000200027310 */ /* 0x000e240000201800 */
[----:B0-----:R0:W-:Y:S01]  /*27c0*/  STG.E.64 desc[UR36][R16.64], R2 ;  /* 0x0000000210007986 */ /* 0x0011e2000c101b24 */
[----:B------:R-:W-:Y:S05]  /*27d0*/  BRA `(.L_x_636) ;  /* 0x0000000800c07947 */ /* 0x000fea0003800000 */
.L_x_631:
        /* <DEDUP_REMOVED lines=8> */
[----:B------:R-:W-:-:S05]  /*2860*/  HADD2.F32 R3, -RZ, R3.H0_H0 ;  /* 0x20000003ff037230 */ /* 0x000fca0000004100 */
[----:B------:R-:W-:-:S04]  /*2870*/  FSETP.NEU.FTZ.AND P0, PT, R3, RZ, PT ;  /* 0x000000ff0300720b */ /* 0x000fc80003f1d000 */
[----:B------:R-:W-:-:S05]  /*2880*/  SEL R3, RZ, 0x1, !P0 ;  /* 0x00000001ff037807 */ /* 0x000fca0004000000 */
[----:B------:R0:W-:Y:S01]  /*2890*/  STG.E.U8 desc[UR36][R16.64], R3 ;  /* 0x0000000310007986 */ /* 0x0001e2000c101124 */
[----:B------:R-:W-:Y:S05]  /*28a0*/  BRA `(.L_x_636) ;  /* 0x00000008008c7947 */ /* 0x000fea0003800000 */
.L_x_645:
[----:B------:R-:W-:Y:S01]  /*28b0*/  HADD2.F32 R3, -RZ, R3.H0_H0 ;  /* 0x20000003ff037230 */ /* 0x000fe20000004100 */
[----:B------:R-:W-:-:S04]  /*28c0*/  CS2R R6, SRZ ;  /* 0x0000000000067805 */ /* 0x000fc8000001ff00 */
[----:B------:R-:W-:-:S04]  /*28d0*/  FMUL.FTZ R3, R3, 1 ;  /* 0x3f80000003037820 */ /* 0x000fc80000410000 */
[----:B------:R-:W0:Y:S02]  /*28e0*/  F2F.F64.F32 R4, R3 ;  /* 0x0000000300047310 */ /* 0x000e240000201800 */
[----:B0-----:R0:W-:Y:S01]  /*28f0*/  STG.E.128 desc[UR36][R16.64], R4 ;  /* 0x0000000410007986 */ /* 0x0011e2000c101d24 */
[----:B------:R-:W-:Y:S05]  /*2900*/  BRA `(.L_x_636) ;  /* 0x0000000800747947 */ /* 0x000fea0003800000 */
.L_x_644:
[----:B------:R-:W-:-:S13]  /*2910*/  ISETP.NE.AND P0, PT, R2, 0xf, PT ;  /* 0x0000000f0200780c */ /* 0x000fda0003f05270 */
[----:B------:R-:W-:Y:S05]  /*2920*/  @!P0 BRA `(.L_x_646) ;  /* 0x0000000000b48947 */ /* 0x000fea0003800000 */
[----:B------:R-:W-:-:S13]  /*2930*/  ISETP.NE.AND P0, PT, R2, 0x17, PT ;  /* 0x000000170200780c */ /* 0x000fda0003f05270 */
[----:B------:R-:W-:Y:S05]  /*2940*/  @!P0 BRA `(.L_x_647) ;  /* 0x0000000000548947 */ /* 0x000fea0003800000 */
[----:B------:R-:W-:-:S13]  /*2950*/  ISETP.NE.AND P0, PT, R2, 0x18, PT ;  /* 0x000000180200780c */ /* 0x000fda0003f05270 */
[----:B------:R-:W-:Y:S05]  /*2960*/  @P0 BRA `(.L_x_635) ;  /* 0x0000000400fc0947 */ /* 0x000fea0003800000 */
[----:B------:R-:W-:Y:S01]  /*2970*/  HADD2.F32 R5, -RZ, R3.H0_H0 ;  /* 0x20000003ff057230 */ /* 0x000fe20000004100 */
        /* <DEDUP_REMOVED lines=14> */
.L_x_649:
[----:B------:R-:W-:Y:S05]  /*2a60*/  BSYNC B0 ;  /* 0x0000000000007941 */ /* 0x000fea0003800000 */
.L_x_648:
[----:B------:R-:W-:-:S05]  /*2a70*/  LOP3.LUT R3, R0, R3, RZ, 0xfc, !PT ;  /* 0x0000000300037212 */ /* 0x000fca00078efcff */
[----:B------:R0:W-:Y:S01]  /*2a80*/  STG.E.U8 desc[UR36][R16.64], R3 ;  /* 0x0000000310007986 */ /* 0x0001e2000c101124 */
[----:B------:R-:W-:Y:S05]  /*2a90*/  BRA `(.L_x_636) ;  /* 0x0000000800107947 */ /* 0x000fea0003800000 */
.L_x_647:
[----:B------:R-:W-:Y:S01]  /*2aa0*/  HADD2.F32 R3, -RZ, R3.H0_H0 ;  /* 0x20000003ff037230 */ /* 0x000fe20000004100 */
        /* <DEDUP_REMOVED lines=12> */
.L_x_651:
[----:B------:R-:W-:Y:S01]  /*2b70*/  IMAD.MOV.U32 R0, RZ, RZ, 0x7f ;  /* 0x0000007fff007424 */ /* 0x000fe200078e00ff */
[----:B------:R-:W-:-:S04]  /*2b80*/  ISETP.GT.U32.AND P0, PT, R2, 0x7f800000, PT ;  /* 0x7f8000000200780c */ /* 0x000fc80003f04070 */
[----:B------:R-:W-:-:S09]  /*2b90*/  SEL R0, R0, 0x7c, P0 ;  /* 0x0000007c00007807 */ /* 0x000fd20000000000 */
.L_x_652:
[----:B------:R-:W-:Y:S05]  /*2ba0*/  BSYNC B0 ;  /* 0x0000000000007941 */ /* 0x000fea0003800000 */
.L_x_650:
[----:B------:R-:W-:-:S04]  /*2bb0*/  LOP3.LUT R2, R3, 0x80000000, RZ, 0xc0, !PT ;  /* 0x8000000003027812 */ /* 0x000fc800078ec0ff */
[----:B------:R-:W-:-:S04]  /*2bc0*/  SHF.R.U32.HI R3, RZ, 0x18, R2 ;  /* 0x00000018ff037819 */ /* 0x000fc80000011602 */
[----:B------:R-:W-:-:S05]  /*2bd0*/  LOP3.LUT R3, R0, R3, RZ, 0xfc, !PT ;  /* 0x0000000300037212 */ /* 0x000fca00078efcff */
[----:B------:R0:W-:Y:S01]  /*2be0*/  STG.E.U8 desc[UR36][R16.64], R3 ;  /* 0x0000000310007986 */ /* 0x0001e2000c101124 */
[----:B------:R-:W-:Y:S05]  /*2bf0*/  BRA `(.L_x_636) ;  /* 0x0000000400b87947 */ /* 0x000fea0003800000 */
.L_x_646:
[----:B------:R-:W-:-:S05]  /*2c00*/  HADD2.F32 R0, -RZ, R3.H0_H0 ;  /* 0x20000003ff007230 */ /* 0x000fca0000004100 */
[----:B------:R-:W-:-:S05]  /*2c10*/  F2FP.BF16.F32.PACK_AB R0, RZ, R0 ;  /* 0x00000000ff00723e */ /* 0x000fca00000010ff */
[----:B------:R0:W-:Y:S01]  /*2c20*/  STG.E.U16 desc[UR36][R16.64], R0 ;  /* 0x0000000010007986 */ /* 0x0001e2000c101524 */
[----:B------:R-:W-:Y:S05]  /*2c30*/  BRA `(.L_x_636) ;  /* 0x0000000400a87947 */ /* 0x000fea0003800000 */
.L_x_643:
        /* <DEDUP_REMOVED lines=8> */
[----:B------:R-:W-:-:S06]  /*2cc0*/  HADD2.F32 R3, -RZ, R3.H0_H0 ;  /* 0x20000003ff037230 */ /* 0x000fcc0000004100 */
[----:B------:R-:W0:Y:S02]  /*2cd0*/  F2I.FTZ.U32.TRUNC.NTZ R3, R3 ;  /* 0x0000000300037305 */ /* 0x000e24000021f000 */
[----:B0-----:R0:W-:Y:S01]  /*2ce0*/  STG.E.U16 desc[UR36][R16.64], R3 ;  /* 0x0000000310007986 */ /* 0x0011e2000c101524 */
[----:B------:R-:W-:Y:S05]  /*2cf0*/  BRA `(.L_x_636) ;  /* 0x0000000400787947 */ /* 0x000fea0003800000 */
.L_x_655:
[----:B------:R-:W-:Y:S01]  /*2d00*/  HADD2.F32 R3, -RZ, R3.H0_H0 ;  /* 0x20000003ff037230 */ /* 0x000fe20000004100 */
        /* <DEDUP_REMOVED lines=16> */
.L_x_658:
[----:B------:R-:W-:-:S04]  /*2e10*/  LOP3.LUT R2, R3, 0x80000000, RZ, 0xc0, !PT ;  /* 0x8000000003027812 */ /* 0x000fc800078ec0ff */
[----:B------:R-:W-:-:S04]  /*2e20*/  SHF.R.U32.HI R3, RZ, 0x18, R2 ;  /* 0x00000018ff037819 */ /* 0x000fc80000011602 */
[----:B------:R-:W-:-:S04]  /*2e30*/  LOP3.LUT R0, R0, R3, RZ, 0xfc, !PT ;  /* 0x0000000300007212 */ /* 0x000fc800078efcff */
[----:B------:R-:W-:-:S07]  /*2e40*/  PRMT R8, R0, 0x7610, R8 ;  /* 0x0000761000087816 */ /* 0x000fce0000000008 */
.L_x_657:
[----:B------:R-:W-:Y:S05]  /*2e50*/  BSYNC B0 ;  /* 0x0000000000007941 */ /* 0x000fea0003800000 */
.L_x_656:
[----:B------:R0:W-:Y:S01]  /*2e60*/  STG.E.U8 desc[UR36][R16.64], R8 ;  /* 0x0000000810007986 */ /* 0x0001e2000c101124 */
[----:B------:R-:W-:Y:S05]  /*2e70*/  BRA `(.L_x_636) ;  /* 0x0000000400187947 */ /* 0x000fea0003800000 */
.L_x_654:
        /* <DEDUP_REMOVED lines=17> */
.L_x_661:
[----:B------:R-:W-:-:S04]  /*2f90*/  LOP3.LUT R2, R3, 0x80000000, RZ, 0xc0, !PT ;  /* 0x8000000003027812 */ /* 0x000fc800078ec0ff */
[----:B------:R-:W-:-:S04]  /*2fa0*/  SHF.R.U32.HI R3, RZ, 0x18, R2 ;  /* 0x00000018ff037819 */ /* 0x000fc80000011602 */
[----:B------:R-:W-:-:S04]  /*2fb0*/  LOP3.LUT R0, R0, R3, RZ, 0xfc, !PT ;  /* 0x0000000300007212 */ /* 0x000fc800078efcff */
[----:B------:R-:W-:-:S07]  /*2fc0*/  PRMT R8, R0, 0x7610, R8 ;  /* 0x0000761000087816 */ /* 0x000fce0000000008 */
.L_x_660:
[----:B------:R-:W-:Y:S05]  /*2fd0*/  BSYNC B0 ;  /* 0x0000000000007941 */ /* 0x000fea0003800000 */
.L_x_659:
[----:B------:R0:W-:Y:S01]  /*2fe0*/  STG.E.U8 desc[UR36][R16.64], R8 ;  /* 0x0000000810007986 */ /* 0x0001e2000c101124 */
[----:B------:R-:W-:Y:S05]  /*2ff0*/  BRA `(.L_x_636) ;  /* 0x0000000000b87947 */ /* 0x000fea0003800000 */
.L_x_653:
[----:B------:R-:W-:-:S13]  /*3000*/  ISETP.NE.AND P0, PT, R2, 0x1c, PT ;  /* 0x0000001c0200780c */ /* 0x000fda0003f05270 */
[----:B------:R-:W-:Y:S05]  /*3010*/  @!P0 BRA `(.L_x_662) ;  /* 0x0000000000a48947 */ /* 0x000fea0003800000 */
[----:B------:R-:W-:-:S13]  /*3020*/  ISETP.NE.AND P0, PT, R2, 0x1d, PT ;  /* 0x0000001d0200780c */ /* 0x000fda0003f05270 */
[----:B------:R-:W-:Y:S05]  /*3030*/  @!P0 BRA `(.L_x_663) ;  /* 0x00000000008c8947 */ /* 0x000fea0003800000 */
[----:B------:R-:W-:-:S13]  /*3040*/  ISETP.NE.AND P0, PT, R2, 0x2c, PT ;  /* 0x0000002c0200780c */ /* 0x000fda0003f05270 */
[----:B------:R-:W-:Y:S05]  /*3050*/  @P0 BRA `(.L_x_635) ;  /* 0x0000000000400947 */ /* 0x000fea0003800000 */
[----:B------:R-:W-:-:S05]  /*3060*/  HADD2.F32 R3, -RZ, R3.H0_H0 ;  /* 0x20000003ff037230 */ /* 0x000fca0000004100 */
        /* <DEDUP_REMOVED lines=15> */
.L_x_635:
        /* <DEDUP_REMOVED lines=16> */
.L_x_664:
[----:B------:R-:W-:Y:S05]  /*3260*/  BRA `(.L_x_636) ;  /* 0x00000000001c7947 */ /* 0x000fea0003800000 */
.L_x_663:
[----:B------:R-:W-:-:S06]  /*3270*/  HADD2.F32 R3, -RZ, R3.H0_H0 ;  /* 0x20000003ff037230 */ /* 0x000fcc0000004100 */
[----:B------:R-:W0:Y:S02]  /*3280*/  F2I.U64.TRUNC R2, R3 ;  /* 0x0000000300027311 */ /* 0x000e24000020d800 */
[----:B0-----:R0:W-:Y:S01]  /*3290*/  STG.E.64 desc[UR36][R16.64], R2 ;  /* 0x0000000210007986 */ /* 0x0011e2000c101b24 */
[----:B------:R-:W-:Y:S05]  /*32a0*/  BRA `(.L_x_636) ;  /* 0x00000000000c7947 */ /* 0x000fea0003800000 */
.L_x_662:
[----:B------:R-:W-:-:S06]  /*32b0*/  HADD2.F32 R3, -RZ, R3.H0_H0 ;  /* 0x20000003ff037230 */ /* 0x000fcc0000004100 */
[----:B------:R-:W0:Y:S02]  /*32c0*/  F2I.FTZ.U32.TRUNC.NTZ R3, R3 ;  /* 0x0000000300037305 */ /* 0x000e24000021f000 */
[----:B0-----:R0:W-:Y:S02]  /*32d0*/  STG.E desc[UR36][R16.64], R3 ;  /* 0x0000000310007986 */ /* 0x0011e4000c101924 */
.L_x_636:
[----:B------:R-:W-:-:S04]  /*32e0*/  IMAD R18, R23, 0x200, R18 ;  /* 0x0000020017127824 */ /* 0x000fc800078e0212 */
[----:B------:R-:W-:-:S07]  /*32f0*/  VIADD R19, R18, 0x80 ;  /* 0x0000008012137836 */ /* 0x000fce0000000000 */
.L_x_596:
[----:B------:R-:W-:Y:S05]  /*3300*/  BSYNC B6 ;  /* 0x0000000000067941 */ /* 0x000fea0003800000 */
.L_x_595:
        /* <DEDUP_REMOVED lines=307> */
.L_x_667:
        /* <DEDUP_REMOVED lines=22> */
.L_x_671:
[----:B------:R-:W2:Y:S02]  /*47a0*/  LDG.E.U8 R2, desc[UR36][R2.64] ;  /* 0x0000002402027981 */ /* 0x000ea4000c1e1100 */
[----:B--2---:R-:W-:-:S04]  /*47b0*/  I2FP.F32.U32 R0, R2 ;  /* 0x0000000200007245 */ /* 0x004fc80000201000 */
[----:B------:R-:W-:Y:S01]  /*47c0*/  F2FP.F16.F32.PACK_AB R0, RZ, R0 ;  /* 0x00000000ff00723e */ /* 0x000fe200000000ff */
[----:B------:R-:W-:Y:S06]  /*47d0*/  BRA `(.L_x_673) ;  /* 0x0000000c00887947 */ /* 0x000fec0003800000 */
.L_x_670:
        /* <DEDUP_REMOVED lines=10> */
.L_x_675:
[----:B------:R-:W2:Y:S02]  /*4880*/  LDG.E R2, desc[UR36][R2.64] ;  /* 0x0000002402027981 */ /* 0x000ea4000c1e1900 */
[----:B--2---:R-:W-:-:S04]  /*4890*/  I2FP.F32.S32 R0, R2 ;  /* 0x0000000200007245 */ /* 0x004fc80000201400 */
[----:B------:R-:W-:Y:S01]  /*48a0*/  F2FP.F16.F32.PACK_AB R0, RZ, R0 ;  /* 0x00000000ff00723e */ /* 0x000fe200000000ff */
[----:B------:R-:W-:Y:S06]  /*48b0*/  BRA `(.L_x_673) ;  /* 0x0000000c00507947 */ /* 0x000fec0003800000 */
.L_x_674:
[----:B------:R-:W2:Y:S02]  /*48c0*/  LDG.E.U16 R2, desc[UR36][R2.64] ;  /* 0x0000002402027981 */ /* 0x000ea4000c1e1500 */
[----:B--2---:R-:W0:Y:S02]  /*48d0*/  I2F.S16 R0, R2 ;  /* 0x0000000200007306 */ /* 0x004e240000101400 */
[----:B0-----:R-:W-:Y:S01]  /*48e0*/  F2FP.F16.F32.PACK_AB R0, RZ, R0 ;  /* 0x00000000ff00723e */ /* 0x001fe200000000ff */
[----:B------:R-:W-:Y:S06]  /*48f0*/  BRA `(.L_x_673) ;  /* 0x0000000c00407947 */ /* 0x000fec0003800000 */
.L_x_669:
        /* <DEDUP_REMOVED lines=9> */
.L_x_677:
[----:B------:R0:W5:Y:S01]  /*4990*/  LDG.E.U16 R0, desc[UR36][R2.64] ;  /* 0x0000002402007981 */ /* 0x000162000c1e1500 */
[----:B------:R-:W-:Y:S05]  /*49a0*/  BRA `(.L_x_673) ;  /* 0x0000000c00147947 */ /* 0x000fea0003800000 */
.L_x_676:
        /* <DEDUP_REMOVED lines=9> */
.L_x_679:
[----:B------:R1:W5:Y:S01]  /*4a40*/  LDG.E.U16 R0, desc[UR36][R2.64] ;  /* 0x0000002402007981 */ /* 0x000362000c1e1500 */
[----:B------:R-:W-:Y:S05]  /*4a50*/  BRA `(.L_x_673) ;  /* 0x0000000800e87947 */ /* 0x000fea0003800000 */
.L_x_678:
        /* <DEDUP_REMOVED lines=8> */
.L_x_668:
        /* <DEDUP_REMOVED lines=13> */
.L_x_682:
        /* <DEDUP_REMOVED lines=8> */
.L_x_681:
        /* <DEDUP_REMOVED lines=28> */
.L_x_684:
        /* <DEDUP_REMOVED lines=15> */
.L_x_683:
[----:B------:R-:W2:Y:S02]  /*4ee0*/  LDG.E.U16 R0, desc[UR36][R2.64] ;  /* 0x0000002402007981 */ /* 0x000ea4000c1e1500 */
[----:B--2---:R-:W-:-:S05]  /*4ef0*/  IMAD.U32 R0, R0, 0x10000, RZ ;  /* 0x0001000000007824 */ /* 0x004fca00078e00ff */
[----:B------:R-:W-:Y:S01]  /*4f00*/  F2FP.F16.F32.PACK_AB R0, RZ, R0 ;  /* 0x00000000ff00723e */ /* 0x000fe200000000ff */
[----:B------:R-:W-:Y:S06]  /*4f10*/  BRA `(.L_x_673) ;  /* 0x0000000400b87947 */ /* 0x000fec0003800000 */
.L_x_680:
        /* <DEDUP_REMOVED lines=12> */
.L_x_687:
        /* <DEDUP_REMOVED lines=21> */
.L_x_691:
[----:B------:R-:W-:Y:S05]  /*5130*/  BSYNC B1 ;  /* 0x0000000000017941 */ /* 0x000fea0003800000 */
.L_x_690:
[----:B------:R-:W-:Y:S01]  /*5140*/  LEA R3, R0, 0x3b800000, 0x17 ;  /* 0x3b80000000037811 */ /* 0x000fe200078eb8ff */
[----:B------:R-:W-:-:S05]  /*5150*/  IMAD.SHL.U32 R0, R2, 0x100000, RZ ;  /* 0x0010000002007824 */ /* 0x000fca00078e00ff */
[----:B------:R-:W-:-:S07]  /*5160*/  LOP3.LUT R0, R3, R0, R4, 0xfe, !PT ;  /* 0x0000000003007212 */ /* 0x000fce00078efe04 */
.L_x_689:
[----:B------:R-:W-:Y:S05]  /*5170*/  BSYNC B0 ;  /* 0x0000000000007941 */ /* 0x000fea0003800000 */
.L_x_688:
[----:B------:R-:W-:Y:S01]  /*5180*/  F2FP.F16.F32.PACK_AB R0, RZ, R0 ;  /* 0x00000000ff00723e */ /* 0x000fe200000000ff */
[----:B------:R-:W-:Y:S06]  /*5190*/  BRA `(.L_x_673) ;  /* 0x0000000400187947 */ /* 0x000fec0003800000 */
.L_x_686:
        /* <DEDUP_REMOVED lines=21> */
.L_x_695:
[----:B------:R-:W-:Y:S05]  /*52f0*/  BSYNC B1 ;  /* 0x0000000000017941 */ /* 0x000fea0003800000 */
.L_x_694:
[----:B------:R-:W-:Y:S01]  /*5300*/  LEA R3, R0, 0x37800000, 0x17 ;  /* 0x3780000000037811 */ /* 0x000fe200078eb8ff */
[----:B------:R-:W-:-:S05]  /*5310*/  IMAD.SHL.U32 R0, R2, 0x200000, RZ ;  /* 0x0020000002007824 */ /* 0x000fca00078e00ff */
[----:B------:R-:W-:-:S07]  /*5320*/  LOP3.LUT R0, R3, R0, R4, 0xfe, !PT ;  /* 0x0000000003007212 */ /* 0x000fce00078efe04 */
.L_x_693:
[----:B------:R-:W-:Y:S05]  /*5330*/  BSYNC B0 ;  /* 0x0000000000007941 */ /* 0x000fea0003800000 */
.L_x_692:
[----:B------:R-:W-:Y:S01]  /*5340*/  F2FP.F16.F32.PACK_AB R0, RZ, R0 ;  /* 0x00000000ff00723e */ /* 0x000fe200000000ff */
[----:B------:R-:W-:Y:S06]  /*5350*/  BRA `(.L_x_673) ;  /* 0x0000000000a87947 */ /* 0x000fec0003800000 */
.L_x_685:
        /* <DEDUP_REMOVED lines=14> */
.L_x_699:
[----:B------:R-:W-:Y:S05]  /*5440*/  BSYNC B0 ;  /* 0x0000000000007941 */ /* 0x000fea0003800000 */
.L_x_698:
[----:B------:R-:W-:Y:S01]  /*5450*/  F2FP.F16.F32.PACK_AB R0, RZ, R0 ;  /* 0x00000000ff00723e */ /* 0x000fe200000000ff */
[----:B------:R-:W-:Y:S06]  /*5460*/  BRA `(.L_x_673) ;  /* 0x0000000000647947 */ /* 0x000fec0003800000 */
.L_x_672:
        /* <DEDUP_REMOVED lines=16> */
.L_x_700:
[----:B------:R-:W-:Y:S01]  /*5570*/  PRMT R0, RZ, 0x7610, R0 ;  /* 0x00007610ff007816 */ /* 0x000fe20000000000 */
[----:B------:R-:W-:Y:S06]  /*5580*/  BRA `(.L_x_673) ;  /* 0x00000000001c7947 */ /* 0x000fec0003800000 */
.L_x_697:
[----:B------:R-:W2:Y:S02]  /*5590*/  LDG.E.64 R2, desc[UR36][R2.64] ;  /* 0x0000002402027981 */ /* 0x000ea4000c1e1b00 */
[----:B--2---:R-:W0:Y:S02]  /*55a0*/  I2F.U64 R0, R2 ;  /* 0x0000000200007312 */ /* 0x004e240000301000 */
[----:B0-----:R-:W-:Y:S01]  /*55b0*/  F2FP.F16.F32.PACK_AB R0, RZ, R0 ;  /* 0x00000000ff00723e */ /* 0x001fe200000000ff */
[----:B------:R-:W-:Y:S06]  /*55c0*/  BRA `(.L_x_673) ;  /* 0x00000000000c7947 */ /* 0x000fec0003800000 */
.L_x_696:
[----:B------:R-:W2:Y:S02]  /*55d0*/  LDG.E R2, desc[UR36][R2.64] ;  /* 0x0000002402027981 */ /* 0x000ea4000c1e1900 */
[----:B--2---:R-:W-:-:S04]  /*55e0*/  I2FP.F32.U32 R0, R2 ;  /* 0x0000000200007245 */ /* 0x004fc80000201000 */
[----:B------:R-:W-:-:S07]  /*55f0*/  F2FP.F16.F32.PACK_AB R0, RZ, R0 ;  /* 0x00000000ff00723e */ /* 0x000fce00000000ff */
.L_x_673:
        /* <DEDUP_REMOVED lines=20> */
.L_x_704:
[----:B------:R-:W-:-:S06]  /*5740*/  HADD2.F32 R3, -RZ, R2.H0_H0 ;  /* 0x20000002ff037230 */ /* 0x000fcc0000004100 */
[----:B------:R-:W0:Y:S02]  /*5750*/  F2I.S64.TRUNC R2, R3 ;  /* 0x0000000300027311 */ /* 0x000e24000020d900 */
[----:B0-----:R0:W-:Y:S01]  /*5760*/  STG.E.U8 desc[UR36][R16.64], R2 ;  /* 0x0000000210007986 */ /* 0x0011e2000c101124 */
[----:B------:R-:W-:Y:S05]  /*5770*/  BRA `(.L_x_706) ;  /* 0x0000000c00847947 */ /* 0x000fea0003800000 */
.L_x_703:
        /* <DEDUP_REMOVED lines=10> */
.L_x_708:
[----:B------:R-:W-:-:S04]  /*5820*/  HADD2.F32 R2, -RZ, R2.H0_H0 ;  /* 0x20000002ff027230 */ /* 0x000fc80000004100 */
[----:B------:R-:W0:Y:S02]  /*5830*/  F2I.FTZ.TRUNC.NTZ R3, R2 ;  /* 0x0000000200037305 */ /* 0x000e24000021f100 */
[----:B0-----:R0:W-:Y:S01]  /*5840*/  STG.E desc[UR36][R16.64], R3 ;  /* 0x0000000310007986 */ /* 0x0011e2000c101924 */
[----:B------:R-:W-:Y:S05]  /*5850*/  BRA `(.L_x_706) ;  /* 0x0000000c004c7947 */ /* 0x000fea0003800000 */
.L_x_707:
[----:B------:R-:W-:-:S04]  /*5860*/  HADD2.F32 R2, -RZ, R2.H0_H0 ;  /* 0x20000002ff027230 */ /* 0x000fc80000004100 */
[----:B------:R-:W0:Y:S02]  /*5870*/  F2I.FTZ.TRUNC.NTZ R3, R2 ;  /* 0x0000000200037305 */ /* 0x000e24000021f100 */
[----:B0-----:R0:W-:Y:S01]  /*5880*/  STG.E.U16 desc[UR36][R16.64], R3 ;  /* 0x0000000310007986 */ /* 0x0011e2000c101524 */
[----:B------:R-:W-:Y:S05]  /*5890*/  BRA `(.L_x_706) ;  /* 0x0000000c003c7947 */ /* 0x000fea0003800000 */
.L_x_702:
        /* <DEDUP_REMOVED lines=9> */
.L_x_710:
[----:B------:R0:W-:Y:S01]  /*5930*/  STG.E.U16 desc[UR36][R16.64], R2 ;  /* 0x0000000210007986 */ /* 0x0001e2000c101524 */
[----:B------:R-:W-:Y:S05]  /*5940*/  BRA `(.L_x_706) ;  /* 0x0000000c00107947 */ /* 0x000fea0003800000 */
.L_x_709:
        /* <DEDUP_REMOVED lines=10> */
.L_x_712:
[----:B------:R-:W-:-:S05]  /*59f0*/  HADD2.F32 R0, -RZ, R2.H0_H0 ;  /* 0x20000002ff007230 */ /* 0x000fca0000004100 */
[----:B------:R-:W-:-:S04]  /*5a00*/  F2FP.F16.F32.PACK_AB R0, RZ, R0 ;  /* 0x00000000ff00723e */ /* 0x000fc800000000ff */
[----:B------:R-:W-:-:S05]  /*5a10*/  PRMT R0, R0, 0x5410, RZ ;  /* 0x0000541000007816 */ /* 0x000fca00000000ff */
[----:B------:R0:W-:Y:S01]  /*5a20*/  STG.E desc[UR36][R16.64], R0 ;  /* 0x0000000010007986 */ /* 0x0001e2000c101924 */
[----:B------:R-:W-:Y:S05]  /*5a30*/  BRA `(.L_x_706) ;  /* 0x0000000800d47947 */ /* 0x000fea0003800000 */
.L_x_711:
[----:B------:R-:W-:-:S05]  /*5a40*/  HADD2.F32 R2, -RZ, R2.H0_H0 ;  /* 0x20000002ff027230 */ /* 0x000fca0000004100 */
[----:B------:R-:W-:-:S06]  /*5a50*/  FMUL.FTZ R2, R2, 1 ;  /* 0x3f80000002027820 */ /* 0x000fcc0000410000 */
[----:B------:R-:W0:Y:S02]  /*5a60*/  F2F.F64.F32 R2, R2 ;  /* 0x0000000200027310 */ /* 0x000e240000201800 */
[----:B0-----:R0:W-:Y:S01]  /*5a70*/  STG.E.64 desc[UR36][R16.64], R2 ;  /* 0x0000000210007986 */ /* 0x0011e2000c101b24 */
[----:B------:R-:W-:Y:S05]  /*5a80*/  BRA `(.L_x_706) ;  /* 0x0000000800c07947 */ /* 0x000fea0003800000 */
.L_x_701:
        /* <DEDUP_REMOVED lines=13> */
.L_x_715:
[----:B------:R-:W-:Y:S01]  /*5b60*/  HADD2.F32 R2, -RZ, R2.H0_H0 ;  /* 0x20000002ff027230 */ /* 0x000fe20000004100 */
[----:B------:R-:W-:-:S04]  /*5b70*/  CS2R R6, SRZ ;  /* 0x0000000000067805 */ /* 0x000fc8000001ff00 */
[----:B------:R-:W-:-:S04]  /*5b80*/  FMUL.FTZ R2, R2, 1 ;  /* 0x3f80000002027820 */ /* 0x000fc80000410000 */
[----:B------:R-:W0:Y:S02]  /*5b90*/  F2F.F64.F32 R4, R2 ;  /* 0x0000000200047310 */ /* 0x000e240000201800 */
[----:B0-----:R0:W-:Y:S01]  /*5ba0*/  STG.E.128 desc[UR36][R16.64], R4 ;  /* 0x0000000410007986 */ /* 0x0011e2000c101d24 */
[----:B------:R-:W-:Y:S05]  /*5bb0*/  BRA `(.L_x_706) ;  /* 0x0000000800747947 */ /* 0x000fea0003800000 */
.L_x_714:
        /* <DEDUP_REMOVED lines=21> */
.L_x_719:
[----:B------:R-:W-:Y:S05]  /*5d10*/  BSYNC B0 ;  /* 0x0000000000007941 */ /* 0x000fea0003800000 */
.L_x_718:
[----:B------:R-:W-:-:S05]  /*5d20*/  LOP3.LUT R3, R0, R3, RZ, 0xfc, !PT ;  /* 0x0000000300037212 */ /* 0x000fca00078efcff */
[----:B------:R0:W-:Y:S01]  /*5d30*/  STG.E.U8 desc[UR36][R16.64], R3 ;  /* 0x0000000310007986 */ /* 0x0001e2000c101124 */
[----:B------:R-:W-:Y:S05]  /*5d40*/  BRA `(.L_x_706) ;  /* 0x0000000800107947 */ /* 0x000fea0003800000 */
.L_x_717:
        /* <DEDUP_REMOVED lines=13> */
.L_x_721:
[----:B------:R-:W-:Y:S01]  /*5e20*/  IMAD.MOV.U32 R0, RZ, RZ, 0x7f ;  /* 0x0000007fff007424 */ /* 0x000fe200078e00ff */
[----:B------:R-:W-:-:S04]  /*5e30*/  ISETP.GT.U32.AND P0, PT, R2, 0x7f800000, PT ;  /* 0x7f8000000200780c */ /* 0x000fc80003f04070 */
[----:B------:R-:W-:-:S09]  /*5e40*/  SEL R0, R0, 0x7c, P0 ;  /* 0x0000007c00007807 */ /* 0x000fd20000000000 */
.L_x_722:
[----:B------:R-:W-:Y:S05]  /*5e50*/  BSYNC B0 ;  /* 0x0000000000007941 */ /* 0x000fea0003800000 */
.L_x_720:
[----:B------:R-:W-:-:S04]  /*5e60*/  LOP3.LUT R2, R3, 0x80000000, RZ, 0xc0, !PT ;  /* 0x8000000003027812 */ /* 0x000fc800078ec0ff */
[----:B------:R-:W-:-:S04]  /*5e70*/  SHF.R.U32.HI R3, RZ, 0x18, R2 ;  /* 0x00000018ff037819 */ /* 0x000fc80000011602 */
[----:B------:R-:W-:-:S05]  /*5e80*/  LOP3.LUT R3, R0, R3, RZ, 0xfc, !PT ;  /* 0x0000000300037212 */ /* 0x000fca00078efcff */
[----:B------:R0:W-:Y:S01]  /*5e90*/  STG.E.U8 desc[UR36][R16.64], R3 ;  /* 0x0000000310007986 */ /* 0x0001e2000c101124 */
[----:B------:R-:W-:Y:S05]  /*5ea0*/  BRA `(.L_x_706) ;  /* 0x0000000400b87947 */ /* 0x000fea0003800000 */
.L_x_716:
[----:B------:R-:W-:-:S05]  /*5eb0*/  HADD2.F32 R0, -RZ, R2.H0_H0 ;  /* 0x20000002ff007230 */ /* 0x000fca0000004100 */
[----:B------:R-:W-:-:S05]  /*5ec0*/  F2FP.BF16.F32.PACK_AB R0, RZ, R0 ;  /* 0x00000000ff00723e */ /* 0x000fca00000010ff */
[----:B------:R0:W-:Y:S01]  /*5ed0*/  STG.E.U16 desc[UR36][R16.64], R0 ;  /* 0x0000000010007986 */ /* 0x0001e2000c101524 */
[----:B------:R-:W-:Y:S05]  /*5ee0*/  BRA `(.L_x_706) ;  /* 0x0000000400a87947 */ /* 0x000fea0003800000 */
.L_x_713:
        /* <DEDUP_REMOVED lines=12> */
.L_x_725:
        /* <DEDUP_REMOVED lines=17> */
.L_x_728:
[----:B------:R-:W-:-:S04]  /*60c0*/  LOP3.LUT R2, R3, 0x80000000, RZ, 0xc0, !PT ;  /* 0x8000000003027812 */ /* 0x000fc800078ec0ff */
[----:B------:R-:W-:-:S04]  /*60d0*/  SHF.R.U32.HI R3, RZ, 0x18, R2 ;  /* 0x00000018ff037819 */ /* 0x000fc80000011602 */
[----:B------:R-:W-:-:S04]  /*60e0*/  LOP3.LUT R0, R0, R3, RZ, 0xfc, !PT ;  /* 0x0000000300007212 */ /* 0x000fc800078efcff */
[----:B------:R-:W-:-:S07]  /*60f0*/  PRMT R8, R0, 0x7610, R8 ;  /* 0x0000761000087816 */ /* 0x000fce0000000008 */
.L_x_727:
[----:B------:R-:W-:Y:S05]  /*6100*/  BSYNC B0 ;  /* 0x0000000000007941 */ /* 0x000fea0003800000 */
.L_x_726:
[----:B------:R3:W-:Y:S01]  /*6110*/  STG.E.U8 desc[UR36][R16.64], R8 ;  /* 0x0000000810007986 */ /* 0x0007e2000c101124 */
[----:B------:R-:W-:Y:S05]  /*6120*/  BRA `(.L_x_706) ;  /* 0x0000000400187947 */ /* 0x000fea0003800000 */
.L_x_724:
        /* <DEDUP_REMOVED lines=17> */
.L_x_731:
[----:B------:R-:W-:-:S04]  /*6240*/  LOP3.LUT R2, R3, 0x80000000, RZ, 0xc0, !PT ;  /* 0x8000000003027812 */ /* 0x000fc800078ec0ff */
[----:B------:R-:W-:-:S04]  /*6250*/  SHF.R.U32.HI R3, RZ, 0x18, R2 ;  /* 0x00000018ff037819 */ /* 0x000fc80000011602 */
[----:B------:R-:W-:-:S04]  /*6260*/  LOP3.LUT R0, R0, R3, RZ, 0xfc, !PT ;  /* 0x0000000300007212 */ /* 0x000fc800078efcff */
[----:B------:R-:W-:-:S07]  /*6270*/  PRMT R8, R0, 0x7610, R8 ;  /* 0x0000761000087816 */ /* 0x000fce0000000008 */
.L_x_730:
[----:B------:R-:W-:Y:S05]  /*6280*/  BSYNC B0 ;  /* 0x0000000000007941 */ /* 0x000fea0003800000 */
.L_x_729:
[----:B------:R0:W-:Y:S01]  /*6290*/  STG.E.U8 desc[UR36][R16.64], R8 ;  /* 0x0000000810007986 */ /* 0x0001e2000c101124 */
[----:B------:R-:W-:Y:S05]  /*62a0*/  BRA `(.L_x_706) ;  /* 0x0000000000b87947 */ /* 0x000fea0003800000 */
.L_x_723:
        /* <DEDUP_REMOVED lines=22> */
.L_x_705:
        /* <DEDUP_REMOVED lines=16> */
.L_x_734:
[----:B------:R-:W-:Y:S05]  /*6510*/  BRA `(.L_x_706) ;  /* 0x00000000001c7947 */ /* 0x000fea0003800000 */
.L_x_733:
[----:B------:R-:W-:-:S06]  /*6520*/  HADD2.F32 R2, -RZ, R2.H0_H0 ;  /* 0x20000002ff027230 */ /* 0x000fcc0000004100 */
[----:B------:R-:W0:Y:S02]  /*6530*/  F2I.U64.TRUNC R2, R2 ;  /* 0x0000000200027311 */ /* 0x000e24000020d800 */
[----:B0-----:R2:W-:Y:S01]  /*6540*/  STG.E.64 desc[UR36][R16.64], R2 ;  /* 0x0000000210007986 */ /* 0x0015e2000c101b24 */
[----:B------:R-:W-:Y:S05]  /*6550*/  BRA `(.L_x_706) ;  /* 0x00000000000c7947 */ /* 0x000fea0003800000 */
.L_x_732:
[----:B------:R-:W-:-:S04]  /*6560*/  HADD2.F32 R2, -RZ, R2.H0_H0 ;  /* 0x20000002ff027230 */ /* 0x000fc80000004100 */
[----:B------:R-:W0:Y:S02]  /*6570*/  F2I.FTZ.U32.TRUNC.NTZ R3, R2 ;  /* 0x0000000200037305 */ /* 0x000e24000021f000 */
[----:B0-----:R0:W-:Y:S02]  /*6580*/  STG.E desc[UR36][R16.64], R3 ;  /* 0x0000000310007986 */ /* 0x0011e4000c101924 */
.L_x_706:
[----:B------:R-:W-:-:S07]  /*6590*/  VIADD R19, R19, 0x80 ;  /* 0x0000008013137836 */ /* 0x000fce0000000000 */
.L_x_666:
[----:B------:R-:W-:Y:S05]  /*65a0*/  BSYNC B6 ;  /* 0x0000000000067941 */ /* 0x000fea0003800000 */
.L_x_665:
        /* <DEDUP_REMOVED lines=307> */
.L_x_737:
        /* <DEDUP_REMOVED lines=22> */
.L_x_741:
[----:B------:R-:W2:Y:S02]  /*7a40*/  LDG.E.U8 R2, desc[UR36][R2.64] ;  /* 0x0000002402027981 */ /* 0x000ea4000c1e1100 */
[----:B--2---:R-:W-:-:S04]  /*7a50*/  I2FP.F32.U32 R0, R2 ;  /* 0x0000000200007245 */ /* 0x004fc80000201000 */
[----:B------:R-:W-:Y:S01]  /*7a60*/  F2FP.F16.F32.PACK_AB R0, RZ, R0 ;  /* 0x00000000ff00723e */ /* 0x000fe200000000ff */
[----:B------:R-:W-:Y:S06]  /*7a70*/  BRA `(.L_x_743) ;  /* 0x0000000c00887947 */ /* 0x000fec0003800000 */
.L_x_740:
        /* <DEDUP_REMOVED lines=10> */
.L_x_745:
[----:B------:R-:W2:Y:S02]  /*7b20*/  LDG.E R2, desc[UR36][R2.64] ;  /* 0x0000002402027981 */ /* 0x000ea4000c1e1900 */
[----:B--2---:R-:W-:-:S04]  /*7b30*/  I2FP.F32.S32 R0, R2 ;  /* 0x0000000200007245 */ /* 0x004fc80000201400 */
[----:B------:R-:W-:Y:S01]  /*7b40*/  F2FP.F16.F32.PACK_AB R0, RZ, R0 ;  /* 0x00000000ff00723e */ /* 0x000fe200000000ff */
[----:B------:R-:W-:Y:S06]  /*7b50*/  BRA `(.L_x_743) ;  /* 0x0000000c00507947 */ /* 0x000fec0003800000 */
.L_x_744:
[----:B------:R-:W2:Y:S02]  /*7b60*/  LDG.E.U16 R2, desc[UR36][R2.64] ;  /* 0x0000002402027981 */ /* 0x000ea4000c1e1500 */
[----:B--2---:R-:W0:Y:S02]  /*7b70*/  I2F.S16 R0, R2 ;  /* 0x0000000200007306 */ /* 0x004e240000101400 */
[----:B0-----:R-:W-:Y:S01]  /*7b80*/  F2FP.F16.F32.PACK_AB R0, RZ, R0 ;  /* 0x00000000ff00723e */ /* 0x001fe200000000ff */
[----:B------:R-:W-:Y:S06]  /*7b90*/  BRA `(.L_x_743) ;  /* 0x0000000c00407947 */ /* 0x000fec0003800000 */
.L_x_739:
        /* <DEDUP_REMOVED lines=9> */
.L_x_747:
[----:B------:R1:W5:Y:S01]  /*7c30*/  LDG.E.U16 R0, desc[UR36][R2.64] ;  /* 0x0000002402007981 */ /* 0x000362000c1e1500 */
[----:B------:R-:W-:Y:S05]  /*7c40*/  BRA `(.L_x_743) ;  /* 0x0000000c00147947 */ /* 0x000fea0003800000 */
.L_x_746:
        /* <DEDUP_REMOVED lines=9> */
.L_x_749:
[----:B------:R0:W5:Y:S01]  /*7ce0*/  LDG.E.U16 R0, desc[UR36][R2.64] ;  /* 0x0000002402007981 */ /* 0x000162000c1e1500 */
[----:B------:R-:W-:Y:S05]  /*7cf0*/  BRA `(.L_x_743) ;  /* 0x0000000800e87947 */ /* 0x000fea0003800000 */
.L_x_748:
        /* <DEDUP_REMOVED lines=8> */
.L_x_738:
        /* <DEDUP_REMOVED lines=13> */
.L_x_752:
        /* <DEDUP_REMOVED lines=8> */
.L_x_751:
        /* <DEDUP_REMOVED lines=28> */
.L_x_754:
        /* <DEDUP_REMOVED lines=15> */
.L_x_753:
[----:B------:R-:W2:Y:S02]  /*8180*/  LDG.E.U16 R0, desc[UR36][R2.64] ;  /* 0x0000002402007981 */ /* 0x000ea4000c1e1500 */
[----:B--2---:R-:W-:-:S05]  /*8190*/  IMAD.U32 R0, R0, 0x10000, RZ ;  /* 0x0001000000007824 */ /* 0x004fca00078e00ff */
[----:B------:R-:W-:Y:S01]  /*81a0*/  F2FP.F16.F32.PACK_AB R0, RZ, R0 ;  /* 0x00000000ff00723e */ /* 0x000fe200000000ff */
[----:B------:R-:W-:Y:S06]  /*81b0*/  BRA `(.L_x_743) ;  /* 0x0000000400b87947 */ /* 0x000fec0003800000 */
.L_x_750:
        /* <DEDUP_REMOVED lines=12> */
.L_x_757:
        /* <DEDUP_REMOVED lines=21> */
.L_x_761:
[----:B------:R-:W-:Y:S05]  /*83d0*/  BSYNC B1 ;  /* 0x0000000000017941 */ /* 0x000fea0003800000 */
.L_x_760:
[----:B------:R-:W-:Y:S01]  /*83e0*/  LEA R3, R0, 0x3b800000, 0x17 ;  /* 0x3b80000000037811 */ /* 0x000fe200078eb8ff */
[----:B------:R-:W-:-:S05]  /*83f0*/  IMAD.SHL.U32 R0, R2, 0x100000, RZ ;  /* 0x0010000002007824 */ /* 0x000fca00078e00ff */
[----:B------:R-:W-:-:S07]  /*8400*/  LOP3.LUT R0, R3, R0, R4, 0xfe, !PT ;  /* 0x0000000003007212 */ /* 0x000fce00078efe04 */
.L_x_759:
[----:B------:R-:W-:Y:S05]  /*8410*/  BSYNC B0 ;  /* 0x0000000000007941 */ /* 0x000fea0003800000 */
.L_x_758:
[----:B------:R-:W-:Y:S01]  /*8420*/  F2FP.F16.F32.PACK_AB R0, RZ, R0 ;  /* 0x00000000ff00723e */ /* 0x000fe200000000ff */
[----:B------:R-:W-:Y:S06]  /*8430*/  BRA `(.L_x_743) ;  /* 0x0000000400187947 */ /* 0x000fec0003800000 */
.L_x_756:
        /* <DEDUP_REMOVED lines=21> */
.L_x_765:
[----:B------:R-:W-:Y:S05]  /*8590*/  BSYNC B1 ;  /* 0x0000000000017941 */ /* 0x000fea0003800000 */
.L_x_764:
[----:B------:R-:W-:Y:S01]  /*85a0*/  LEA R3, R0, 0x37800000, 0x17 ;  /* 0x3780000000037811 */ /* 0x000fe200078eb8ff */
[----:B------:R-:W-:-:S05]  /*85b0*/  IMAD.SHL.U32 R0, R2, 0x200000, RZ ;  /* 0x0020000002007824 */ /* 0x000fca00078e00ff */
[----:B------:R-:W-:-:S07]  /*85c0*/  LOP3.LUT R0, R3, R0, R4, 0xfe, !PT ;  /* 0x0000000003007212 */ /* 0x000fce00078efe04 */
.L_x_763:
[----:B------:R-:W-:Y:S05]  /*85d0*/  BSYNC B0 ;  /* 0x0000000000007941 */ /* 0x000fea0003800000 */
.L_x_762:
[----:B------:R-:W-:Y:S01]  /*85e0*/  F2FP.F16.F32.PACK_AB R0, RZ, R0 ;  /* 0x00000000ff00723e */ /* 0x000fe200000000ff */
[----:B------:R-:W-:Y:S06]  /*85f0*/  BRA `(.L_x_743) ;  /* 0x0000000000a87947 */ /* 0x000fec0003800000 */
.L_x_755:
        /* <DEDUP_REMOVED lines=14> */
.L_x_769:
[----:B------:R-:W-:Y:S05]  /*86e0*/  BSYNC B0 ;  /* 0x0000000000007941 */ /* 0x000fea0003800000 */
.L_x_768:
[----:B------:R-:W-:Y:S01]  /*86f0*/  F2FP.F16.F32.PACK_AB R0, RZ, R0 ;  /* 0x00000000ff00723e */ /* 0x000fe200000000ff */
[----:B------:R-:W-:Y:S06]  /*8700*/  BRA `(.L_x_743) ;  /* 0x0000000000647947 */ /* 0x000fec0003800000 */
.L_x_742:
        /* <DEDUP_REMOVED lines=16> */
.L_x_770:
[----:B------:R-:W-:Y:S01]  /*8810*/  PRMT R0, RZ, 0x7610, R0 ;  /* 0x00007610ff007816 */ /* 0x000fe20000000000 */
[----:B------:R-:W-:Y:S06]  /*8820*/  BRA `(.L_x_743) ;  /* 0x00000000001c7947 */ /* 0x000fec0003800000 */
.L_x_767:
[----:B------:R-:W2:Y:S02]  /*8830*/  LDG.E.64 R2, desc[UR36][R2.64] ;  /* 0x0000002402027981 */ /* 0x000ea4000c1e1b00 */
[----:B--2---:R-:W0:Y:S02]  /*8840*/  I2F.U64 R0, R2 ;  /* 0x0000000200007312 */ /* 0x004e240000301000 */
[----:B0-----:R-:W-:Y:S01]  /*8850*/  F2FP.F16.F32.PACK_AB R0, RZ, R0 ;  /* 0x00000000ff00723e */ /* 0x001fe200000000ff */
[----:B------:R-:W-:Y:S06]  /*8860*/  BRA `(.L_x_743) ;  /* 0x00000000000c7947 */ /* 0x000fec0003800000 */
.L_x_766:
[----:B------:R-:W2:Y:S02]  /*8870*/  LDG.E R2, desc[UR36][R2.64] ;  /* 0x0000002402027981 */ /* 0x000ea4000c1e1900 */
[----:B--2---:R-:W-:-:S04]  /*8880*/  I2FP.F32.U32 R0, R2 ;  /* 0x0000000200007245 */ /* 0x004fc80000201000 */
[----:B------:R-:W-:-:S07]  /*8890*/  F2FP.F16.F32.PACK_AB R0, RZ, R0 ;  /* 0x00000000ff00723e */ /* 0x000fce00000000ff */
.L_x_743:
        /* <DEDUP_REMOVED lines=20> */
.L_x_774:
[----:B------:R-:W-:-:S06]  /*89e0*/  HADD2.F32 R3, -RZ, R2.H0_H0 ;  /* 0x20000002ff037230 */ /* 0x000fcc0000004100 */
[----:B------:R-:W0:Y:S02]  /*89f0*/  F2I.S64.TRUNC R2, R3 ;  /* 0x0000000300027311 */ /* 0x000e24000020d900 */
[----:B0-----:R3:W-:Y:S01]  /*8a00*/  STG.E.U8 desc[UR36][R16.64], R2 ;  /* 0x0000000210007986 */ /* 0x0017e2000c101124 */
[----:B------:R-:W-:Y:S05]  /*8a10*/  BRA `(.L_x_776) ;  /* 0x0000000c00847947 */ /* 0x000fea0003800000 */
.L_x_773:
        /* <DEDUP_REMOVED lines=10> */
.L_x_778:
[----:B------:R-:W-:-:S04]  /*8ac0*/  HADD2.F32 R2, -RZ, R2.H0_H0 ;  /* 0x20000002ff027230 */ /* 0x000fc80000004100 */
[----:B------:R-:W0:Y:S02]  /*8ad0*/  F2I.FTZ.TRUNC.NTZ R3, R2 ;  /* 0x0000000200037305 */ /* 0x000e24000021f100 */
[----:B0-----:R2:W-:Y:S01]  /*8ae0*/  STG.E desc[UR36][R16.64], R3 ;  /* 0x0000000310007986 */ /* 0x0015e2000c101924 */
[----:B------:R-:W-:Y:S05]  /*8af0*/  BRA `(.L_x_776) ;  /* 0x0000000c004c7947 */ /* 0x000fea0003800000 */
.L_x_777:
[----:B------:R-:W-:-:S04]  /*8b00*/  HADD2.F32 R2, -RZ, R2.H0_H0 ;  /* 0x20000002ff027230 */ /* 0x000fc80000004100 */
[----:B------:R-:W0:Y:S02]  /*8b10*/  F2I.FTZ.TRUNC.NTZ R3, R2 ;  /* 0x0000000200037305 */ /* 0x000e24000021f100 */
[----:B0-----:R0:W-:Y:S01]  /*8b20*/  STG.E.U16 desc[UR36][R16.64], R3 ;  /* 0x0000000310007986 */ /* 0x0011e2000c101524 */
[----:B------:R-:W-:Y:S05]  /*8b30*/  BRA `(.L_x_776) ;  /* 0x0000000c003c7947 */ /* 0x000fea0003800000 */
.L_x_772:
        /* <DEDUP_REMOVED lines=9> */
.L_x_780:
[----:B------:R0:W-:Y:S01]  /*8bd0*/  STG.E.U16 desc[UR36][R16.64], R2 ;  /* 0x0000000210007986 */ /* 0x0001e2000c101524 */
[----:B------:R-:W-:Y:S05]  /*8be0*/  BRA `(.L_x_776) ;  /* 0x0000000c00107947 */ /* 0x000fea0003800000 */
.L_x_779:
        /* <DEDUP_REMOVED lines=10> */
.L_x_782:
[----:B------:R-:W-:-:S05]  /*8c90*/  HADD2.F32 R0, -RZ, R2.H0_H0 ;  /* 0x20000002ff007230 */ /* 0x000fca0000004100 */
[----:B------:R-:W-:-:S04]  /*8ca0*/  F2FP.F16.F32.PACK_AB R0, RZ, R0 ;  /* 0x00000000ff00723e */ /* 0x000fc800000000ff */
[----:B------:R-:W-:-:S05]  /*8cb0*/  PRMT R0, R0, 0x5410, RZ ;  /* 0x0000541000007816 */ /* 0x000fca00000000ff */
[----:B------:R0:W-:Y:S01]  /*8cc0*/  STG.E desc[UR36][R16.64], R0 ;  /* 0x0000000010007986 */ /* 0x0001e2000c101924 */
[----:B------:R-:W-:Y:S05]  /*8cd0*/  BRA `(.L_x_776) ;  /* 0x0000000800d47947 */ /* 0x000fea0003800000 */
.L_x_781:
[----:B------:R-:W-:-:S05]  /*8ce0*/  HADD2.F32 R2, -RZ, R2.H0_H0 ;  /* 0x20000002ff027230 */ /* 0x000fca0000004100 */
[----:B------:R-:W-:-:S06]  /*8cf0*/  FMUL.FTZ R2, R2, 1 ;  /* 0x3f80000002027820 */ /* 0x000fcc0000410000 */
[----:B------:R-:W0:Y:S02]  /*8d00*/  F2F.F64.F32 R2, R2 ;  /* 0x0000000200027310 */ /* 0x000e240000201800 */
[----:B0-----:R0:W-:Y:S01]  /*8d10*/  STG.E.64 desc[UR36][R16.64], R2 ;  /* 0x0000000210007986 */ /* 0x0011e2000c101b24 */
[----:B------:R-:W-:Y:S05]  /*8d20*/  BRA `(.L_x_776) ;  /* 0x0000000800c07947 */ /* 0x000fea0003800000 */
.L_x_771:
        /* <DEDUP_REMOVED lines=13> */
.L_x_785:
[----:B------:R-:W-:Y:S01]  /*8e00*/  HADD2.F32 R2, -RZ, R2.H0_H0 ;  /* 0x20000002ff027230 */ /* 0x000fe20000004100 */
[----:B------:R-:W-:-:S04]  /*8e10*/  CS2R R6, SRZ ;  /* 0x0000000000067805 */ /* 0x000fc8000001ff00 */
[----:B------:R-:W-:-:S04]  /*8e20*/  FMUL.FTZ R2, R2, 1 ;  /* 0x3f80000002027820 */ /* 0x000fc80000410000 */
[----:B------:R-:W0:Y:S02]  /*8e30*/  F2F.F64.F32 R4, R2 ;  /* 0x0000000200047310 */ /* 0x000e240000201800 */
[----:B0-----:R0:W-:Y:S01]  /*8e40*/  STG.E.128 desc[UR36][R16.64], R4 ;  /* 0x0000000410007986 */ /* 0x0011e2000c101d24 */
[----:B------:R-:W-:Y:S05]  /*8e50*/  BRA `(.L_x_776) ;  /* 0x0000000800747947 */ /* 0x000fea0003800000 */
.L_x_784:
        /* <DEDUP_REMOVED lines=21> */
.L_x_789:
[----:B------:R-:W-:Y:S05]  /*8fb0*/  BSYNC B0 ;  /* 0x0000000000007941 */ /* 0x000fea0003800000 */
.L_x_788:
[----:B------:R-:W-:-:S05]  /*8fc0*/  LOP3.LUT R3, R0, R3, RZ, 0xfc, !PT ;  /* 0x0000000300037212 */ /* 0x000fca00078efcff */
[----:B------:R0:W-:Y:S01]  /*8fd0*/  STG.E.U8 desc[UR36][R16.64], R3 ;  /* 0x0000000310007986 */ /* 0x0001e2000c101124 */
[----:B------:R-:W-:Y:S05]  /*8fe0*/  BRA `(.L_x_776) ;  /* 0x0000000800107947 */ /* 0x000fea0003800000 */
.L_x_787:
        /* <DEDUP_REMOVED lines=13> */
.L_x_791:
[----:B------:R-:W-:Y:S01]  /*90c0*/  IMAD.MOV.U32 R0, RZ, RZ, 0x7f ;  /* 0x0000007fff007424 */ /* 0x000fe200078e00ff */
[----:B------:R-:W-:-:S04]  /*90d0*/  ISETP.GT.U32.AND P0, PT, R2, 0x7f800000, PT ;  /* 0x7f8000000200780c */ /* 0x000fc80003f04070 */
[----:B------:R-:W-:-:S09]  /*90e0*/  SEL R0, R0, 0x7c, P0 ;  /* 0x0000007c00007807 */ /* 0x000fd20000000000 */
.L_x_792:
[----:B------:R-:W-:Y:S05]  /*90f0*/  BSYNC B0 ;  /* 0x0000000000007941 */ /* 0x000fea0003800000 */
.L_x_790:
[----:B------:R-:W-:-:S04]  /*9100*/  LOP3.LUT R2, R3, 0x80000000, RZ, 0xc0, !PT ;  /* 0x8000000003027812 */ /* 0x000fc800078ec0ff */
[----:B------:R-:W-:-:S04]  /*9110*/  SHF.R.U32.HI R3, RZ, 0x18, R2 ;  /* 0x00000018ff037819 */ /* 0x000fc80000011602 */
[----:B------:R-:W-:-:S05]  /*9120*/  LOP3.LUT R3, R0, R3, RZ, 0xfc, !PT ;  /* 0x0000000300037212 */ /* 0x000fca00078efcff */
[----:B------:R0:W-:Y:S01]  /*9130*/  STG.E.U8 desc[UR36][R16.64], R3 ;  /* 0x0000000310007986 */ /* 0x0001e2000c101124 */
[----:B------:R-:W-:Y:S05]  /*9140*/  BRA `(.L_x_776) ;  /* 0x0000000400b87947 */ /* 0x000fea0003800000 */
.L_x_786:
[----:B------:R-:W-:-:S05]  /*9150*/  HADD2.F32 R0, -RZ, R2.H0_H0 ;  /* 0x20000002ff007230 */ /* 0x000fca0000004100 */
[----:B------:R-:W-:-:S05]  /*9160*/  F2FP.BF16.F32.PACK_AB R0, RZ, R0 ;  /* 0x00000000ff00723e */ /* 0x000fca00000010ff */
[----:B------:R0:W-:Y:S01]  /*9170*/  STG.E.U16 desc[UR36][R16.64], R0 ;  /* 0x0000000010007986 */ /* 0x0001e2000c101524 */
[----:B------:R-:W-:Y:S05]  /*9180*/  BRA `(.L_x_776) ;  /* 0x0000000400a87947 */ /* 0x000fea0003800000 */
.L_x_783:
        /* <DEDUP_REMOVED lines=12> */
.L_x_795:
        /* <DEDUP_REMOVED lines=17> */
.L_x_798:
[----:B------:R-:W-:-:S04]  /*9360*/  LOP3.LUT R2, R3, 0x80000000, RZ, 0xc0, !PT ;  /* 0x8000000003027812 */ /* 0x000fc800078ec0ff */
[----:B------:R-:W-:-:S04]  /*9370*/  SHF.R.U32.HI R3, RZ, 0x18, R2 ;  /* 0x00000018ff037819 */ /* 0x000fc80000011602 */
[----:B------:R-:W-:-:S04]  /*9380*/  LOP3.LUT R0, R0, R3, RZ, 0xfc, !PT ;  /* 0x0000000300007212 */ /* 0x000fc800078efcff */
[----:B------:R-:W-:-:S07]  /*9390*/  PRMT R8, R0, 0x7610, R8 ;  /* 0x0000761000087816 */ /* 0x000fce0000000008 */
.L_x_797:
[----:B------:R-:W-:Y:S05]  /*93a0*/  BSYNC B0 ;  /* 0x0000000000007941 */ /* 0x000fea0003800000 */
.L_x_796:
[----:B------:R0:W-:Y:S01]  /*93b0*/  STG.E.U8 desc[UR36][R16.64], R8 ;  /* 0x0000000810007986 */ /* 0x0001e2000c101124 */
[----:B------:R-:W-:Y:S05]  /*93c0*/  BRA `(.L_x_776) ;  /* 0x0000000400187947 */ /* 0x000fea0003800000 */
.L_x_794:
        /* <DEDUP_REMOVED lines=17> */
.L_x_801:
[----:B------:R-:W-:-:S04]  /*94e0*/  LOP3.LUT R2, R3, 0x80000000, RZ, 0xc0, !PT ;  /* 0x8000000003027812 */ /* 0x000fc800078ec0ff */
[----:B------:R-:W-:-:S04]  /*94f0*/  SHF.R.U32.HI R3, RZ, 0x18, R2 ;  /* 0x00000018ff037819 */ /* 0x000fc80000011602 */
[----:B------:R-:W-:-:S04]  /*9500*/  LOP3.LUT R0, R0, R3, RZ, 0xfc, !PT ;  /* 0x0000000300007212 */ /* 0x000fc800078efcff */
[----:B------:R-:W-:-:S07]  /*9510*/  PRMT R8, R0, 0x7610, R8 ;  /* 0x0000761000087816 */ /* 0x000fce0000000008 */
.L_x_800:
[----:B------:R-:W-:Y:S05]  /*9520*/  BSYNC B0 ;  /* 0x0000000000007941 */ /* 0x000fea0003800000 */
.L_x_799:
[----:B------:R0:W-:Y:S01]  /*9530*/  STG.E.U8 desc[UR36][R16.64], R8 ;  /* 0x0000000810007986 */ /* 0x0001e2000c101124 */
[----:B------:R-:W-:Y:S05]  /*9540*/  BRA `(.L_x_776) ;  /* 0x0000000000b87947 */ /* 0x000fea0003800000 */
.L_x_793:
        /* <DEDUP_REMOVED lines=22> */
.L_x_775:
        /* <DEDUP_REMOVED lines=16> */
.L_x_804:
[----:B------:R-:W-:Y:S05]  /*97b0*/  BRA `(.L_x_776) ;  /* 0x00000000001c7947 */ /* 0x000fea0003800000 */
.L_x_803:
[----:B------:R-:W-:-:S06]  /*97c0*/  HADD2.F32 R2, -RZ, R2.H0_H0 ;  /* 0x20000002ff027230 */ /* 0x000fcc0000004100 */
[----:B------:R-:W0:Y:S02]  /*97d0*/  F2I.U64.TRUNC R2, R2 ;  /* 0x0000000200027311 */ /* 0x000e24000020d800 */
[----:B0-----:R0:W-:Y:S01]  /*97e0*/  STG.E.64 desc[UR36][R16.64], R2 ;  /* 0x0000000210007986 */ /* 0x0011e2000c101b24 */
[----:B------:R-:W-:Y:S05]  /*97f0*/  BRA `(.L_x_776) ;  /* 0x00000000000c7947 */ /* 0x000fea0003800000 */
.L_x_802:
[----:B------:R-:W-:-:S04]  /*9800*/  HADD2.F32 R2, -RZ, R2.H0_H0 ;  /* 0x20000002ff027230 */ /* 0x000fc80000004100 */
[----:B------:R-:W0:Y:S02]  /*9810*/  F2I.FTZ.U32.TRUNC.NTZ R3, R2 ;  /* 0x0000000200037305 */ /* 0x000e24000021f000 */
[----:B0-----:R0:W-:Y:S02]  /*9820*/  STG.E desc[UR36][R16.64], R3 ;  /* 0x0000000310007986 */ /* 0x0011e4000c101924 */
.L_x_776:
[----:B------:R-:W-:-:S07]  /*9830*/  VIADD R19, R19, 0x80 ;  /* 0x0000008013137836 */ /* 0x000fce0000000000 */
.L_x_736:
[----:B------:R-:W-:Y:S05]  /*9840*/  BSYNC B6 ;  /* 0x0000000000067941 */ /* 0x000fea0003800000 */
.L_x_735:
        /* <DEDUP_REMOVED lines=306> */
.L_x_805:
        /* <DEDUP_REMOVED lines=22> */
.L_x_809:
[----:B------:R-:W2:Y:S02]  /*acd0*/  LDG.E.U8 R2, desc[UR36][R2.64] ;  /* 0x0000002402027981 */ /* 0x000ea4000c1e1100 */
[----:B--2---:R-:W-:-:S04]  /*ace0*/  I2FP.F32.U32 R0, R2 ;  /* 0x0000000200007245 */ /* 0x004fc80000201000 */
[----:B------:R-:W-:Y:S01]  /*acf0*/  F2FP.F16.F32.PACK_AB R0, RZ, R0 ;  /* 0x00000000ff00723e */ /* 0x000fe200000000ff */
[----:B------:R-:W-:Y:S06]  /*ad00*/  BRA `(.L_x_811) ;  /* 0x0000000c00887947 */ /* 0x000fec0003800000 */
.L_x_808:
        /* <DEDUP_REMOVED lines=10> */
.L_x_813:
[----:B------:R-:W2:Y:S02]  /*adb0*/  LDG.E R2, desc[UR36][R2.64] ;  /* 0x0000002402027981 */ /* 0x000ea4000c1e1900 */
[----:B--2---:R-:W-:-:S04]  /*adc0*/  I2FP.F32.S32 R0, R2 ;  /* 0x0000000200007245 */ /* 0x004fc80000201400 */
[----:B------:R-:W-:Y:S01]  /*add0*/  F2FP.F16.F32.PACK_AB R0, RZ, R0 ;  /* 0x00000000ff00723e */ /* 0x000fe200000000ff */
[----:B------:R-:W-:Y:S06]  /*ade0*/  BRA `(.L_x_811) ;  /* 0x0000000c00507947 */ /* 0x000fec0003800000 */
.L_x_812:
[----:B------:R-:W2:Y:S02]  /*adf0*/  LDG.E.U16 R2, desc[UR36][R2.64] ;  /* 0x0000002402027981 */ /* 0x000ea4000c1e1500 */
[----:B--2---:R-:W0:Y:S02]  /*ae00*/  I2F.S16 R0, R2 ;  /* 0x0000000200007306 */ /* 0x004e240000101400 */
[----:B0-----:R-:W-:Y:S01]  /*ae10*/  F2FP.F16.F32.PACK_AB R0, RZ, R0 ;  /* 0x00000000ff00723e */ /* 0x001fe200000000ff */
[----:B------:R-:W-:Y:S06]  /*ae20*/  BRA `(.L_x_811) ;  /* 0x0000000c00407947 */ /* 0x000fec0003800000 */
.L_x_807:
        /* <DEDUP_REMOVED lines=9> */
.L_x_815:
[----:B------:R1:W5:Y:S01]  /*aec0*/  LDG.E.U16 R0, desc[UR36][R2.64] ;  /* 0x0000002402007981 */ /* 0x000362000c1e1500 */
[----:B------:R-:W-:Y:S05]  /*aed0*/  BRA `(.L_x_811) ;  /* 0x0000000c00147947 */ /* 0x000fea0003800000 */
.L_x_814:
        /* <DEDUP_REMOVED lines=9> */
.L_x_817:
[----:B------:R0:W5:Y:S01]  /*af70*/  LDG.E.U16 R0, desc[UR36][R2.64] ;  /* 0x0000002402007981 */ /* 0x000162000c1e1500 */
[----:B------:R-:W-:Y:S05]  /*af80*/  BRA `(.L_x_811) ;  /* 0x0000000800e87947 */ /* 0x000fea0003800000 */
.L_x_816:
        /* <DEDUP_REMOVED lines=8> */
.L_x_806:
        /* <DEDUP_REMOVED lines=13> */
.L_x_820:
        /* <DEDUP_REMOVED lines=8> */
.L_x_819:
        /* <DEDUP_REMOVED lines=28> */
.L_x_822:
        /* <DEDUP_REMOVED lines=15> */
.L_x_821:
[----:B------:R-:W2:Y:S02]  /*b410*/  LDG.E.U16 R0, desc[UR36][R2.64] ;  /* 0x0000002402007981 */ /* 0x000ea4000c1e1500 */
[----:B--2---:R-:W-:-:S05]  /*b420*/  IMAD.U32 R0, R0, 0x10000, RZ ;  /* 0x0001000000007824 */ /* 0x004fca00078e00ff */
[----:B------:R-:W-:Y:S01]  /*b430*/  F2FP.F16.F32.PACK_AB R0, RZ, R0 ;  /* 0x00000000ff00723e */ /* 0x000fe200000000ff */
[----:B------:R-:W-:Y:S06]  /*b440*/  BRA `(.L_x_811) ;  /* 0x0000000400b87947 */ /* 0x000fec0003800000 */
.L_x_818:
        /* <DEDUP_REMOVED lines=12> */
.L_x_825:
        /* <DEDUP_REMOVED lines=21> */
.L_x_829:
[----:B------:R-:W-:Y:S05]  /*b660*/  BSYNC B1 ;  /* 0x0000000000017941 */ /* 0x000fea0003800000 */
.L_x_828:
[----:B------:R-:W-:Y:S01]  /*b670*/  LEA R3, R0, 0x3b800000, 0x17 ;  /* 0x3b80000000037811 */ /* 0x000fe200078eb8ff */
[----:B------:R-:W-:-:S05]  /*b680*/  IMAD.SHL.U32 R0, R2, 0x100000, RZ ;  /* 0x0010000002007824 */ /* 0x000fca00078e00ff */
[----:B------:R-:W-:-:S07]  /*b690*/  LOP3.LUT R0, R3, R0, R4, 0xfe, !PT ;  /* 0x0000000003007212 */ /* 0x000fce00078efe04 */
.L_x_827:
[----:B------:R-:W-:Y:S05]  /*b6a0*/  BSYNC B0 ;  /* 0x0000000000007941 */ /* 0x000fea0003800000 */
.L_x_826:
[----:B------:R-:W-:Y:S01]  /*b6b0*/  F2FP.F16.F32.PACK_AB R0, RZ, R0 ;  /* 0x00000000ff00723e */ /* 0x000fe200000000ff */
[----:B------:R-:W-:Y:S06]  /*b6c0*/  BRA `(.L_x_811) ;  /* 0x0000000400187947 */ /* 0x000fec0003800000 */
.L_x_824:
        /* <DEDUP_REMOVED lines=21> */
.L_x_833:
[----:B------:R-:W-:Y:S05]  /*b820*/  BSYNC B1 ;  /* 0x0000000000017941 */ /* 0x000fea0003800000 */
.L_x_832:
[----:B------:R-:W-:Y:S01]  /*b830*/  LEA R3, R0, 0x37800000, 0x17 ;  /* 0x3780000000037811 */ /* 0x000fe200078eb8ff */
[----:B------:R-:W-:-:S05]  /*b840*/  IMAD.SHL.U32 R0, R2, 0x200000, RZ ;  /* 0x0020000002007824 */ /* 0x000fca00078e00ff */
[----:B------:R-:W-:-:S07]  /*b850*/  LOP3.LUT R0, R3, R0, R4, 0xfe, !PT ;  /* 0x0000000003007212 */ /* 0x000fce00078efe04 */
.L_x_831:
[----:B------:R-:W-:Y:S05]  /*b860*/  BSYNC B0 ;  /* 0x0000000000007941 */ /* 0x000fea0003800000 */
.L_x_830:
[----:B------:R-:W-:Y:S01]  /*b870*/  F2FP.F16.F32.PACK_AB R0, RZ, R0 ;  /* 0x00000000ff00723e */ /* 0x000fe200000000ff */
[----:B------:R-:W-:Y:S06]  /*b880*/  BRA `(.L_x_811) ;  /* 0x0000000000a87947 */ /* 0x000fec0003800000 */
.L_x_823:
        /* <DEDUP_REMOVED lines=14> */
.L_x_837:
[----:B------:R-:W-:Y:S05]  /*b970*/  BSYNC B0 ;  /* 0x0000000000007941 */ /* 0x000fea0003800000 */
.L_x_836:
[----:B------:R-:W-:Y:S01]  /*b980*/  F2FP.F16.F32.PACK_AB R0, RZ, R0 ;  /* 0x00000000ff00723e */ /* 0x000fe200000000ff */
[----:B------:R-:W-:Y:S06]  /*b990*/  BRA `(.L_x_811) ;  /* 0x0000000000647947 */ /* 0x000fec0003800000 */
.L_x_810:
        /* <DEDUP_REMOVED lines=16> */
.L_x_838:
[----:B------:R-:W-:Y:S01]  /*baa0*/  PRMT R0, RZ, 0x7610, R0 ;  /* 0x00007610ff007816 */ /* 0x000fe20000000000 */
[----:B------:R-:W-:Y:S06]  /*bab0*/  BRA `(.L_x_811) ;  /* 0x00000000001c7947 */ /* 0x000fec0003800000 */
.L_x_835:
[----:B------:R-:W2:Y:S02]  /*bac0*/  LDG.E.64 R2, desc[UR36][R2.64] ;  /* 0x0000002402027981 */ /* 0x000ea4000c1e1b00 */
[----:B--2---:R-:W0:Y:S02]  /*bad0*/  I2F.U64 R0, R2 ;  /* 0x0000000200007312 */ /* 0x004e240000301000 */
[----:B0-----:R-:W-:Y:S01]  /*bae0*/  F2FP.F16.F32.PACK_AB R0, RZ, R0 ;  /* 0x00000000ff00723e */ /* 0x001fe200000000ff */
[----:B------:R-:W-:Y:S06]  /*baf0*/  BRA `(.L_x_811) ;  /* 0x00000000000c7947 */ /* 0x000fec0003800000 */
.L_x_834:
[----:B------:R-:W2:Y:S02]  /*bb00*/  LDG.E R2, desc[UR36][R2.64] ;  /* 0x0000002402027981 */ /* 0x000ea4000c1e1900 */
[----:B--2---:R-:W-:-:S04]  /*bb10*/  I2FP.F32.U32 R0, R2 ;  /* 0x0000000200007245 */ /* 0x004fc80000201000 */
[----:B------:R-:W-:-:S07]  /*bb20*/  F2FP.F16.F32.PACK_AB R0, RZ, R0 ;  /* 0x00000000ff00723e */ /* 0x000fce00000000ff */
.L_x_811:
        /* <DEDUP_REMOVED lines=18> */
[----:B0-----:R-:W-:Y:S01]  /*bc50*/  STG.E.U8 desc[UR36][R16.64], R3 ;  /* 0x0000000310007986 */ /* 0x001fe2000c101124 */
[----:B------:R-:W-:Y:S05]  /*bc60*/  EXIT ;  /* 0x000000000000794d */ /* 0x000fea0003800000 */
.L_x_842:
[----:B------:R-:W-:-:S06]  /*bc70*/  HADD2.F32 R3, -RZ, R2.H0_H0 ;  /* 0x20000002ff037230 */ /* 0x000fcc0000004100 */
[----:B------:R-:W0:Y:S02]  /*bc80*/  F2I.S64.TRUNC R2, R3 ;  /* 0x0000000300027311 */ /* 0x000e24000020d900 */
[----:B0-----:R-:W-:Y:S01]  /*bc90*/  STG.E.U8 desc[UR36][R16.64], R2 ;  /* 0x0000000210007986 */ /* 0x001fe2000c101124 */
[----:B------:R-:W-:Y:S05]  /*bca0*/  EXIT ;  /* 0x000000000000794d */ /* 0x000fea0003800000 */
.L_x_841:
        /* <DEDUP_REMOVED lines=8> */
[----:B0-----:R-:W-:Y:S01]  /*bd30*/  STG.E.64 desc[UR36][R16.64], R2 ;  /* 0x0000000210007986 */ /* 0x001fe2000c101b24 */
[----:B------:R-:W-:Y:S05]  /*bd40*/  EXIT ;  /* 0x000000000000794d */ /* 0x000fea0003800000 */
.L_x_845:
[----:B------:R-:W-:-:S04]  /*bd50*/  HADD2.F32 R2, -RZ, R2.H0_H0 ;  /* 0x20000002ff027230 */ /* 0x000fc80000004100 */
[----:B------:R-:W0:Y:S02]  /*bd60*/  F2I.FTZ.TRUNC.NTZ R3, R2 ;  /* 0x0000000200037305 */ /* 0x000e24000021f100 */
[----:B0-----:R-:W-:Y:S01]  /*bd70*/  STG.E desc[UR36][R16.64], R3 ;  /* 0x0000000310007986 */ /* 0x001fe2000c101924 */
[----:B------:R-:W-:Y:S05]  /*bd80*/  EXIT ;  /* 0x000000000000794d */ /* 0x000fea0003800000 */
.L_x_844:
[----:B------:R-:W-:-:S04]  /*bd90*/  HADD2.F32 R2, -RZ, R2.H0_H0 ;  /* 0x20000002ff027230 */ /* 0x000fc80000004100 */
[----:B------:R-:W0:Y:S02]  /*bda0*/  F2I.FTZ.TRUNC.NTZ R3, R2 ;  /* 0x0000000200037305 */ /* 0x000e24000021f100 */
[----:B0-----:R-:W-:Y:S01]  /*bdb0*/  STG.E.U16 desc[UR36][R16.64], R3 ;  /* 0x0000000310007986 */ /* 0x001fe2000c101524 */
[----:B------:R-:W-:Y:S05]  /*bdc0*/  EXIT ;  /* 0x000000000000794d */ /* 0x000fea0003800000 */
.L_x_840:
[----:B------:R-:W-:-:S13]  /*bdd0*/  ISETP.GT.AND P0, PT, R3, 0x6, PT ;  /* 0x000000060300780c */ /* 0x000fda0003f04270 */
[----:B------:R-:W-:Y:S05]  /*bde0*/  @P0 BRA `(.L_x_846) ;  /* 0x0000000000240947 */ /* 0x000fea0003800000 */
[----:B------:R-:W-:-:S13]  /*bdf0*/  ISETP.NE.AND P0, PT, R3, 0x5, PT ;  /* 0x000000050300780c */ /* 0x000fda0003f05270 */
[----:B------:R-:W-:Y:S05]  /*be00*/  @!P0 BRA `(.L_x_847) ;  /* 0x0000000000148947 */ /* 0x000fea0003800000 */
[----:B------:R-:W-:-:S13]  /*be10*/  ISETP.NE.AND P0, PT, R3, 0x6, PT ;  /* 0x000000060300780c */ /* 0x000fda0003f05270 */
[----:B------:R-:W-:Y:S05]  /*be20*/  @P0 BRA `(.L_x_843) ;  /* 0x0000000800c40947 */ /* 0x000fea0003800000 */
[----:B------:R-:W-:-:S05]  /*be30*/  HADD2.F32 R3, -RZ, R2.H0_H0 ;  /* 0x20000002ff037230 */ /* 0x000fca0000004100 */
[----:B------:R-:W-:Y:S01]  /*be40*/  STG.E desc[UR36][R16.64], R3 ;  /* 0x0000000310007986 */ /* 0x000fe2000c101924 */
[----:B------:R-:W-:Y:S05]  /*be50*/  EXIT ;  /* 0x000000000000794d */ /* 0x000fea0003800000 */
.L_x_847:
[----:B------:R-:W-:Y:S01]  /*be60*/  STG.E.U16 desc[UR36][R16.64], R2 ;  /* 0x0000000210007986 */ /* 0x000fe2000c101524 */
[----:B------:R-:W-:Y:S05]  /*be70*/  EXIT ;  /* 0x000000000000794d */ /* 0x000fea0003800000 */
.L_x_846:
        /* <DEDUP_REMOVED lines=8> */
[----:B------:R-:W-:Y:S01]  /*bf00*/  STG.E.64 desc[UR36][R16.64], R2 ;  /* 0x0000000210007986 */ /* 0x000fe2000c101b24 */
[----:B------:R-:W-:Y:S05]  /*bf10*/  EXIT ;  /* 0x000000000000794d */ /* 0x000fea0003800000 */
.L_x_849:
[----:B------:R-:W-:-:S05]  /*bf20*/  HADD2.F32 R0, -RZ, R2.H0_H0 ;  /* 0x20000002ff007230 */ /* 0x000fca0000004100 */
[----:B------:R-:W-:-:S04]  /*bf30*/  F2FP.F16.F32.PACK_AB R0, RZ, R0 ;  /* 0x00000000ff00723e */ /* 0x000fc800000000ff */
[----:B------:R-:W-:-:S05]  /*bf40*/  PRMT R0, R0, 0x5410, RZ ;  /* 0x0000541000007816 */ /* 0x000fca00000000ff */
[----:B------:R-:W-:Y:S01]  /*bf50*/  STG.E desc[UR36][R16.64], R0 ;  /* 0x0000000010007986 */ /* 0x000fe2000c101924 */
[----:B------:R-:W-:Y:S05]  /*bf60*/  EXIT ;  /* 0x000000000000794d */ /* 0x000fea0003800000 */
.L_x_848:
[----:B------:R-:W-:-:S05]  /*bf70*/  HADD2.F32 R2, -RZ, R2.H0_H0 ;  /* 0x20000002ff027230 */ /* 0x000fca0000004100 */
[----:B------:R-:W-:-:S06]  /*bf80*/  FMUL.FTZ R2, R2, 1 ;  /* 0x3f80000002027820 */ /* 0x000fcc0000410000 */
[----:B------:R-:W0:Y:S02]  /*bf90*/  F2F.F64.F32 R2, R2 ;  /* 0x0000000200027310 */ /* 0x000e240000201800 */
[----:B0-----:R-:W-:Y:S01]  /*bfa0*/  STG.E.64 desc[UR36][R16.64], R2 ;  /* 0x0000000210007986 */ /* 0x001fe2000c101b24 */
[----:B------:R-:W-:Y:S05]  /*bfb0*/  EXIT ;  /* 0x000000000000794d */ /* 0x000fea0003800000 */
.L_x_839:
        /* <DEDUP_REMOVED lines=11> */
[----:B------:R-:W-:Y:S01]  /*c070*/  STG.E.U8 desc[UR36][R16.64], R3 ;  /* 0x0000000310007986 */ /* 0x000fe2000c101124 */
[----:B------:R-:W-:Y:S05]  /*c080*/  EXIT ;  /* 0x000000000000794d */ /* 0x000fea0003800000 */
.L_x_852:
[----:B------:R-:W-:Y:S01]  /*c090*/  HADD2.F32 R2, -RZ, R2.H0_H0 ;  /* 0x20000002ff027230 */ /* 0x000fe20000004100 */
[----:B------:R-:W-:-:S04]  /*c0a0*/  CS2R R6, SRZ ;  /* 0x0000000000067805 */ /* 0x000fc8000001ff00 */
[----:B------:R-:W-:-:S04]  /*c0b0*/  FMUL.FTZ R2, R2, 1 ;  /* 0x3f80000002027820 */ /* 0x000fc80000410000 */
[----:B------:R-:W0:Y:S02]  /*c0c0*/  F2F.F64.F32 R4, R2 ;  /* 0x0000000200047310 */ /* 0x000e240000201800 */
[----:B0-----:R-:W-:Y:S01]  /*c0d0*/  STG.E.128 desc[UR36][R16.64], R4 ;  /* 0x0000000410007986 */ /* 0x001fe2000c101d24 */
[----:B------:R-:W-:Y:S05]  /*c0e0*/  EXIT ;  /* 0x000000000000794d */ /* 0x000fea0003800000 */
.L_x_851:
        /* <DEDUP_REMOVED lines=21> */
.L_x_856:
[----:B------:R-:W-:Y:S05]  /*c240*/  BSYNC B0 ;  /* 0x0000000000007941 */ /* 0x000fea0003800000 */
.L_x_855:
[----:B------:R-:W-:-:S05]  /*c250*/  LOP3.LUT R3, R0, R3, RZ, 0xfc, !PT ;  /* 0x0000000300037212 */ /* 0x000fca00078efcff */
[----:B------:R-:W-:Y:S01]  /*c260*/  STG.E.U8 desc[UR36][R16.64], R3 ;  /* 0x0000000310007986 */ /* 0x000fe2000c101124 */
[----:B------:R-:W-:Y:S05]  /*c270*/  EXIT ;  /* 0x000000000000794d */ /* 0x000fea0003800000 */
.L_x_854:
        /* <DEDUP_REMOVED lines=13> */
.L_x_858:
[----:B------:R-:W-:Y:S01]  /*c350*/  IMAD.MOV.U32 R0, RZ, RZ, 0x7f ;  /* 0x0000007fff007424 */ /* 0x000fe200078e00ff */
[----:B------:R-:W-:-:S04]  /*c360*/  ISETP.GT.U32.AND P0, PT, R2, 0x7f800000, PT ;  /* 0x7f8000000200780c */ /* 0x000fc80003f04070 */
[----:B------:R-:W-:-:S09]  /*c370*/  SEL R0, R0, 0x7c, P0 ;  /* 0x0000007c00007807 */ /* 0x000fd20000000000 */
.L_x_859:
[----:B------:R-:W-:Y:S05]  /*c380*/  BSYNC B0 ;  /* 0x0000000000007941 */ /* 0x000fea0003800000 */
.L_x_857:
[----:B------:R-:W-:-:S04]  /*c390*/  LOP3.LUT R2, R3, 0x80000000, RZ, 0xc0, !PT ;  /* 0x8000000003027812 */ /* 0x000fc800078ec0ff */
[----:B------:R-:W-:-:S04]  /*c3a0*/  SHF.R.U32.HI R3, RZ, 0x18, R2 ;  /* 0x00000018ff037819 */ /* 0x000fc80000011602 */
[----:B------:R-:W-:-:S05]  /*c3b0*/  LOP3.LUT R3, R0, R3, RZ, 0xfc, !PT ;  /* 0x0000000300037212 */ /* 0x000fca00078efcff */
[----:B------:R-:W-:Y:S01]  /*c3c0*/  STG.E.U8 desc[UR36][R16.64], R3 ;  /* 0x0000000310007986 */ /* 0x000fe2000c101124 */
[----:B------:R-:W-:Y:S05]  /*c3d0*/  EXIT ;  /* 0x000000000000794d */ /* 0x000fea0003800000 */
.L_x_853:
[----:B------:R-:W-:-:S05]  /*c3e0*/  HADD2.F32 R0, -RZ, R2.H0_H0 ;  /* 0x20000002ff007230 */ /* 0x000fca0000004100 */
[----:B------:R-:W-:-:S05]  /*c3f0*/  F2FP.BF16.F32.PACK_AB R0, RZ, R0 ;  /* 0x00000000ff00723e */ /* 0x000fca00000010ff */
[----:B------:R-:W-:Y:S01]  /*c400*/  STG.E.U16 desc[UR36][R16.64], R0 ;  /* 0x0000000010007986 */ /* 0x000fe2000c101524 */
[----:B------:R-:W-:Y:S05]  /*c410*/  EXIT ;  /* 0x000000000000794d */ /* 0x000fea0003800000 */
.L_x_850:
        /* <DEDUP_REMOVED lines=10> */
[----:B0-----:R-:W-:Y:S01]  /*c4c0*/  STG.E.U16 desc[UR36][R16.64], R3 ;  /* 0x0000000310007986 */ /* 0x001fe2000c101524 */
[----:B------:R-:W-:Y:S05]  /*c4d0*/  EXIT ;  /* 0x000000000000794d */ /* 0x000fea0003800000 */
.L_x_862:
        /* <DEDUP_REMOVED lines=17> */
.L_x_865:
[----:B------:R-:W-:-:S04]  /*c5f0*/  LOP3.LUT R2, R3, 0x80000000, RZ, 0xc0, !PT ;  /* 0x8000000003027812 */ /* 0x000fc800078ec0ff */
[----:B------:R-:W-:-:S04]  /*c600*/  SHF.R.U32.HI R3, RZ, 0x18, R2 ;  /* 0x00000018ff037819 */ /* 0x000fc80000011602 */
[----:B------:R-:W-:-:S04]  /*c610*/  LOP3.LUT R0, R0, R3, RZ, 0xfc, !PT ;  /* 0x0000000300007212 */ /* 0x000fc800078efcff */
[----:B------:R-:W-:-:S07]  /*c620*/  PRMT R8, R0, 0x7610, R8 ;  /* 0x0000761000087816 */ /* 0x000fce0000000008 */
.L_x_864:
[----:B------:R-:W-:Y:S05]  /*c630*/  BSYNC B0 ;  /* 0x0000000000007941 */ /* 0x000fea0003800000 */
.L_x_863:
[----:B------:R-:W-:Y:S01]  /*c640*/  STG.E.U8 desc[UR36][R16.64], R8 ;  /* 0x0000000810007986 */ /* 0x000fe2000c101124 */
[----:B------:R-:W-:Y:S05]  /*c650*/  EXIT ;  /* 0x000000000000794d */ /* 0x000fea0003800000 */
.L_x_861:
        /* <DEDUP_REMOVED lines=17> */
.L_x_868:
[----:B------:R-:W-:-:S04]  /*c770*/  LOP3.LUT R2, R3, 0x80000000, RZ, 0xc0, !PT ;  /* 0x8000000003027812 */ /* 0x000fc800078ec0ff */
[----:B------:R-:W-:-:S04]  /*c780*/  SHF.R.U32.HI R3, RZ, 0x18, R2 ;  /* 0x00000018ff037819 */ /* 0x000fc80000011602 */
[----:B------:R-:W-:-:S04]  /*c790*/  LOP3.LUT R0, R0, R3, RZ, 0xfc, !PT ;  /* 0x0000000300007212 */ /* 0x000fc800078efcff */
[----:B------:R-:W-:-:S07]  /*c7a0*/  PRMT R8, R0, 0x7610, R8 ;  /* 0x0000761000087816 */ /* 0x000fce0000000008 */
.L_x_867:
[----:B------:R-:W-:Y:S05]  /*c7b0*/  BSYNC B0 ;  /* 0x0000000000007941 */ /* 0x000fea0003800000 */
.L_x_866:
[----:B------:R-:W-:Y:S01]  /*c7c0*/  STG.E.U8 desc[UR36][R16.64], R8 ;  /* 0x0000000810007986 */ /* 0x000fe2000c101124 */
[----:B------:R-:W-:Y:S05]  /*c7d0*/  EXIT ;  /* 0x000000000000794d */ /* 0x000fea0003800000 */
.L_x_860:
        /* <DEDUP_REMOVED lines=22> */
.L_x_843:
        /* <DEDUP_REMOVED lines=16> */
.L_x_871:
[----:B------:R-:W-:Y:S05]  /*ca40*/  EXIT ;  /* 0x000000000000794d */ /* 0x000fea0003800000 */
.L_x_870:
[----:B------:R-:W-:-:S06]  /*ca50*/  HADD2.F32 R2, -RZ, R2.H0_H0 ;  /* 0x20000002ff027230 */ /* 0x000fcc0000004100 */
[----:B------:R-:W0:Y:S02]  /*ca60*/  F2I.U64.TRUNC R2, R2 ;  /* 0x0000000200027311 */ /* 0x000e24000020d800 */
[----:B0-----:R-:W-:Y:S01]  /*ca70*/  STG.E.64 desc[UR36][R16.64], R2 ;  /* 0x0000000210007986 */ /* 0x001fe2000c101b24 */
[----:B------:R-:W-:Y:S05]  /*ca80*/  EXIT ;  /* 0x000000000000794d */ /* 0x000fea0003800000 */
.L_x_869:
[----:B------:R-:W-:-:S04]  /*ca90*/  HADD2.F32 R2, -RZ, R2.H0_H0 ;  /* 0x20000002ff027230 */ /* 0x000fc80000004100 */
[----:B------:R-:W0:Y:S02]  /*caa0*/  F2I.FTZ.U32.TRUNC.NTZ R3, R2 ;  /* 0x0000000200037305 */ /* 0x000e24000021f000 */
[----:B0-----:R-:W-:Y:S01]  /*cab0*/  STG.E desc[UR36][R16.64], R3 ;  /* 0x0000000310007986 */ /* 0x001fe2000c101924 */
[----:B------:R-:W-:Y:S05]  /*cac0*/  EXIT ;  /* 0x000000000000794d */ /* 0x000fea0003800000 */
.L_x_872:
        /* <DEDUP_REMOVED lines=11> */
.L_x_2623:


//--------------------- .text._ZN2at6native27unrolled_elementwise_kernelIZZZNS0_15cos_kernel_cudaERNS_18TensorIteratorBaseEENKUlvE0_clEvENKUlvE1_clEvEUlN3c104HalfEE_St5arrayIPcLm2EELi4E23TrivialOffsetCalculatorILi1EjESD_NS0_6memory12LoadWithCastILi1EEENSE_13StoreWithCastILi1EEEEEviT_T0_T2_T3_T4_T5_ --------------------------
	.section	.text._ZN2at6native27unrolled_elementwise_kernelIZZZNS0_15cos_kernel_cudaERNS_18TensorIteratorBaseEENKUlvE0_clEvENKUlvE1_clEvEUlN3c104HalfEE_St5arrayIPcLm2EELi4E23TrivialOffsetCalculatorILi1EjESD_NS0_6memory12LoadWithCastILi1EEENSE_13StoreWithCastILi1EEEEEviT_T0_T2_T3_T4_T5_,"ax",@progbits
	.align	128
        .global         _ZN2at6native27unrolled_elementwise_kernelIZZZNS0_15cos_kernel_cudaERNS_18TensorIteratorBaseEENKUlvE0_clEvENKUlvE1_clEvEUlN3c104HalfEE_St5arrayIPcLm2EELi4E23TrivialOffsetCalculatorILi1EjESD_NS0_6memory12LoadWithCastILi1EEENSE_13StoreWithCastILi1EEEEEviT_T0_T2_T3_T4_T5_
        .type           _ZN2at6native27unrolled_elementwise_kernelIZZZNS0_15cos_kernel_cudaERNS_18TensorIteratorBaseEENKUlvE0_clEvENKUlvE1_clEvEUlN3c104HalfEE_St5arrayIPcLm2EELi4E23TrivialOffsetCalculatorILi1EjESD_NS0_6memory12LoadWithCastILi1EEENSE_13StoreWithCastILi1EEEEEviT_T0_T2_T3_T4_T5_,@function
        .size           _ZN2at6native27unrolled_elementwise_kernelIZZZNS0_15cos_kernel_cudaERNS_18TensorIteratorBaseEENKUlvE0_clEvENKUlvE1_clEvEUlN3c104HalfEE_St5arrayIPcLm2EELi4E23TrivialOffsetCalculatorILi1EjESD_NS0_6memory12LoadWithCastILi1EEENSE_13StoreWithCastILi1EEEEEviT_T0_T2_T3_T4_T5_,(.L_x_2624 - _ZN2at6native27unrolled_elementwise_kernelIZZZNS0_15cos_kernel_cudaERNS_18TensorIteratorBaseEENKUlvE0_clEvENKUlvE1_clEvEUlN3c104HalfEE_St5arrayIPcLm2EELi4E23TrivialOffsetCalculatorILi1EjESD_NS0_6memory12LoadWithCastILi1EEENSE_13StoreWithCastILi1EEEEEviT_T0_T2_T3_T4_T5_)
        .other          _ZN2at6native27unrolled_elementwise_kernelIZZZNS0_15cos_kernel_cudaERNS_18TensorIteratorBaseEENKUlvE0_clEvENKUlvE1_clEvEUlN3c104HalfEE_St5arrayIPcLm2EELi4E23TrivialOffsetCalculatorILi1EjESD_NS0_6memory12LoadWithCastILi1EEENSE_13StoreWithCastILi1EEEEEviT_T0_T2_T3_T4_T5_,@"STO_CUDA_ENTRY STV_DEFAULT"
_ZN2at6native27unrolled_elementwise_kernelIZZZNS0_15cos_kernel_cudaERNS_18TensorIteratorBaseEENKUlvE0_clEvENKUlvE1_clEvEUlN3c104HalfEE_St5arrayIPcLm2EELi4E23TrivialOffsetCalculatorILi1EjESD_NS0_6memory12LoadWithCastILi1EEENSE_13StoreWithCastILi1EEEEEviT_T0_T2_T3_T4_T5_:
.text._ZN2at6native27unrolled_elementwise_kernelIZZZNS0_15cos_kernel_cudaERNS_18TensorIteratorBaseEENKUlvE0_clEvENKUlvE1_clEvEUlN3c104HalfEE_St5arrayIPcLm2EELi4E23TrivialOffsetCalculatorILi1EjESD_NS0_6memory12LoadWithCastILi1EEENSE_13StoreWithCastILi1EEEEEviT_T0_T2_T3_T4_T5_:
        /* <DEDUP_REMOVED lines=31> */
[----:B0-----:R-:W-:-:S04]  /*01f0*/  F2FP.F16.F32.PACK_AB R0, RZ, R0 ;  /* 0x00000000ff00723e */ /* 0x001fc800000000ff */
[----:B------:R-:W-:Y:S01]  /*0200*/  PRMT R22, R0, 0x7610, R22 ;  /* 0x0000761000167816 */ /* 0x000fe20000000016 */
[----:B------:R-:W-:Y:S06]  /*0210*/  BRA `(.L_x_880) ;  /* 0x0000000c00d47947 */ /* 0x000fec0003800000 */
.L_x_878:
[----:B------:R-:W2:Y:S02]  /*0220*/  LDG.E.U8 R2, desc[UR36][R2.64] ;  /* 0x0000002402027981 */ /* 0x000ea4000c1e1100 */
[----:B--2---:R-:W-:-:S04]  /*0230*/  I2FP.F32.U32 R0, R2 ;  /* 0x0000000200007245 */ /* 0x004fc80000201000 */
[----:B------:R-:W-:-:S04]  /*0240*/  F2FP.F16.F32.PACK_AB R0, RZ, R0 ;  /* 0x00000000ff00723e */ /* 0x000fc800000000ff */
[----:B------:R-:W-:Y:S01]  /*0250*/  PRMT R22, R0, 0x7610, R22 ;  /* 0x0000761000167816 */ /* 0x000fe20000000016 */
[----:B------:R-:W-:Y:S06]  /*0260*/  BRA `(.L_x_880) ;  /* 0x0000000c00c07947 */ /* 0x000fec0003800000 */
.L_x_877:
        /* <DEDUP_REMOVED lines=8> */
[----:B0-----:R-:W-:-:S04]  /*02f0*/  F2FP.F16.F32.PACK_AB R0, RZ, R0 ;  /* 0x00000000ff00723e */ /* 0x001fc800000000ff */
[----:B------:R-:W-:Y:S01]  /*0300*/  PRMT R22, R0, 0x7610, R22 ;  /* 0x0000761000167816 */ /* 0x000fe20000000016 */
[----:B------:R-:W-:Y:S06]  /*0310*/  BRA `(.L_x_880) ;  /* 0x0000000c00947947 */ /* 0x000fec0003800000 */
.L_x_882:
[----:B------:R-:W2:Y:S02]  /*0320*/  LDG.E R2, desc[UR36][R2.64] ;  /* 0x0000002402027981 */ /* 0x000ea4000c1e1900 */
[----:B--2---:R-:W-:-:S04]  /*0330*/  I2FP.F32.S32 R0, R2 ;  /* 0x0000000200007245 */ /* 0x004fc80000201400 */
[----:B------:R-:W-:-:S04]  /*0340*/  F2FP.F16.F32.PACK_AB R0, RZ, R0 ;  /* 0x00000000ff00723e */ /* 0x000fc800000000ff */
[----:B------:R-:W-:Y:S01]  /*0350*/  PRMT R22, R0, 0x7610, R22 ;  /* 0x0000761000167816 */ /* 0x000fe20000000016 */
[----:B------:R-:W-:Y:S06]  /*0360*/  BRA `(.L_x_880) ;  /* 0x0000000c00807947 */ /* 0x000fec0003800000 */
.L_x_881:
[----:B------:R-:W2:Y:S02]  /*0370*/  LDG.E.U16 R2, desc[UR36][R2.64] ;  /* 0x0000002402027981 */ /* 0x000ea4000c1e1500 */
[----:B--2---:R-:W0:Y:S02]  /*0380*/  I2F.S16 R0, R2 ;  /* 0x0000000200007306 */ /* 0x004e240000101400 */
[----:B0-----:R-:W-:-:S04]  /*0390*/  F2FP.F16.F32.PACK_AB R0, RZ, R0 ;  /* 0x00000000ff00723e */ /* 0x001fc800000000ff */
[----:B------:R-:W-:Y:S01]  /*03a0*/  PRMT R22, R0, 0x7610, R22 ;  /* 0x0000761000167816 */ /* 0x000fe20000000016 */
[----:B------:R-:W-:Y:S06]  /*03b0*/  BRA `(.L_x_880) ;  /* 0x0000000c006c7947 */ /* 0x000fec0003800000 */
.L_x_876:
        /* <DEDUP_REMOVED lines=9> */
.L_x_884:
[----:B------:R1:W5:Y:S01]  /*0450*/  LDG.E.U16 R22, desc[UR36][R2.64] ;  /* 0x0000002402167981 */ /* 0x000362000c1e1500 */
[----:B------:R-:W-:Y:S05]  /*0460*/  BRA `(.L_x_880) ;  /* 0x0000000c00407947 */ /* 0x000fea0003800000 */
.L_x_883:
        /* <DEDUP_REMOVED lines=9> */
.L_x_886:
[----:B------:R0:W5:Y:S01]  /*0500*/  LDG.E.U16 R22, desc[UR36][R2.64] ;  /* 0x0000002402167981 */ /* 0x000162000c1e1500 */
[----:B------:R-:W-:Y:S05]  /*0510*/  BRA `(.L_x_880) ;  /* 0x0000000c00147947 */ /* 0x000fea0003800000 */
.L_x_885:
[----:B------:R-:W2:Y:S01]  /*0520*/  LDG.E.64 R2, desc[UR36][R2.64] ;  /* 0x0000002402027981 */ /* 0x000ea2000c1e1b00 */
[----:B------:R-:W-:Y:S01]  /*0530*/  UMOV UR4, 0xf0000000 ;  /* 0xf000000000047882 */ /* 0x000fe20000000000 */
[----:B------:R-:W-:Y:S01]  /*0540*/  UMOV UR5, 0x380fffff ;  /* 0x380fffff00057882 */ /* 0x000fe20000000000 */
[----:B--2---:R-:W0:Y:S01]  /*0550*/  F2F.F32.F64 R0, R2 ;  /* 0x0000000200007310 */ /* 0x004e220000301000 */
[----:B------:R-:W-:-:S14]  /*0560*/  DSETP.GEU.AND P0, PT, |R2|, UR4, PT ;  /* 0x0000000402007e2a */ /* 0x000fdc000bf0e200 */
[----:B0-----:R-:W-:-:S05]  /*0570*/  @!P0 FMUL R0, R0, 1.175494350822287508e-38 ;  /* 0x0080000000008820 */ /* 0x001fca0000400000 */
[----:B------:R-:W-:-:S04]  /*0580*/  F2FP.F16.F32.PACK_AB R0, RZ, R0 ;  /* 0x00000000ff00723e */ /* 0x000fc800000000ff */
[----:B------:R-:W-:Y:S01]  /*0590*/  PRMT R22, R0, 0x7610, R22 ;  /* 0x0000761000167816 */ /* 0x000fe20000000016 */
[----:B------:R-:W-:Y:S06]  /*05a0*/  BRA `(.L_x_880) ;  /* 0x0000000800f07947 */ /* 0x000fec0003800000 */
.L_x_875:
        /* <DEDUP_REMOVED lines=11> */
[----:B------:R-:W-:-:S04]  /*0660*/  F2FP.F16.F32.PACK_AB R0, RZ, R0 ;  /* 0x00000000ff00723e */ /* 0x000fc800000000ff */
[----:B------:R-:W-:Y:S01]  /*0670*/  PRMT R22, R0, 0x7610, R22 ;  /* 0x0000761000167816 */ /* 0x000fe20000000016 */
[----:B------:R-:W-:Y:S06]  /*0680*/  BRA `(.L_x_880) ;  /* 0x0000000800b87947 */ /* 0x000fec0003800000 */
.L_x_889:
        /* <DEDUP_REMOVED lines=9> */
.L_x_888:
        /* <DEDUP_REMOVED lines=28> */
.L_x_891:
[----:B------:R-:W2:Y:S02]  /*08e0*/  LDG.E.U8 R3, desc[UR36][R2.64] ;  /* 0x0000002402037981 */ /* 0x000ea4000c1e1100 */
[----:B--2---:R-:W-:-:S05]  /*08f0*/  IMAD.SHL.U32 R0, R3, 0x2000000, RZ ;  /* 0x0200000003007824 */ /* 0x004fca00078e00ff */
[----:B------:R-:W-:-:S13]  /*0900*/  ISETP.GE.U32.AND P0, PT, R0, 0x8000000, PT ;  /* 0x080000000000780c */ /* 0x000fda0003f06070 */
[C---:B------:R-:W-:Y:S02]  /*0910*/  @P0 IMAD.SHL.U32 R4, R3.reuse, 0x200000, RZ ;  /* 0x0020000003040824 */ /* 0x040fe400078e00ff */
[C---:B------:R-:W-:Y:S02]  /*0920*/  @!P0 IMAD.SHL.U32 R0, R3.reuse, 0x100, RZ ;  /* 0x0000010003008824 */ /* 0x040fe400078e00ff */
[----:B------:R-:W-:Y:S01]  /*0930*/  IMAD.SHL.U32 R3, R3, 0x1000000, RZ ;  /* 0x0100000003037824 */ /* 0x000fe200078e00ff */
[----:B------:R-:W-:Y:S02]  /*0940*/  @P0 LOP3.LUT R4, R4, 0xfe00000, RZ, 0xc0, !PT ;  /* 0x0fe0000004040812 */ /* 0x000fe400078ec0ff */
        /* <DEDUP_REMOVED lines=9> */
.L_x_890:
[----:B------:R-:W2:Y:S02]  /*09e0*/  LDG.E.U16 R0, desc[UR36][R2.64] ;  /* 0x0000002402007981 */ /* 0x000ea4000c1e1500 */
[----:B--2---:R-:W-:-:S05]  /*09f0*/  IMAD.U32 R0, R0, 0x10000, RZ ;  /* 0x0001000000007824 */ /* 0x004fca00078e00ff */
[----:B------:R-:W-:-:S04]  /*0a00*/  F2FP.F16.F32.PACK_AB R0, RZ, R0 ;  /* 0x00000000ff00723e */ /* 0x000fc800000000ff */
[----:B------:R-:W-:Y:S01]  /*0a10*/  PRMT R22, R0, 0x7610, R22 ;  /* 0x0000761000167816 */ /* 0x000fe20000000016 */
[----:B------:R-:W-:Y:S06]  /*0a20*/  BRA `(.L_x_880) ;  /* 0x0000000400d07947 */ /* 0x000fec0003800000 */
.L_x_887:
        /* <DEDUP_REMOVED lines=10> */
[----:B------:R-:W-:-:S04]  /*0ad0*/  F2FP.F16.F32.PACK_AB R0, RZ, R0 ;  /* 0x00000000ff00723e */ /* 0x000fc800000000ff */
[----:B------:R-:W-:Y:S01]  /*0ae0*/  PRMT R22, R0, 0x7610, R22 ;  /* 0x0000761000167816 */ /* 0x000fe20000000016 */
[----:B------:R-:W-:Y:S06]  /*0af0*/  BRA `(.L_x_880) ;  /* 0x00000004009c7947 */ /* 0x000fec0003800000 */
.L_x_894:
        /* <DEDUP_REMOVED lines=21> */
.L_x_898:
[----:B------:R-:W-:Y:S05]  /*0c50*/  BSYNC B1 ;  /* 0x0000000000017941 */ /* 0x000fea0003800000 */
.L_x_897:
[----:B------:R-:W-:Y:S01]  /*0c60*/  LEA R3, R0, 0x3b800000, 0x17 ;  /* 0x3b80000000037811 */ /* 0x000fe200078eb8ff */
[----:B------:R-:W-:-:S05]  /*0c70*/  IMAD.SHL.U32 R0, R2, 0x100000, RZ ;  /* 0x0010000002007824 */ /* 0x000fca00078e00ff */
[----:B------:R-:W-:-:S07]  /*0c80*/  LOP3.LUT R0, R3, R0, R4, 0xfe, !PT ;  /* 0x0000000003007212 */ /* 0x000fce00078efe04 */
.L_x_896:
[----:B------:R-:W-:Y:S05]  /*0c90*/  BSYNC B0 ;  /* 0x0000000000007941 */ /* 0x000fea0003800000 */
.L_x_895:
[----:B------:R-:W-:-:S04]  /*0ca0*/  F2FP.F16.F32.PACK_AB R0, RZ, R0 ;  /* 0x00000000ff00723e */ /* 0x000fc800000000ff */
[----:B------:R-:W-:Y:S01]  /*0cb0*/  PRMT R22, R0, 0x7610, R22 ;  /* 0x0000761000167816 */ /* 0x000fe20000000016 */
[----:B------:R-:W-:Y:S06]  /*0cc0*/  BRA `(.L_x_880) ;  /* 0x0000000400287947 */ /* 0x000fec0003800000 */
.L_x_893:
        /* <DEDUP_REMOVED lines=21> */
.L_x_902:
[----:B------:R-:W-:Y:S05]  /*0e20*/  BSYNC B1 ;  /* 0x0000000000017941 */ /* 0x000fea0003800000 */
.L_x_901:
[----:B------:R-:W-:Y:S01]  /*0e30*/  LEA R3, R0, 0x37800000, 0x17 ;  /* 0x3780000000037811 */ /* 0x000fe200078eb8ff */
[----:B------:R-:W-:-:S05]  /*0e40*/  IMAD.SHL.U32 R0, R2, 0x200000, RZ ;  /* 0x0020000002007824 */ /* 0x000fca00078e00ff */
[----:B------:R-:W-:-:S07]  /*0e50*/  LOP3.LUT R0, R3, R0, R4, 0xfe, !PT ;  /* 0x0000000003007212 */ /* 0x000fce00078efe04 */
.L_x_900:
[----:B------:R-:W-:Y:S05]  /*0e60*/  BSYNC B0 ;  /* 0x0000000000007941 */ /* 0x000fea0003800000 */
.L_x_899:
[----:B------:R-:W-:-:S04]  /*0e70*/  F2FP.F16.F32.PACK_AB R0, RZ, R0 ;  /* 0x00000000ff00723e */ /* 0x000fc800000000ff */
[----:B------:R-:W-:Y:S01]  /*0e80*/  PRMT R22, R0, 0x7610, R22 ;  /* 0x0000761000167816 */ /* 0x000fe20000000016 */
[----:B------:R-:W-:Y:S06]  /*0e90*/  BRA `(.L_x_880) ;  /* 0x0000000000b47947 */ /* 0x000fec0003800000 */
.L_x_892:
        /* <DEDUP_REMOVED lines=14> */
.L_x_906:
[----:B------:R-:W-:Y:S05]  /*0f80*/  BSYNC B0 ;  /* 0x0000000000007941 */ /* 0x000fea0003800000 */
.L_x_905:
[----:B------:R-:W-:-:S04]  /*0f90*/  F2FP.F16.F32.PACK_AB R0, RZ, R0 ;  /* 0x00000000ff00723e */ /* 0x000fc800000000ff */
[----:B------:R-:W-:Y:S01]  /*0fa0*/  PRMT R22, R0, 0x7610, R22 ;  /* 0x0000761000167816 */ /* 0x000fe20000000016 */
[----:B------:R-:W-:Y:S06]  /*0fb0*/  BRA `(.L_x_880) ;  /* 0x00000000006c7947 */ /* 0x000fec0003800000 */
.L_x_879:
        /* <DEDUP_REMOVED lines=16> */
.L_x_907:
[----:B------:R-:W-:Y:S01]  /*10c0*/  PRMT R22, RZ, 0x7610, R22 ;  /* 0x00007610ff167816 */ /* 0x000fe20000000016 */
[----:B------:R-:W-:Y:S06]  /*10d0*/  BRA `(.L_x_880) ;  /* 0x0000000000247947 */ /* 0x000fec0003800000 */
.L_x_904:
[----:B------:R-:W2:Y:S02]  /*10e0*/  LDG.E.64 R2, desc[UR36][R2.64] ;  /* 0x0000002402027981 */ /* 0x000ea4000c1e1b00 */
[----:B--2---:R-:W0:Y:S02]  /*10f0*/  I2F.U64 R0, R2 ;  /* 0x0000000200007312 */ /* 0x004e240000301000 */
[----:B0-----:R-:W-:-:S04]  /*1100*/  F2FP.F16.F32.PACK_AB R0, RZ, R0 ;  /* 0x00000000ff00723e */ /* 0x001fc800000000ff */
[----:B------:R-:W-:Y:S01]  /*1110*/  PRMT R22, R0, 0x7610, R22 ;  /* 0x0000761000167816 */ /* 0x000fe20000000016 */
[----:B------:R-:W-:Y:S06]  /*1120*/  BRA `(.L_x_880) ;  /* 0x0000000000107947 */ /* 0x000fec0003800000 */
.L_x_903:
[----:B------:R-:W2:Y:S02]  /*1130*/  LDG.E R2, desc[UR36][R2.64] ;  /* 0x0000002402027981 */ /* 0x000ea4000c1e1900 */
[----:B--2---:R-:W-:-:S04]  /*1140*/  I2FP.F32.U32 R0, R2 ;  /* 0x0000000200007245 */ /* 0x004fc80000201000 */
[----:B------:R-:W-:-:S04]  /*1150*/  F2FP.F16.F32.PACK_AB R0, RZ, R0 ;  /* 0x00000000ff00723e */ /* 0x000fc800000000ff */
[----:B------:R-:W-:-:S07]  /*1160*/  PRMT R22, R0, 0x7610, R22 ;  /* 0x0000761000167816 */ /* 0x000fce0000000016 */
.L_x_880:
[----:B------:R-:W2:Y:S02]  /*1170*/  S2R R19, SR_TID.X ;  /* 0x0000000000137919 */ /* 0x000ea40000002100 */
[----:B--2---:R-:W-:-:S07]  /*1180*/  VIADD R19, R19, 0x80 ;  /* 0x0000008013137836 */ /* 0x004fce0000000000 */
.L_x_874:
[----:B------:R-:W-:Y:S05]  /*1190*/  BSYNC B6 ;  /* 0x0000000000067941 */ /* 0x000fea0003800000 */
.L_x_873:
[----:B------:R-:W-:Y:S01]  /*11a0*/  ISETP.GE.AND P0, PT, R19, R16, PT ;  /* 0x000000101300720c */ /* 0x000fe20003f06270 */
[----:B------:R-:W-:-:S12]  /*11b0*/  BSSY B6, `(.L_x_908) ;  /* 0x000010e000067945 */ /* 0x000fd80003800000 */
[----:B------:R-:W-:Y:S05]  /*11c0*/  @P0 BRA `(.L_x_909) ;  /* 0x0000001000300947 */ /* 0x000fea0003800000 */
[----:B01----:R-:W0:Y:S01]  /*11d0*/  LDC.64 R2, c[0x0][0x220] ;  /* 0x00008800ff027b82 */ /* 0x003e220000000a00 */
        /* <DEDUP_REMOVED lines=22> */
.L_x_913:
[----:B------:R-:W2:Y:S02]  /*1340*/  LDG.E.U8 R2, desc[UR36][R2.64] ;  /* 0x0000002402027981 */ /* 0x000ea4000c1e1100 */
[----:B--2---:R-:W-:-:S04]  /*1350*/  I2FP.F32.U32 R0, R2 ;  /* 0x0000000200007245 */ /* 0x004fc80000201000 */
[----:B------:R-:W-:-:S04]  /*1360*/  F2FP.F16.F32.PACK_AB R0, RZ, R0 ;  /* 0x00000000ff00723e */ /* 0x000fc800000000ff */
[----:B------:R-:W-:Y:S01]  /*1370*/  PRMT R23, R0, 0x7610, R23 ;  /* 0x0000761000177816 */ /* 0x000fe20000000017 */
[----:B------:R-:W-:Y:S06]  /*1380*/  BRA `(.L_x_915) ;  /* 0x0000000c00bc7947 */ /* 0x000fec0003800000 */
.L_x_912:
        /* <DEDUP_REMOVED lines=11> */
.L_x_917:
[----:B------:R-:W2:Y:S02]  /*1440*/  LDG.E R2, desc[UR36][R2.64] ;  /* 0x0000002402027981 */ /* 0x000ea4000c1e1900 */
[----:B--2---:R-:W-:-:S04]  /*1450*/  I2FP.F32.S32 R0, R2 ;  /* 0x0000000200007245 */ /* 0x004fc80000201400 */
[----:B------:R-:W-:-:S04]  /*1460*/  F2FP.F16.F32.PACK_AB R0, RZ, R0 ;  /* 0x00000000ff00723e */ /* 0x000fc800000000ff */
[----:B------:R-:W-:Y:S01]  /*1470*/  PRMT R23, R0, 0x7610, R23 ;  /* 0x0000761000177816 */ /* 0x000fe20000000017 */
[----:B------:R-:W-:Y:S06]  /*1480*/  BRA `(.L_x_915) ;  /* 0x0000000c007c7947 */ /* 0x000fec0003800000 */
.L_x_916:
[----:B------:R-:W2:Y:S02]  /*1490*/  LDG.E.U16 R2, desc[UR36][R2.64] ;  /* 0x0000002402027981 */ /* 0x000ea4000c1e1500 */
[----:B--2---:R-:W0:Y:S02]  /*14a0*/  I2F.S16 R0, R2 ;  /* 0x0000000200007306 */ /* 0x004e240000101400 */
[----:B0-----:R-:W-:-:S04]  /*14b0*/  F2FP.F16.F32.PACK_AB R0, RZ, R0 ;  /* 0x00000000ff00723e */ /* 0x001fc800000000ff */
[----:B------:R-:W-:Y:S01]  /*14c0*/  PRMT R23, R0, 0x7610, R23 ;  /* 0x0000761000177816 */ /* 0x000fe20000000017 */
[----:B------:R-:W-:Y:S06]  /*14d0*/  BRA `(.L_x_915) ;  /* 0x0000000c00687947 */ /* 0x000fec0003800000 */
.L_x_911:
        /* <DEDUP_REMOVED lines=9> */
.L_x_919:
[----:B------:R0:W5:Y:S01]  /*1570*/  LDG.E.U16 R23, desc[UR36][R2.64] ;  /* 0x0000002402177981 */ /* 0x000162000c1e1500 */
[----:B------:R-:W-:Y:S05]  /*1580*/  BRA `(.L_x_915) ;  /* 0x0000000c003c7947 */ /* 0x000fea0003800000 */
.L_x_918:
        /* <DEDUP_REMOVED lines=9> */
.L_x_921:
[----:B------:R1:W5:Y:S01]  /*1620*/  LDG.E.U16 R23, desc[UR36][R2.64] ;  /* 0x0000002402177981 */ /* 0x000362000c1e1500 */
[----:B------:R-:W-:Y:S05]  /*1630*/  BRA `(.L_x_915) ;  /* 0x0000000c00107947 */ /* 0x000fea0003800000 */
.L_x_920:
        /* <DEDUP_REMOVED lines=9> */
.L_x_910:
        /* <DEDUP_REMOVED lines=14> */
.L_x_924:
        /* <DEDUP_REMOVED lines=9> */
.L_x_923:
        /* <DEDUP_REMOVED lines=28> */
.L_x_926:
        /* <DEDUP_REMOVED lines=15> */
.L_x_925:
[----:B------:R-:W2:Y:S02]  /*1af0*/  LDG.E.U16 R0, desc[UR36][R2.64] ;  /* 0x0000002402007981 */ /* 0x000ea4000c1e1500 */
[----:B--2---:R-:W-:-:S05]  /*1b00*/  IMAD.U32 R0, R0, 0x10000, RZ ;  /* 0x0001000000007824 */ /* 0x004fca00078e00ff */
[----:B------:R-:W-:-:S04]  /*1b10*/  F2FP.F16.F32.PACK_AB R0, RZ, R0 ;  /* 0x00000000ff00723e */ /* 0x000fc800000000ff */
[----:B------:R-:W-:Y:S01]  /*1b20*/  PRMT R23, R0, 0x7610, R23 ;  /* 0x0000761000177816 */ /* 0x000fe20000000017 */
[----:B------:R-:W-:Y:S06]  /*1b30*/  BRA `(.L_x_915) ;  /* 0x0000000400d07947 */ /* 0x000fec0003800000 */
.L_x_922:
        /* <DEDUP_REMOVED lines=13> */
.L_x_929:
        /* <DEDUP_REMOVED lines=21> */
.L_x_933:
[----:B------:R-:W-:Y:S05]  /*1d60*/  BSYNC B1 ;  /* 0x0000000000017941 */ /* 0x000fea0003800000 */
.L_x_932:
[----:B------:R-:W-:Y:S01]  /*1d70*/  LEA R3, R0, 0x3b800000, 0x17 ;  /* 0x3b80000000037811 */ /* 0x000fe200078eb8ff */
[----:B------:R-:W-:-:S05]  /*1d80*/  IMAD.SHL.U32 R0, R2, 0x100000, RZ ;  /* 0x0010000002007824 */ /* 0x000fca00078e00ff */
[----:B------:R-:W-:-:S07]  /*1d90*/  LOP3.LUT R0, R3, R0, R4, 0xfe, !PT ;  /* 0x0000000003007212 */ /* 0x000fce00078efe04 */
.L_x_931:
[----:B------:R-:W-:Y:S05]  /*1da0*/  BSYNC B0 ;  /* 0x0000000000007941 */ /* 0x000fea0003800000 */
.L_x_930:
[----:B------:R-:W-:-:S04]  /*1db0*/  F2FP.F16.F32.PACK_AB R0, RZ, R0 ;  /* 0x00000000ff00723e */ /* 0x000fc800000000ff */
[----:B------:R-:W-:Y:S01]  /*1dc0*/  PRMT R23, R0, 0x7610, R23 ;  /* 0x0000761000177816 */ /* 0x000fe20000000017 */
[----:B------:R-:W-:Y:S06]  /*1dd0*/  BRA `(.L_x_915) ;  /* 0x0000000400287947 */ /* 0x000fec0003800000 */
.L_x_928:
        /* <DEDUP_REMOVED lines=21> */
.L_x_937:
[----:B------:R-:W-:Y:S05]  /*1f30*/  BSYNC B1 ;  /* 0x0000000000017941 */ /* 0x000fea0003800000 */
.L_x_936:
[----:B------:R-:W-:Y:S01]  /*1f40*/  LEA R3, R0, 0x37800000, 0x17 ;  /* 0x3780000000037811 */ /* 0x000fe200078eb8ff */
[----:B------:R-:W-:-:S05]  /*1f50*/  IMAD.SHL.U32 R0, R2, 0x200000, RZ ;  /* 0x0020000002007824 */ /* 0x000fca00078e00ff */
[----:B------:R-:W-:-:S07]  /*1f60*/  LOP3.LUT R0, R3, R0, R4, 0xfe, !PT ;  /* 0x0000000003007212 */ /* 0x000fce00078efe04 */
.L_x_935:
[----:B------:R-:W-:Y:S05]  /*1f70*/  BSYNC B0 ;  /* 0x0000000000007941 */ /* 0x000fea0003800000 */
.L_x_934:
[----:B------:R-:W-:-:S04]  /*1f80*/  F2FP.F16.F32.PACK_AB R0, RZ, R0 ;  /* 0x00000000ff00723e */ /* 0x000fc800000000ff */
[----:B------:R-:W-:Y:S01]  /*1f90*/  PRMT R23, R0, 0x7610, R23 ;  /* 0x0000761000177816 */ /* 0x000fe20000000017 */
[----:B------:R-:W-:Y:S06]  /*1fa0*/  BRA `(.L_x_915) ;  /* 0x0000000000b47947 */ /* 0x000fec0003800000 */
.L_x_927:
        /* <DEDUP_REMOVED lines=14> */
.L_x_941:
[----:B------:R-:W-:Y:S05]  /*2090*/  BSYNC B0 ;  /* 0x0000000000007941 */ /* 0x000fea0003800000 */
.L_x_940:
[----:B------:R-:W-:-:S04]  /*20a0*/  F2FP.F16.F32.PACK_AB R0, RZ, R0 ;  /* 0x00000000ff00723e */ /* 0x000fc800000000ff */
[----:B------:R-:W-:Y:S01]  /*20b0*/  PRMT R23, R0, 0x7610, R23 ;  /* 0x0000761000177816 */ /* 0x000fe20000000017 */
[----:B------:R-:W-:Y:S06]  /*20c0*/  BRA `(.L_x_915) ;  /* 0x00000000006c7947 */ /* 0x000fec0003800000 */
.L_x_914:
        /* <DEDUP_REMOVED lines=16> */
.L_x_942:
[----:B------:R-:W-:Y:S01]  /*21d0*/  PRMT R23, RZ, 0x7610, R23 ;  /* 0x00007610ff177816 */ /* 0x000fe20000000017 */
[----:B------:R-:W-:Y:S06]  /*21e0*/  BRA `(.L_x_915) ;  /* 0x0000000000247947 */ /* 0x000fec0003800000 */
.L_x_939:
[----:B------:R-:W2:Y:S02]  /*21f0*/  LDG.E.64 R2, desc[UR36][R2.64] ;  /* 0x0000002402027981 */ /* 0x000ea4000c1e1b00 */
[----:B--2---:R-:W0:Y:S02]  /*2200*/  I2F.U64 R0, R2 ;  /* 0x0000000200007312 */ /* 0x004e240000301000 */
[----:B0-----:R-:W-:-:S04]  /*2210*/  F2FP.F16.F32.PACK_AB R0, RZ, R0 ;  /* 0x00000000ff00723e */ /* 0x001fc800000000ff */
[----:B------:R-:W-:Y:S01]  /*2220*/  PRMT R23, R0, 0x7610, R23 ;  /* 0x0000761000177816 */ /* 0x000fe20000000017 */
[----:B------:R-:W-:Y:S06]  /*2230*/  BRA `(.L_x_915) ;  /* 0x0000000000107947 */ /* 0x000fec0003800000 */
.L_x_938:
[----:B------:R-:W2:Y:S02]  /*2240*/  LDG.E R2, desc[UR36][R2.64] ;  /* 0x0000002402027981 */ /* 0x000ea4000c1e1900 */
[----:B--2---:R-:W-:-:S04]  /*2250*/  I2FP.F32.U32 R0, R2 ;  /* 0x0000000200007245 */ /* 0x004fc80000201000 */
[----:B------:R-:W-:-:S04]  /*2260*/  F2FP.F16.F32.PACK_AB R0, RZ, R0 ;  /* 0x00000000ff00723e */ /* 0x000fc800000000ff */
[----:B------:R-:W-:-:S07]  /*2270*/  PRMT R23, R0, 0x7610, R23 ;  /* 0x0000761000177816 */ /* 0x000fce0000000017 */
.L_x_915:
[----:B------:R-:W-:-:S07]  /*2280*/  VIADD R19, R19, 0x80 ;  /* 0x0000008013137836 */ /* 0x000fce0000000000 */
.L_x_909:
[----:B------:R-:W-:Y:S05]  /*2290*/  BSYNC B6 ;  /* 0x0000000000067941 */ /* 0x000fea0003800000 */
.L_x_908:
[----:B------:R-:W-:Y:S01]  /*22a0*/  ISETP.GE.AND P0, PT, R19, R16, PT ;  /* 0x000000101300720c */ /* 0x000fe20003f06270 */
[----:B------:R-:W-:Y:S01]  /*22b0*/  BSSY B6, `(.L_x_943) ;  /* 0x0000110000067945 */ /* 0x000fe20003800000 */
[----:B------:R-:W-:Y:S02]  /*22c0*/  PRMT R24, RZ, 0x7610, R24 ;  /* 0x00007610ff187816 */ /* 0x000fe40000000018 */
[----:B------:R-:W-:-:S09]  /*22d0*/  PRMT R25, RZ, 0x7610, R25 ;  /* 0x00007610ff197816 */ /* 0x000fd20000000019 */
        /* <DEDUP_REMOVED lines=24> */
.L_x_948:
[----:B------:R-:W2:Y:S02]  /*2460*/  LDG.E.U8 R2, desc[UR36][R2.64] ;  /* 0x0000002402027981 */ /* 0x000ea4000c1e1100 */
[----:B--2---:R-:W-:-:S04]  /*2470*/  I2FP.F32.U32 R0, R2 ;  /* 0x0000000200007245 */ /* 0x004fc80000201000 */
[----:B------:R-:W-:-:S04]  /*2480*/  F2FP.F16.F32.PACK_AB R0, RZ, R0 ;  /* 0x00000000ff00723e */ /* 0x000fc800000000ff */
[----:B------:R-:W-:Y:S01]  /*2490*/  PRMT R25, R0, 0x7610, R25 ;  /* 0x0000761000197816 */ /* 0x000fe20000000019 */
[----:B------:R-:W-:Y:S06]  /*24a0*/  BRA `(.L_x_950) ;  /* 0x0000000c00bc7947 */ /* 0x000fec0003800000 */
.L_x_947:
        /* <DEDUP_REMOVED lines=11> */
.L_x_952:
[----:B------:R-:W2:Y:S02]  /*2560*/  LDG.E R2, desc[UR36][R2.64] ;  /* 0x0000002402027981 */ /* 0x000ea4000c1e1900 */
[----:B--2---:R-:W-:-:S04]  /*2570*/  I2FP.F32.S32 R0, R2 ;  /* 0x0000000200007245 */ /* 0x004fc80000201400 */
[----:B------:R-:W-:-:S04]  /*2580*/  F2FP.F16.F32.PACK_AB R0, RZ, R0 ;  /* 0x00000000ff00723e */ /* 0x000fc800000000ff */
[----:B------:R-:W-:Y:S01]  /*2590*/  PRMT R25, R0, 0x7610, R25 ;  /* 0x0000761000197816 */ /* 0x000fe20000000019 */
[----:B------:R-:W-:Y:S06]  /*25a0*/  BRA `(.L_x_950) ;  /* 0x0000000c007c7947 */ /* 0x000fec0003800000 */
.L_x_951:
[----:B------:R-:W2:Y:S02]  /*25b0*/  LDG.E.U16 R2, desc[UR36][R2.64] ;  /* 0x0000002402027981 */ /* 0x000ea4000c1e1500 */
[----:B--2---:R-:W0:Y:S02]  /*25c0*/  I2F.S16 R0, R2 ;  /* 0x0000000200007306 */ /* 0x004e240000101400 */
[----:B0-----:R-:W-:-:S04]  /*25d0*/  F2FP.F16.F32.PACK_AB R0, RZ, R0 ;  /* 0x00000000ff00723e */ /* 0x001fc800000000ff */
[----:B------:R-:W-:Y:S01]  /*25e0*/  PRMT R25, R0, 0x7610, R25 ;  /* 0x0000761000197816 */ /* 0x000fe20000000019 */
[----:B------:R-:W-:Y:S06]  /*25f0*/  BRA `(.L_x_950) ;  /* 0x0000000c00687947 */ /* 0x000fec0003800000 */
.L_x_946:
        /* <DEDUP_REMOVED lines=9> */
.L_x_954:
[----:B------:R0:W5:Y:S01]  /*2690*/  LDG.E.U16 R25, desc[UR36][R2.64] ;  /* 0x0000002402197981 */ /* 0x000162000c1e1500 */
[----:B------:R-:W-:Y:S05]  /*26a0*/  BRA `(.L_x_950) ;  /* 0x0000000c003c7947 */ /* 0x000fea0003800000 */
.L_x_953:
        /* <DEDUP_REMOVED lines=9> */
.L_x_956:
[----:B------:R1:W5:Y:S01]  /*2740*/  LDG.E.U16 R25, desc[UR36][R2.64] ;  /* 0x0000002402197981 */ /* 0x000362000c1e1500 */
[----:B------:R-:W-:Y:S05]  /*2750*/  BRA `(.L_x_950) ;  /* 0x0000000c00107947 */ /* 0x000fea0003800000 */
.L_x_955:
        /* <DEDUP_REMOVED lines=9> */
.L_x_945:
        /* <DEDUP_REMOVED lines=14> */
.L_x_959:
        /* <DEDUP_REMOVED lines=9> */
.L_x_958:
        /* <DEDUP_REMOVED lines=28> */
.L_x_961:
        /* <DEDUP_REMOVED lines=15> */
.L_x_960:
[----:B------:R-:W2:Y:S02]  /*2c10*/  LDG.E.U16 R0, desc[UR36][R2.64] ;  /* 0x0000002402007981 */ /* 0x000ea4000c1e1500 */
[----:B--2---:R-:W-:-:S05]  /*2c20*/  IMAD.U32 R0, R0, 0x10000, RZ ;  /* 0x0001000000007824 */ /* 0x004fca00078e00ff */
[----:B------:R-:W-:-:S04]  /*2c30*/  F2FP.F16.F32.PACK_AB R0, RZ, R0 ;  /* 0x00000000ff00723e */ /* 0x000fc800000000ff */
[----:B------:R-:W-:Y:S01]  /*2c40*/  PRMT R25, R0, 0x7610, R25 ;  /* 0x0000761000197816 */ /* 0x000fe20000000019 */
[----:B------:R-:W-:Y:S06]  /*2c50*/  BRA `(.L_x_950) ;  /* 0x0000000400d07947 */ /* 0x000fec0003800000 */
.L_x_957:
        /* <DEDUP_REMOVED lines=13> */
.L_x_964:
        /* <DEDUP_REMOVED lines=21> */
.L_x_968:
[----:B------:R-:W-:Y:S05]  /*2e80*/  BSYNC B1 ;  /* 0x0000000000017941 */ /* 0x000fea0003800000 */
.L_x_967:
[----:B------:R-:W-:Y:S01]  /*2e90*/  LEA R3, R0, 0x3b800000, 0x17 ;  /* 0x3b80000000037811 */ /* 0x000fe200078eb8ff */
[----:B------:R-:W-:-:S05]  /*2ea0*/  IMAD.SHL.U32 R0, R2, 0x100000, RZ ;  /* 0x0010000002007824 */ /* 0x000fca00078e00ff */
[----:B------:R-:W-:-:S07]  /*2eb0*/  LOP3.LUT R0, R3, R0, R4, 0xfe, !PT ;  /* 0x0000000003007212 */ /* 0x000fce00078efe04 */
.L_x_966:
[----:B------:R-:W-:Y:S05]  /*2ec0*/  BSYNC B0 ;  /* 0x0000000000007941 */ /* 0x000fea0003800000 */
.L_x_965:
[----:B------:R-:W-:-:S04]  /*2ed0*/  F2FP.F16.F32.PACK_AB R0, RZ, R0 ;  /* 0x00000000ff00723e */ /* 0x000fc800000000ff */
[----:B------:R-:W-:Y:S01]  /*2ee0*/  PRMT R25, R0, 0x7610, R25 ;  /* 0x0000761000197816 */ /* 0x000fe20000000019 */
[----:B------:R-:W-:Y:S06]  /*2ef0*/  BRA `(.L_x_950) ;  /* 0x0000000400287947 */ /* 0x000fec0003800000 */
.L_x_963:
        /* <DEDUP_REMOVED lines=21> */
.L_x_972:
[----:B------:R-:W-:Y:S05]  /*3050*/  BSYNC B1 ;  /* 0x0000000000017941 */ /* 0x000fea0003800000 */
.L_x_971:
[----:B------:R-:W-:Y:S01]  /*3060*/  LEA R3, R0, 0x37800000, 0x17 ;  /* 0x3780000000037811 */ /* 0x000fe200078eb8ff */
[----:B------:R-:W-:-:S05]  /*3070*/  IMAD.SHL.U32 R0, R2, 0x200000, RZ ;  /* 0x0020000002007824 */ /* 0x000fca00078e00ff */
[----:B------:R-:W-:-:S07]  /*3080*/  LOP3.LUT R0, R3, R0, R4, 0xfe, !PT ;  /* 0x0000000003007212 */ /* 0x000fce00078efe04 */
.L_x_970:
[----:B------:R-:W-:Y:S05]  /*3090*/  BSYNC B0 ;  /* 0x0000000000007941 */ /* 0x000fea0003800000 */
.L_x_969:
[----:B------:R-:W-:-:S04]  /*30a0*/  F2FP.F16.F32.PACK_AB R0, RZ, R0 ;  /* 0x00000000ff00723e */ /* 0x000fc800000000ff */
[----:B------:R-:W-:Y:S01]  /*30b0*/  PRMT R25, R0, 0x7610, R25 ;  /* 0x0000761000197816 */ /* 0x000fe20000000019 */
[----:B------:R-:W-:Y:S06]  /*30c0*/  BRA `(.L_x_950) ;  /* 0x0000000000b47947 */ /* 0x000fec0003800000 */
.L_x_962:
        /* <DEDUP_REMOVED lines=14> */
.L_x_976:
[----:B------:R-:W-:Y:S05]  /*31b0*/  BSYNC B0 ;  /* 0x0000000000007941 */ /* 0x000fea0003800000 */
.L_x_975:
[----:B------:R-:W-:-:S04]  /*31c0*/  F2FP.F16.F32.PACK_AB R0, RZ, R0 ;  /* 0x00000000ff00723e */ /* 0x000fc800000000ff */
[----:B------:R-:W-:Y:S01]  /*31d0*/  PRMT R25, R0, 0x7610, R25 ;  /* 0x0000761000197816 */ /* 0x000fe20000000019 */
[----:B------:R-:W-:Y:S06]  /*31e0*/  BRA `(.L_x_950) ;  /* 0x00000000006c7947 */ /* 0x000fec0003800000 */
.L_x_949:
        /* <DEDUP_REMOVED lines=16> */
.L_x_977:
[----:B------:R-:W-:Y:S01]  /*32f0*/  PRMT R25, RZ, 0x7610, R25 ;  /* 0x00007610ff197816 */ /* 0x000fe20000000019 */
[----:B------:R-:W-:Y:S06]  /*3300*/  BRA `(.L_x_950) ;  /* 0x0000000000247947 */ /* 0x000fec0003800000 */
.L_x_974:
[----:B------:R-:W2:Y:S02]  /*3310*/  LDG.E.64 R2, desc[UR36][R2.64] ;  /* 0x0000002402027981 */ /* 0x000ea4000c1e1b00 */
[----:B--2---:R-:W0:Y:S02]  /*3320*/  I2F.U64 R0, R2 ;  /* 0x0000000200007312 */ /* 0x004e240000301000 */
[----:B0-----:R-:W-:-:S04]  /*3330*/  F2FP.F16.F32.PACK_AB R0, RZ, R0 ;  /* 0x00000000ff00723e */ /* 0x001fc800000000ff */
[----:B------:R-:W-:Y:S01]  /*3340*/  PRMT R25, R0, 0x7610, R25 ;  /* 0x0000761000197816 */ /* 0x000fe20000000019 */
[----:B------:R-:W-:Y:S06]  /*3350*/  BRA `(.L_x_950) ;  /* 0x0000000000107947 */ /* 0x000fec0003800000 */
.L_x_973:
[----:B------:R-:W2:Y:S02]  /*3360*/  LDG.E R2, desc[UR36][R2.64] ;  /* 0x0000002402027981 */ /* 0x000ea4000c1e1900 */
[----:B--2---:R-:W-:-:S04]  /*3370*/  I2FP.F32.U32 R0, R2 ;  /* 0x0000000200007245 */ /* 0x004fc80000201000 */
[----:B------:R-:W-:-:S04]  /*3380*/  F2FP.F16.F32.PACK_AB R0, RZ, R0 ;  /* 0x00000000ff00723e */ /* 0x000fc800000000ff */
[----:B------:R-:W-:-:S07]  /*3390*/  PRMT R25, R0, 0x7610, R25 ;  /* 0x0000761000197816 */ /* 0x000fce0000000019 */
.L_x_950:
[----:B------:R-:W-:-:S07]  /*33a0*/  VIADD R19, R19, 0x80 ;  /* 0x0000008013137836 */ /* 0x000fce0000000000 */
.L_x_944:
[----:B------:R-:W-:Y:S05]  /*33b0*/  BSYNC B6 ;  /* 0x0000000000067941 */ /* 0x000fea0003800000 */
.L_x_943:
[----:B------:R-:W-:Y:S01]  /*33c0*/  ISETP.GE.AND P0, PT, R19, R16, PT ;  /* 0x000000101300720c */ /* 0x000fe20003f06270 */
[----:B------:R-:W-:-:S12]  /*33d0*/  BSSY B6, `(.L_x_978) ;  /* 0x000010c000067945 */ /* 0x000fd80003800000 */
[----:B------:R-:W-:Y:S05]  /*33e0*/  @P0 BRA `(.L_x_979) ;  /* 0x0000001000280947 */ /* 0x000fea0003800000 */
[----:B01----:R-:W0:Y:S01]  /*33f0*/  LDC.64 R2, c[0x0][0x220] ;  /* 0x00008800ff027b82 */ /* 0x003e220000000a00 */
        /* <DEDUP_REMOVED lines=21> */
.L_x_983:
[----:B------:R-:W2:Y:S02]  /*3550*/  LDG.E.U8 R2, desc[UR36][R2.64] ;  /* 0x0000002402027981 */ /* 0x000ea4000c1e1100 */
[----:B--2---:R-:W-:-:S04]  /*3560*/  I2FP.F32.U32 R0, R2 ;  /* 0x0000000200007245 */ /* 0x004fc80000201000 */
[----:B------:R-:W-:-:S04]  /*3570*/  F2FP.F16.F32.PACK_AB R0, RZ, R0 ;  /* 0x00000000ff00723e */ /* 0x000fc800000000ff */
[----:B------:R-:W-:Y:S01]  /*3580*/  PRMT R24, R0, 0x7610, R24 ;  /* 0x0000761000187816 */ /* 0x000fe20000000018 */
[----:B------:R-:W-:Y:S06]  /*3590*/  BRA `(.L_x_979) ;  /* 0x0000000c00bc7947 */ /* 0x000fec0003800000 */
.L_x_982:
        /* <DEDUP_REMOVED lines=11> */
.L_x_986:
[----:B------:R-:W2:Y:S02]  /*3650*/  LDG.E R2, desc[UR36][R2.64] ;  /* 0x0000002402027981 */ /* 0x000ea4000c1e1900 */
[----:B--2---:R-:W-:-:S04]  /*3660*/  I2FP.F32.S32 R0, R2 ;  /* 0x0000000200007245 */ /* 0x004fc80000201400 */
[----:B------:R-:W-:-:S04]  /*3670*/  F2FP.F16.F32.PACK_AB R0, RZ, R0 ;  /* 0x00000000ff00723e */ /* 0x000fc800000000ff */
[----:B------:R-:W-:Y:S01]  /*3680*/  PRMT R24, R0, 0x7610, R24 ;  /* 0x0000761000187816 */ /* 0x000fe20000000018 */
[----:B------:R-:W-:Y:S06]  /*3690*/  BRA `(.L_x_979) ;  /* 0x0000000c007c7947 */ /* 0x000fec0003800000 */
.L_x_985:
[----:B------:R-:W2:Y:S02]  /*36a0*/  LDG.E.U16 R2, desc[UR36][R2.64] ;  /* 0x0000002402027981 */ /* 0x000ea4000c1e1500 */
[----:B--2---:R-:W0:Y:S02]  /*36b0*/  I2F.S16 R0, R2 ;  /* 0x0000000200007306 */ /* 0x004e240000101400 */
[----:B0-----:R-:W-:-:S04]  /*36c0*/  F2FP.F16.F32.PACK_AB R0, RZ, R0 ;  /* 0x00000000ff00723e */ /* 0x001fc800000000ff */
[----:B------:R-:W-:Y:S01]  /*36d0*/  PRMT R24, R0, 0x7610, R24 ;  /* 0x0000761000187816 */ /* 0x000fe20000000018 */
[----:B------:R-:W-:Y:S06]  /*36e0*/  BRA `(.L_x_979) ;  /* 0x0000000c00687947 */ /* 0x000fec0003800000 */
.L_x_981:
        /* <DEDUP_REMOVED lines=9> */
.L_x_988:
[----:B------:R2:W5:Y:S01]  /*3780*/  LDG.E.U16 R24, desc[UR36][R2.64] ;  /* 0x0000002402187981 */ /* 0x000562000c1e1500 */
[----:B------:R-:W-:Y:S05]  /*3790*/  BRA `(.L_x_979) ;  /* 0x0000000c003c7947 */ /* 0x000fea0003800000 */
.L_x_987:
        /* <DEDUP_REMOVED lines=9> */
.L_x_990:
[----:B------:R3:W5:Y:S01]  /*3830*/  LDG.E.U16 R24, desc[UR36][R2.64] ;  /* 0x0000002402187981 */ /* 0x000762000c1e1500 */
[----:B------:R-:W-:Y:S05]  /*3840*/  BRA `(.L_x_979) ;  /* 0x0000000c00107947 */ /* 0x000fea0003800000 */
.L_x_989:
        /* <DEDUP_REMOVED lines=9> */
.L_x_980:
        /* <DEDUP_REMOVED lines=14> */
.L_x_993:
        /* <DEDUP_REMOVED lines=9> */
.L_x_992:
        /* <DEDUP_REMOVED lines=28> */
.L_x_995:
        /* <DEDUP_REMOVED lines=15> */
.L_x_994:
[----:B------:R-:W2:Y:S02]  /*3d00*/  LDG.E.U16 R0, desc[UR36][R2.64] ;  /* 0x0000002402007981 */ /* 0x000ea4000c1e1500 */
[----:B--2---:R-:W-:-:S05]  /*3d10*/  IMAD.U32 R0, R0, 0x10000, RZ ;  /* 0x0001000000007824 */ /* 0x004fca00078e00ff */
[----:B------:R-:W-:-:S04]  /*3d20*/  F2FP.F16.F32.PACK_AB R0, RZ, R0 ;  /* 0x00000000ff00723e */ /* 0x000fc800000000ff */
[----:B------:R-:W-:Y:S01]  /*3d30*/  PRMT R24, R0, 0x7610, R24 ;  /* 0x0000761000187816 */ /* 0x000fe20000000018 */
[----:B------:R-:W-:Y:S06]  /*3d40*/  BRA `(.L_x_979) ;  /* 0x0000000400d07947 */ /* 0x000fec0003800000 */
.L_x_991:
        /* <DEDUP_REMOVED lines=13> */
.L_x_998:
        /* <DEDUP_REMOVED lines=21> */
.L_x_1002:
[----:B------:R-:W-:Y:S05]  /*3f70*/  BSYNC B1 ;  /* 0x0000000000017941 */ /* 0x000fea0003800000 */
.L_x_1001:
[----:B------:R-:W-:Y:S01]  /*3f80*/  LEA R3, R0, 0x3b800000, 0x17 ;  /* 0x3b80000000037811 */ /* 0x000fe200078eb8ff */
[----:B------:R-:W-:-:S05]  /*3f90*/  IMAD.SHL.U32 R0, R2, 0x100000, RZ ;  /* 0x0010000002007824 */ /* 0x000fca00078e00ff */
[----:B------:R-:W-:-:S07]  /*3fa0*/  LOP3.LUT R0, R3, R0, R4, 0xfe, !PT ;  /* 0x0000000003007212 */ /* 0x000fce00078efe04 */
.L_x_1000:
[----:B------:R-:W-:Y:S05]  /*3fb0*/  BSYNC B0 ;  /* 0x0000000000007941 */ /* 0x000fea0003800000 */
.L_x_999:
[----:B------:R-:W-:-:S04]  /*3fc0*/  F2FP.F16.F32.PACK_AB R0, RZ, R0 ;  /* 0x00000000ff00723e */ /* 0x000fc800000000ff */
[----:B------:R-:W-:Y:S01]  /*3fd0*/  PRMT R24, R0, 0x7610, R24 ;  /* 0x0000761000187816 */ /* 0x000fe20000000018 */
[----:B------:R-:W-:Y:S06]  /*3fe0*/  BRA `(.L_x_979) ;  /* 0x0000000400287947 */ /* 0x000fec0003800000 */
.L_x_997:
        /* <DEDUP_REMOVED lines=21> */
.L_x_1006:
[----:B------:R-:W-:Y:S05]  /*4140*/  BSYNC B1 ;  /* 0x0000000000017941 */ /* 0x000fea0003800000 */
.L_x_1005:
[----:B------:R-:W-:Y:S01]  /*4150*/  LEA R3, R0, 0x37800000, 0x17 ;  /* 0x3780000000037811 */ /* 0x000fe200078eb8ff */
[----:B------:R-:W-:-:S05]  /*4160*/  IMAD.SHL.U32 R0, R2, 0x200000, RZ ;  /* 0x0020000002007824 */ /* 0x000fca00078e00ff */
[----:B------:R-:W-:-:S07]  /*4170*/  LOP3.LUT R0, R3, R0, R4, 0xfe, !PT ;  /* 0x0000000003007212 */ /* 0x000fce00078efe04 */
.L_x_1004:
[----:B------:R-:W-:Y:S05]  /*4180*/  BSYNC B0 ;  /* 0x0000000000007941 */ /* 0x000fea0003800000 */
.L_x_1003:
[----:B------:R-:W-:-:S04]  /*4190*/  F2FP.F16.F32.PACK_AB R0, RZ, R0 ;  /* 0x00000000ff00723e */ /* 0x000fc800000000ff */
[----:B------:R-:W-:Y:S01]  /*41a0*/  PRMT R24, R0, 0x7610, R24 ;  /* 0x0000761000187816 */ /* 0x000fe20000000018 */
[----:B------:R-:W-:Y:S06]  /*41b0*/  BRA `(.L_x_979) ;  /* 0x0000000000b47947 */ /* 0x000fec0003800000 */
.L_x_996:
        /* <DEDUP_REMOVED lines=14> */
.L_x_1010:
[----:B------:R-:W-:Y:S05]  /*42a0*/  BSYNC B0 ;  /* 0x0000000000007941 */ /* 0x000fea0003800000 */
.L_x_1009:
[----:B------:R-:W-:-:S04]  /*42b0*/  F2FP.F16.F32.PACK_AB R0, RZ, R0 ;  /* 0x00000000ff00723e */ /* 0x000fc800000000ff */
[----:B------:R-:W-:Y:S01]  /*42c0*/  PRMT R24, R0, 0x7610, R24 ;  /* 0x0000761000187816 */ /* 0x000fe20000000018 */
[----:B------:R-:W-:Y:S06]  /*42d0*/  BRA `(.L_x_979) ;  /* 0x00000000006c7947 */ /* 0x000fec0003800000 */
.L_x_984:
        /* <DEDUP_REMOVED lines=16> */
.L_x_1011:
[----:B------:R-:W-:Y:S01]  /*43e0*/  PRMT R24, RZ, 0x7610, R24 ;  /* 0x00007610ff187816 */ /* 0x000fe20000000018 */
[----:B------:R-:W-:Y:S06]  /*43f0*/  BRA `(.L_x_979) ;  /* 0x0000000000247947 */ /* 0x000fec0003800000 */
.L_x_1008:
[----:B------:R-:W2:Y:S02]  /*4400*/  LDG.E.64 R2, desc[UR36][R2.64] ;  /* 0x0000002402027981 */ /* 0x000ea4000c1e1b00 */
[----:B--2---:R-:W0:Y:S02]  /*4410*/  I2F.U64 R0, R2 ;  /* 0x0000000200007312 */ /* 0x004e240000301000 */
[----:B0-----:R-:W-:-:S04]  /*4420*/  F2FP.F16.F32.PACK_AB R0, RZ, R0 ;  /* 0x00000000ff00723e */ /* 0x001fc800000000ff */
[----:B------:R-:W-:Y:S01]  /*4430*/  PRMT R24, R0, 0x7610, R24 ;  /* 0x0000761000187816 */ /* 0x000fe20000000018 */
[----:B------:R-:W-:Y:S06]  /*4440*/  BRA `(.L_x_979) ;  /* 0x0000000000107947 */ /* 0x000fec0003800000 */
.L_x_1007:
[----:B------:R-:W2:Y:S02]  /*4450*/  LDG.E R2, desc[UR36][R2.64] ;  /* 0x0000002402027981 */ /* 0x000ea4000c1e1900 */
[----:B--2---:R-:W-:-:S04]  /*4460*/  I2FP.F32.U32 R0, R2 ;  /* 0x0000000200007245 */ /* 0x004fc80000201000 */
[----:B------:R-:W-:-:S04]  /*4470*/  F2FP.F16.F32.PACK_AB R0, RZ, R0 ;  /* 0x00000000ff00723e */ /* 0x000fc800000000ff */
[----:B------:R-:W-:-:S07]  /*4480*/  PRMT R24, R0, 0x7610, R24 ;  /* 0x0000761000187816 */ /* 0x000fce0000000018 */
.L_x_979:
[----:B------:R-:W-:Y:S05]  /*4490*/  BSYNC B6 ;  /* 0x0000000000067941 */ /* 0x000fea0003800000 */
.L_x_978:
[----:B------:R-:W0:Y:S01]  /*44a0*/  S2R R17, SR_TID.X ;  /* 0x0000000000117919 */ /* 0x000e220000002100 */
[----:B------:R-:W4:Y:S01]  /*44b0*/  LDC.U8 R19, c[0x0][0x234] ;  /* 0x00008d00ff137b82 */ /* 0x000f220000000000 */
[----:B------:R-:W-:Y:S01]  /*44c0*/  BSSY B6, `(.L_x_1012) ;  /* 0x000012a000067945 */ /* 0x000fe20003800000 */
[C---:B0123--:R-:W-:Y:S01]  /*44d0*/  VIADD R3, R17.reuse, 0x100 ;  /* 0x0000010011037836 */ /* 0x04ffe20000000000 */
[C---:B------:R-:W-:Y:S01]  /*44e0*/  ISETP.GE.AND P3, PT, R17.reuse, R16, PT ;  /* 0x000000101100720c */ /* 0x040fe20003f66270 */
[----:B------:R-:W-:-:S03]  /*44f0*/  VIADD R27, R17, 0x80 ;  /* 0x00000080111b7836 */ /* 0x000fc60000000000 */
[-C--:B------:R-:W-:Y:S01]  /*4500*/  ISETP.GE.AND P1, PT, R3, R16.reuse, PT ;  /* 0x000000100300720c */ /* 0x080fe20003f26270 */
[----:B------:R-:W-:Y:S01]  /*4510*/  VIADD R3, R17, 0x180 ;  /* 0x0000018011037836 */ /* 0x000fe20000000000 */
[----:B------:R-:W-:-:S04]  /*4520*/  ISETP.GE.AND P0, PT, R27, R16, PT ;  /* 0x000000101b00720c */ /* 0x000fc80003f06270 */
[----:B------:R-:W-:-:S03]  /*4530*/  ISETP.GE.AND P2, PT, R3, R16, PT ;  /* 0x000000100300720c */ /* 0x000fc60003f46270 */
[----:B-----5:R-:W-:-:S04]  /*4540*/  @!P3 HADD2.F32 R2, -RZ, R22.H0_H0 ;  /* 0x20000016ff02b230 */ /* 0x020fc80000004100 */
[----:B------:R-:W-:Y:S02]  /*4550*/  @!P1 HADD2.F32 R25, -RZ, R25.H0_H0 ;  /* 0x20000019ff199230 */ /* 0x000fe40000004100 */
[----:B------:R-:W-:Y:S01]  /*4560*/  @!P3 FMUL.RZ R2, R2, 0.15915493667125701904 ;  /* 0x3e22f9830202b820 */ /* 0x000fe2000040c000 */
[----:B------:R-:W-:Y:S02]  /*4570*/  @!P0 HADD2.F32 R3, -RZ, R23.H0_H0 ;  /* 0x20000017ff038230 */ /* 0x000fe40000004100 */
[----:B------:R-:W-:Y:S01]  /*4580*/  @!P1 FMUL.RZ R4, R25, 0.15915493667125701904 ;  /* 0x3e22f98319049820 */ /* 0x000fe2000040c000 */
[----:B------:R-:W-:Y:S02]  /*4590*/  @!P2 HADD2.F32 R5, -RZ, R24.H0_H0 ;  /* 0x20000018ff05a230 */ /* 0x000fe40000004100 */
[----:B------:R-:W-:Y:S01]  /*45a0*/  @!P0 FMUL.RZ R3, R3, 0.15915493667125701904 ;  /* 0x3e22f98303038820 */ /* 0x000fe2000040c000 */
[----:B------:R-:W0:Y:S02]  /*45b0*/  @!P3 MUFU.COS R2, R2 ;  /* 0x000000020002b308 */ /* 0x000e240000000000 */
[----:B------:R-:W-:-:S06]  /*45c0*/  @!P2 FMUL.RZ R5, R5, 0.15915493667125701904 ;  /* 0x3e22f9830505a820 */ /* 0x000fcc000040c000 */
[----:B------:R-:W1:Y:S08]  /*45d0*/  @!P1 MUFU.COS R4, R4 ;  /* 0x0000000400049308 */ /* 0x000e700000000000 */
[----:B------:R-:W2:Y:S01]  /*45e0*/  @!P2 MUFU.COS R5, R5 ;  /* 0x000000050005a308 */ /* 0x000ea20000000000 */
[----:B0-----:R-:W-:-:S07]  /*45f0*/  @!P3 F2FP.F16.F32.PACK_AB R0, RZ, R2 ;  /* 0x00000002ff00b23e */ /* 0x001fce00000000ff */
[----:B------:R-:W0:Y:S01]  /*4600*/  @!P0 MUFU.COS R3, R3 ;  /* 0x0000000300038308 */ /* 0x000e220000000000 */
[----:B-1----:R-:W-:Y:S02]  /*4610*/  @!P1 F2FP.F16.F32.PACK_AB R23, RZ, R4 ;  /* 0x00000004ff17923e */ /* 0x002fe400000000ff */
[----:B--2---:R-:W-:Y:S02]  /*4620*/  @!P2 F2FP.F16.F32.PACK_AB R22, RZ, R5 ;  /* 0x00000005ff16a23e */ /* 0x004fe400000000ff */
[----:B0-----:R-:W-:Y:S01]  /*4630*/  @!P0 F2FP.F16.F32.PACK_AB R24, RZ, R3 ;  /* 0x00000003ff18823e */ /* 0x001fe200000000ff */
[----:B----4-:R-:W-:Y:S06]  /*4640*/  @P3 BRA `(.L_x_1013) ;  /* 0x0000001000443947 */ /* 0x010fec0003800000 */
[----:B------:R-:W0:Y:S01]  /*4650*/  LDC.64 R2, c[0x0][0x218] ;  /* 0x00008600ff027b82 */ /* 0x000e220000000a00 */
        /* <DEDUP_REMOVED lines=17> */
[----:B------:R-:W-:Y:S02]  /*4770*/  HADD2.F32 R0, -RZ, R0.H0_H0 ;  /* 0x20000000ff007230 */ /* 0x000fe40000004100 */
[----:B------:R-:W-:Y:S02]  /*4780*/  IMAD.MOV.U32 R17, RZ, RZ, R27 ;  /* 0x000000ffff117224 */ /* 0x000fe400078e001b */
[----:B------:R-:W0:Y:S02]  /*4790*/  F2I.FTZ.TRUNC.NTZ R5, R0 ;  /* 0x0000000000057305 */ /* 0x000e24000021f100 */
[----:B0-----:R0:W-:Y:S01]  /*47a0*/  STG.E.U8 desc[UR36][R2.64], R5 ;  /* 0x0000000502007986 */ /* 0x0011e2000c101124 */
[----:B------:R-:W-:Y:S05]  /*47b0*/  BRA `(.L_x_1013) ;  /* 0x0000000c00e87947 */ /* 0x000fea0003800000 */
.L_x_1017:
[----:B------:R-:W-:Y:S02]  /*47c0*/  HADD2.F32 R5, -RZ, R0.H0_H0 ;  /* 0x20000000ff057230 */ /* 0x000fe40000004100 */
[----:B------:R-:W-:-:S04]  /*47d0*/  IMAD.MOV.U32 R17, RZ, RZ, R27 ;  /* 0x000000ffff117224 */ /* 0x000fc800078e001b */
[----:B------:R-:W0:Y:S02]  /*47e0*/  F2I.S64.TRUNC R4, R5 ;  /* 0x0000000500047311 */ /* 0x000e24000020d900 */
[----:B0-----:R0:W-:Y:S01]  /*47f0*/  STG.E.U8 desc[UR36][R2.64], R4 ;  /* 0x0000000402007986 */ /* 0x0011e2000c101124 */
[----:B------:R-:W-:Y:S05]  /*4800*/  BRA `(.L_x_1013) ;  /* 0x0000000c00d47947 */ /* 0x000fea0003800000 */
.L_x_1016:
[----:B------:R-:W-:-:S13]  /*4810*/  ISETP.NE.AND P0, PT, R4, 0x2, PT ;  /* 0x000000020400780c */ /* 0x000fda0003f05270 */
[----:B------:R-:W-:Y:S05]  /*4820*/  @!P0 BRA `(.L_x_1019) ;  /* 0x0000000000388947 */ /* 0x000fea0003800000 */
[----:B------:R-:W-:-:S13]  /*4830*/  ISETP.NE.AND P0, PT, R4, 0x3, PT ;  /* 0x000000030400780c */ /* 0x000fda0003f05270 */
[----:B------:R-:W-:Y:S05]  /*4840*/  @!P0 BRA `(.L_x_1020) ;  /* 0x00000000001c8947 */ /* 0x000fea0003800000 */
[----:B------:R-:W-:-:S13]  /*4850*/  ISETP.NE.AND P0, PT, R4, 0x4, PT ;  /* 0x000000040400780c */ /* 0x000fda0003f05270 */
[----:B------:R-:W-:Y:S05]  /*4860*/  @P0 BRA `(.L_x_1018) ;  /* 0x0000000c00500947 */ /* 0x000fea0003800000 */
[----:B------:R-:W-:Y:S02]  /*4870*/  HADD2.F32 R4, -RZ, R0.H0_H0 ;  /* 0x20000000ff047230 */ /* 0x000fe40000004100 */
[----:B------:R-:W-:-:S04]  /*4880*/  IMAD.MOV.U32 R17, RZ, RZ, R27 ;  /* 0x000000ffff117224 */ /* 0x000fc800078e001b */
[----:B------:R-:W0:Y:S02]  /*4890*/  F2I.S64.TRUNC R4, R4 ;  /* 0x0000000400047311 */ /* 0x000e24000020d900 */
[----:B0-----:R0:W-:Y:S01]  /*48a0*/  STG.E.64 desc[UR36][R2.64], R4 ;  /* 0x0000000402007986 */ /* 0x0011e2000c101b24 */
[----:B------:R-:W-:Y:S05]  /*48b0*/  BRA `(.L_x_1013) ;  /* 0x0000000c00a87947 */ /* 0x000fea0003800000 */
.L_x_1020:
[----:B------:R-:W-:Y:S02]  /*48c0*/  HADD2.F32 R0, -RZ, R0.H0_H0 ;  /* 0x20000000ff007230 */ /* 0x000fe40000004100 */
[----:B------:R-:W-:Y:S02]  /*48d0*/  IMAD.MOV.U32 R17, RZ, RZ, R27 ;  /* 0x000000ffff117224 */ /* 0x000fe400078e001b */
[----:B------:R-:W0:Y:S02]  /*48e0*/  F2I.FTZ.TRUNC.NTZ R5, R0 ;  /* 0x0000000000057305 */ /* 0x000e24000021f100 */
[----:B0-----:R0:W-:Y:S01]  /*48f0*/  STG.E desc[UR36][R2.64], R5 ;  /* 0x0000000502007986 */ /* 0x0011e2000c101924 */
[----:B------:R-:W-:Y:S05]  /*4900*/  BRA `(.L_x_1013) ;  /* 0x0000000c00947947 */ /* 0x000fea0003800000 */
.L_x_1019:
[----:B------:R-:W-:Y:S02]  /*4910*/  HADD2.F32 R0, -RZ, R0.H0_H0 ;  /* 0x20000000ff007230 */ /* 0x000fe40000004100 */
[----:B------:R-:W-:Y:S02]  /*4920*/  IMAD.MOV.U32 R17, RZ, RZ, R27 ;  /* 0x000000ffff117224 */ /* 0x000fe400078e001b */
[----:B------:R-:W0:Y:S02]  /*4930*/  F2I.FTZ.TRUNC.NTZ R5, R0 ;  /* 0x0000000000057305 */ /* 0x000e24000021f100 */
[----:B0-----:R0:W-:Y:S01]  /*4940*/  STG.E.U16 desc[UR36][R2.64], R5 ;  /* 0x0000000502007986 */ /* 0x0011e2000c101524 */
[----:B------:R-:W-:Y:S05]  /*4950*/  BRA `(.L_x_1013) ;  /* 0x0000000c00807947 */ /* 0x000fea0003800000 */
.L_x_1015:
[----:B------:R-:W-:-:S13]  /*4960*/  ISETP.GT.AND P0, PT, R4, 0x6, PT ;  /* 0x000000060400780c */ /* 0x000fda0003f04270 */
[----:B------:R-:W-:Y:S05]  /*4970*/  @P0 BRA `(.L_x_1021) ;  /* 0x00000000002c0947 */ /* 0x000fea0003800000 */
[----:B------:R-:W-:-:S13]  /*4980*/  ISETP.NE.AND P0, PT, R4, 0x5, PT ;  /* 0x000000050400780c */ /* 0x000fda0003f05270 */
[----:B------:R-:W-:Y:S05]  /*4990*/  @!P0 BRA `(.L_x_1022) ;  /* 0x0000000000188947 */ /* 0x000fea0003800000 */
[----:B------:R-:W-:-:S13]  /*49a0*/  ISETP.NE.AND P0, PT, R4, 0x6, PT ;  /* 0x000000060400780c */ /* 0x000fda0003f05270 */
[----:B------:R-:W-:Y:S05]  /*49b0*/  @P0 BRA `(.L_x_1018) ;  /* 0x0000000800fc0947 */ /* 0x000fea0003800000 */
[----:B------:R-:W-:Y:S02]  /*49c0*/  HADD2.F32 R5, -RZ, R0.H0_H0 ;  /* 0x20000000ff057230 */ /* 0x000fe40000004100 */
[----:B------:R-:W-:-:S03]  /*49d0*/  IMAD.MOV.U32 R17, RZ, RZ, R27 ;  /* 0x000000ffff117224 */ /* 0x000fc600078e001b */
[----:B------:R0:W-:Y:S01]  /*49e0*/  STG.E desc[UR36][R2.64], R5 ;  /* 0x0000000502007986 */ /* 0x0001e2000c101924 */
[----:B------:R-:W-:Y:S05]  /*49f0*/  BRA `(.L_x_1013) ;  /* 0x0000000c00587947 */ /* 0x000fea0003800000 */
.L_x_1022:
[----:B------:R0:W-:Y:S01]  /*4a00*/  STG.E.U16 desc[UR36][R2.64], R0 ;  /* 0x0000000002007986 */ /* 0x0001e2000c101524 */
[----:B------:R-:W-:Y:S01]  /*4a10*/  IMAD.MOV.U32 R17, RZ, RZ, R27 ;  /* 0x000000ffff117224 */ /* 0x000fe200078e001b */
[----:B------:R-:W-:Y:S06]  /*4a20*/  BRA `(.L_x_1013) ;  /* 0x0000000c004c7947 */ /* 0x000fec0003800000 */
.L_x_1021:
[----:B------:R-:W-:-:S13]  /*4a30*/  ISETP.NE.AND P0, PT, R4, 0x7, PT ;  /* 0x000000070400780c */ /* 0x000fda0003f05270 */
[----:B------:R-:W-:Y:S05]  /*4a40*/  @!P0 BRA `(.L_x_1023) ;  /* 0x00000000003c8947 */ /* 0x000fea0003800000 */
[----:B------:R-:W-:-:S13]  /*4a50*/  ISETP.NE.AND P0, PT, R4, 0x8, PT ;  /* 0x000000080400780c */ /* 0x000fda0003f05270 */
[----:B------:R-:W-:Y:S05]  /*4a60*/  @!P0 BRA `(.L_x_1024) ;  /* 0x00000000001c8947 */ /* 0x000fea0003800000 */
[----:B------:R-:W-:-:S13]  /*4a70*/  ISETP.NE.AND P0, PT, R4, 0x9, PT ;  /* 0x000000090400780c */ /* 0x000fda0003f05270 */
[----:B------:R-:W-:Y:S05]  /*4a80*/  @P0 BRA `(.L_x_1018) ;  /* 0x0000000800c80947 */ /* 0x000fea0003800000 */
[----:B------:R-:W-:Y:S02]  /*4a90*/  HADD2.F32 R4, -RZ, R0.H0_H0 ;  /* 0x20000000ff047230 */ /* 0x000fe40000004100 */
[----:B------:R-:W-:Y:S02]  /*4aa0*/  IMAD.MOV.U32 R5, RZ, RZ, RZ ;  /* 0x000000ffff057224 */ /* 0x000fe400078e00ff */
[----:B------:R-:W-:-:S03]  /*4ab0*/  IMAD.MOV.U32 R17, RZ, RZ, R27 ;  /* 0x000000ffff117224 */ /* 0x000fc600078e001b */
[----:B------:R0:W-:Y:S01]  /*4ac0*/  STG.E.64 desc[UR36][R2.64], R4 ;  /* 0x0000000402007986 */ /* 0x0001e2000c101b24 */
[----:B------:R-:W-:Y:S05]  /*4ad0*/  BRA `(.L_x_1013) ;  /* 0x0000000c00207947 */ /* 0x000fea0003800000 */
.L_x_1024:
[----:B------:R-:W-:Y:S02]  /*4ae0*/  HADD2.F32 R0, -RZ, R0.H0_H0 ;  /* 0x20000000ff007230 */ /* 0x000fe40000004100 */
[----:B------:R-:W-:-:S03]  /*4af0*/  IMAD.MOV.U32 R17, RZ, RZ, R27 ;  /* 0x000000ffff117224 */ /* 0x000fc600078e001b */
[----:B------:R-:W-:-:S04]  /*4b00*/  F2FP.F16.F32.PACK_AB R0, RZ, R0 ;  /* 0x00000000ff00723e */ /* 0x000fc800000000ff */
[----:B------:R-:W-:-:S05]  /*4b10*/  PRMT R0, R0, 0x5410, RZ ;  /* 0x0000541000007816 */ /* 0x000fca00000000ff */
[----:B------:R0:W-:Y:S01]  /*4b20*/  STG.E desc[UR36][R2.64], R0 ;  /* 0x0000000002007986 */ /* 0x0001e2000c101924 */
[----:B------:R-:W-:Y:S05]  /*4b30*/  BRA `(.L_x_1013) ;  /* 0x0000000c00087947 */ /* 0x000fea0003800000 */
.L_x_1023:
[----:B------:R-:W-:Y:S02]  /*4b40*/  HADD2.F32 R4, -RZ, R0.H0_H0 ;  /* 0x20000000ff047230 */ /* 0x000fe40000004100 */
[----:B------:R-:W-:-:S03]  /*4b50*/  IMAD.MOV.U32 R17, RZ, RZ, R27 ;  /* 0x000000ffff117224 */ /* 0x000fc600078e001b */
[----:B------:R-:W-:-:S06]  /*4b60*/  FMUL.FTZ R4, R4, 1 ;  /* 0x3f80000004047820 */ /* 0x000fcc0000410000 */
[----:B------:R-:W0:Y:S02]  /*4b70*/  F2F.F64.F32 R4, R4 ;  /* 0x0000000400047310 */ /* 0x000e240000201800 */
[----:B0-----:R0:W-:Y:S01]  /*4b80*/  STG.E.64 desc[UR36][R2.64], R4 ;  /* 0x0000000402007986 */ /* 0x0011e2000c101b24 */
[----:B------:R-:W-:Y:S05]  /*4b90*/  BRA `(.L_x_1013) ;  /* 0x0000000800f07947 */ /* 0x000fea0003800000 */
.L_x_1014:
        /* <DEDUP_REMOVED lines=10> */
[----:B------:R-:W-:-:S04]  /*4c40*/  FSETP.NEU.FTZ.AND P0, PT, R0, RZ, PT ;  /* 0x000000ff0000720b */ /* 0x000fc80003f1d000 */
[----:B------:R-:W-:-:S05]  /*4c50*/  SEL R5, RZ, 0x1, !P0 ;  /* 0x00000001ff057807 */ /* 0x000fca0004000000 */
[----:B------:R0:W-:Y:S01]  /*4c60*/  STG.E.U8 desc[UR36][R2.64], R5 ;  /* 0x0000000502007986 */ /* 0x0001e2000c101124 */
[----:B------:R-:W-:Y:S05]  /*4c70*/  BRA `(.L_x_1013) ;  /* 0x0000000800b87947 */ /* 0x000fea0003800000 */
.L_x_1027:
[----:B------:R-:W-:Y:S01]  /*4c80*/  HADD2.F32 R0, -RZ, R0.H0_H0 ;  /* 0x20000000ff007230 */ /* 0x000fe20000004100 */
[----:B------:R-:W-:Y:S01]  /*4c90*/  CS2R R6, SRZ ;  /* 0x0000000000067805 */ /* 0x000fe2000001ff00 */
[----:B------:R-:W-:-:S03]  /*4ca0*/  IMAD.MOV.U32 R17, RZ, RZ, R27 ;  /* 0x000000ffff117224 */ /* 0x000fc600078e001b */
[----:B------:R-:W-:-:S04]  /*4cb0*/  FMUL.FTZ R0, R0, 1 ;  /* 0x3f80000000007820 */ /* 0x000fc80000410000 */
[----:B------:R-:W0:Y:S02]  /*4cc0*/  F2F.F64.F32 R4, R0 ;  /* 0x0000000000047310 */ /* 0x000e240000201800 */
[----:B0-----:R0:W-:Y:S01]  /*4cd0*/  STG.E.128 desc[UR36][R2.64], R4 ;  /* 0x0000000402007986 */ /* 0x0011e2000c101d24 */
[----:B------:R-:W-:Y:S05]  /*4ce0*/  BRA `(.L_x_1013) ;  /* 0x00000008009c7947 */ /* 0x000fea0003800000 */
.L_x_1026:
        /* <DEDUP_REMOVED lines=21> */
.L_x_1031:
[----:B------:R-:W-:Y:S05]  /*4e40*/  BSYNC B0 ;  /* 0x0000000000007941 */ /* 0x000fea0003800000 */
.L_x_1030:
[----:B------:R-:W-:Y:S01]  /*4e50*/  LOP3.LUT R5, R0, R5, RZ, 0xfc, !PT ;  /* 0x0000000500057212 */ /* 0x000fe200078efcff */
[----:B------:R-:W-:-:S04]  /*4e60*/  IMAD.MOV.U32 R17, RZ, RZ, R27 ;  /* 0x000000ffff117224 */ /* 0x000fc800078e001b */
[----:B------:R0:W-:Y:S01]  /*4e70*/  STG.E.U8 desc[UR36][R2.64], R5 ;  /* 0x0000000502007986 */ /* 0x0001e2000c101124 */
[----:B------:R-:W-:Y:S05]  /*4e80*/  BRA `(.L_x_1013) ;  /* 0x0000000800347947 */ /* 0x000fea0003800000 */
.L_x_1029:
        /* <DEDUP_REMOVED lines=13> */
.L_x_1033:
[----:B------:R-:W-:Y:S01]  /*4f60*/  IMAD.MOV.U32 R0, RZ, RZ, 0x7f ;  /* 0x0000007fff007424 */ /* 0x000fe200078e00ff */
[----:B------:R-:W-:-:S04]  /*4f70*/  ISETP.GT.U32.AND P0, PT, R4, 0x7f800000, PT ;  /* 0x7f8000000400780c */ /* 0x000fc80003f04070 */
[----:B------:R-:W-:-:S09]  /*4f80*/  SEL R0, R0, 0x7c, P0 ;  /* 0x0000007c00007807 */ /* 0x000fd20000000000 */
.L_x_1034:
[----:B------:R-:W-:Y:S05]  /*4f90*/  BSYNC B0 ;  /* 0x0000000000007941 */ /* 0x000fea0003800000 */
.L_x_1032:
[----:B------:R-:W-:Y:S01]  /*4fa0*/  LOP3.LUT R4, R5, 0x80000000, RZ, 0xc0, !PT ;  /* 0x8000000005047812 */ /* 0x000fe200078ec0ff */
[----:B------:R-:W-:-:S03]  /*4fb0*/  IMAD.MOV.U32 R17, RZ, RZ, R27 ;  /* 0x000000ffff117224 */ /* 0x000fc600078e001b */
[----:B------:R-:W-:-:S04]  /*4fc0*/  SHF.R.U32.HI R5, RZ, 0x18, R4 ;  /* 0x00000018ff057819 */ /* 0x000fc80000011604 */
[----:B------:R-:W-:-:S05]  /*4fd0*/  LOP3.LUT R5, R0, R5, RZ, 0xfc, !PT ;  /* 0x0000000500057212 */ /* 0x000fca00078efcff */
[----:B------:R0:W-:Y:S01]  /*4fe0*/  STG.E.U8 desc[UR36][R2.64], R5 ;  /* 0x0000000502007986 */ /* 0x0001e2000c101124 */
[----:B------:R-:W-:Y:S05]  /*4ff0*/  BRA `(.L_x_1013) ;  /* 0x0000000400d87947 */ /* 0x000fea0003800000 */
.L_x_1028:
[----:B------:R-:W-:Y:S02]  /*5000*/  HADD2.F32 R0, -RZ, R0.H0_H0 ;  /* 0x20000000ff007230 */ /* 0x000fe40000004100 */
[----:B------:R-:W-:-:S03]  /*5010*/  IMAD.MOV.U32 R17, RZ, RZ, R27 ;  /* 0x000000ffff117224 */ /* 0x000fc600078e001b */
[----:B------:R-:W-:-:S05]  /*5020*/  F2FP.BF16.F32.PACK_AB R0, RZ, R0 ;  /* 0x00000000ff00723e */ /* 0x000fca00000010ff */
[----:B------:R0:W-:Y:S01]  /*5030*/  STG.E.U16 desc[UR36][R2.64], R0 ;  /* 0x0000000002007986 */ /* 0x0001e2000c101524 */
[----:B------:R-:W-:Y:S05]  /*5040*/  BRA `(.L_x_1013) ;  /* 0x0000000400c47947 */ /* 0x000fea0003800000 */
.L_x_1025:
        /* <DEDUP_REMOVED lines=10> */
[----:B------:R-:W0:Y:S02]  /*50f0*/  F2I.FTZ.U32.TRUNC.NTZ R5, R5 ;  /* 0x0000000500057305 */ /* 0x000e24000021f000 */
[----:B0-----:R4:W-:Y:S01]  /*5100*/  STG.E.U16 desc[UR36][R2.64], R5 ;  /* 0x0000000502007986 */ /* 0x0019e2000c101524 */
[----:B------:R-:W-:Y:S05]  /*5110*/  BRA `(.L_x_1013) ;  /* 0x0000000400907947 */ /* 0x000fea0003800000 */
.L_x_1037:
        /* <DEDUP_REMOVED lines=17> */
.L_x_1040:
[----:B------:R-:W-:-:S04]  /*5230*/  LOP3.LUT R0, R7, 0x80000000, RZ, 0xc0, !PT ;  /* 0x8000000007007812 */ /* 0x000fc800078ec0ff */
[----:B------:R-:W-:-:S04]  /*5240*/  SHF.R.U32.HI R5, RZ, 0x18, R0 ;  /* 0x00000018ff057819 */ /* 0x000fc80000011600 */
[----:B------:R-:W-:-:S04]  /*5250*/  LOP3.LUT R4, R4, R5, RZ, 0xfc, !PT ;  /* 0x0000000504047212 */ /* 0x000fc800078efcff */
[----:B------:R-:W-:-:S07]  /*5260*/  PRMT R0, R4, 0x7610, R0 ;  /* 0x0000761004007816 */ /* 0x000fce0000000000 */
.L_x_1039:
[----:B------:R-:W-:Y:S05]  /*5270*/  BSYNC B0 ;  /* 0x0000000000007941 */ /* 0x000fea0003800000 */
.L_x_1038:
[----:B------:R3:W-:Y:S01]  /*5280*/  STG.E.U8 desc[UR36][R2.64], R0 ;  /* 0x0000000002007986 */ /* 0x0007e2000c101124 */
[----:B------:R-:W-:Y:S01]  /*5290*/  IMAD.MOV.U32 R17, RZ, RZ, R27 ;  /* 0x000000ffff117224 */ /* 0x000fe200078e001b */
[----:B------:R-:W-:Y:S06]  /*52a0*/  BRA `(.L_x_1013) ;  /* 0x00000004002c7947 */ /* 0x000fec0003800000 */
.L_x_1036:
        /* <DEDUP_REMOVED lines=17> */
.L_x_1043:
[----:B------:R-:W-:-:S04]  /*53c0*/  LOP3.LUT R0, R7, 0x80000000, RZ, 0xc0, !PT ;  /* 0x8000000007007812 */ /* 0x000fc800078ec0ff */
[----:B------:R-:W-:-:S04]  /*53d0*/  SHF.R.U32.HI R5, RZ, 0x18, R0 ;  /* 0x00000018ff057819 */ /* 0x000fc80000011600 */
[----:B------:R-:W-:-:S04]  /*53e0*/  LOP3.LUT R4, R4, R5, RZ, 0xfc, !PT ;  /* 0x0000000504047212 */ /* 0x000fc800078efcff */
[----:B------:R-:W-:-:S07]  /*53f0*/  PRMT R0, R4, 0x7610, R0 ;  /* 0x0000761004007816 */ /* 0x000fce0000000000 */
.L_x_1042:
[----:B------:R-:W-:Y:S05]  /*5400*/  BSYNC B0 ;  /* 0x0000000000007941 */ /* 0x000fea0003800000 */
.L_x_1041:
[----:B------:R0:W-:Y:S01]  /*5410*/  STG.E.U8 desc[UR36][R2.64], R0 ;  /* 0x0000000002007986 */ /* 0x0001e2000c101124 */
[----:B------:R-:W-:Y:S01]  /*5420*/  IMAD.MOV.U32 R17, RZ, RZ, R27 ;  /* 0x000000ffff117224 */ /* 0x000fe200078e001b */
[----:B------:R-:W-:Y:S06]  /*5430*/  BRA `(.L_x_1013) ;  /* 0x0000000000c87947 */ /* 0x000fec0003800000 */
.L_x_1035:
[----:B------:R-:W-:-:S13]  /*5440*/  ISETP.NE.AND P0, PT, R4, 0x1c, PT ;  /* 0x0000001c0400780c */ /* 0x000fda0003f05270 */
[----:B------:R-:W-:Y:S05]  /*5450*/  @!P0 BRA `(.L_x_1044) ;  /* 0x0000000000b08947 */ /* 0x000fea0003800000 */
[----:B------:R-:W-:-:S13]  /*5460*/  ISETP.NE.AND P0, PT, R4, 0x1d, PT ;  /* 0x0000001d0400780c */ /* 0x000fda0003f05270 */
[----:B------:R-:W-:Y:S05]  /*5470*/  @!P0 BRA `(.L_x_1045) ;  /* 0x0000000000948947 */ /* 0x000fea0003800000 */
[----:B------:R-:W-:-:S13]  /*5480*/  ISETP.NE.AND P0, PT, R4, 0x2c, PT ;  /* 0x0000002c0400780c */ /* 0x000fda0003f05270 */
[----:B------:R-:W-:Y:S05]  /*5490*/  @P0 BRA `(.L_x_1018) ;  /* 0x0000000000440947 */ /* 0x000fea0003800000 */
[----:B------:R-:W-:Y:S02]  /*54a0*/  HADD2.F32 R5, -RZ, R0.H0_H0 ;  /* 0x20000000ff057230 */ /* 0x000fe40000004100 */
        /* <DEDUP_REMOVED lines=16> */
.L_x_1018:
        /* <DEDUP_REMOVED lines=16> */
.L_x_1046:
[----:B------:R-:W-:Y:S01]  /*56b0*/  IMAD.MOV.U32 R17, RZ, RZ, R27 ;  /* 0x000000ffff117224 */ /* 0x000fe200078e001b */
[----:B------:R-:W-:Y:S06]  /*56c0*/  BRA `(.L_x_1013) ;  /* 0x0000000000247947 */ /* 0x000fec0003800000 */
.L_x_1045:
[----:B------:R-:W-:Y:S02]  /*56d0*/  HADD2.F32 R4, -RZ, R0.H0_H0 ;  /* 0x20000000ff047230 */ /* 0x000fe40000004100 */
[----:B------:R-:W-:-:S04]  /*56e0*/  IMAD.MOV.U32 R17, RZ, RZ, R27 ;  /* 0x000000ffff117224 */ /* 0x000fc800078e001b */
[----:B------:R-:W0:Y:S02]  /*56f0*/  F2I.U64.TRUNC R4, R4 ;  /* 0x0000000400047311 */ /* 0x000e24000020d800 */
[----:B0-----:R2:W-:Y:S01]  /*5700*/  STG.E.64 desc[UR36][R2.64], R4 ;  /* 0x0000000402007986 */ /* 0x0015e2000c101b24 */
[----:B------:R-:W-:Y:S05]  /*5710*/  BRA `(.L_x_1013) ;  /* 0x0000000000107947 */ /* 0x000fea0003800000 */
.L_x_1044:
[----:B------:R-:W-:Y:S02]  /*5720*/  HADD2.F32 R0, -RZ, R0.H0_H0 ;  /* 0x20000000ff007230 */ /* 0x000fe40000004100 */
[----:B------:R-:W-:Y:S02]  /*5730*/  IMAD.MOV.U32 R17, RZ, RZ, R27 ;  /* 0x000000ffff117224 */ /* 0x000fe400078e001b */
[----:B------:R-:W0:Y:S02]  /*5740*/  F2I.FTZ.U32.TRUNC.NTZ R5, R0 ;  /* 0x0000000000057305 */ /* 0x000e24000021f000 */
[----:B0-----:R0:W-:Y:S03]  /*5750*/  STG.E desc[UR36][R2.64], R5 ;  /* 0x0000000502007986 */ /* 0x0011e6000c101924 */
.L_x_1013:
[----:B------:R-:W-:Y:S05]  /*5760*/  BSYNC B6 ;  /* 0x0000000000067941 */ /* 0x000fea0003800000 */
.L_x_1012:
[----:B------:R-:W-:Y:S01]  /*5770*/  ISETP.GE.AND P0, PT, R17, R16, PT ;  /* 0x000000101100720c */ /* 0x000fe20003f06270 */
[----:B------:R-:W-:-:S12]  /*5780*/  BSSY B6, `(.L_x_1047) ;  /* 0x00001fc000067945 */ /* 0x000fd80003800000 */
[----:B------:R-:W-:Y:S05]  /*5790*/  @P0 BRA `(.L_x_1048) ;  /* 0x0000001c00e80947 */ /* 0x000fea0003800000 */
[----:B01234-:R-:W0:Y:S01]  /*57a0*/  LDC.64 R2, c[0x0][0x218] ;  /* 0x00008600ff027b82 */ /* 0x01fe220000000a00 */
        /* <DEDUP_REMOVED lines=21> */
.L_x_1052:
[----:B------:R-:W-:-:S06]  /*5900*/  HADD2.F32 R5, -RZ, R24.H0_H0 ;  /* 0x20000018ff057230 */ /* 0x000fcc0000004100 */
[----:B------:R-:W0:Y:S02]  /*5910*/  F2I.S64.TRUNC R4, R5 ;  /* 0x0000000500047311 */ /* 0x000e24000020d900 */
[----:B0-----:R0:W-:Y:S01]  /*5920*/  STG.E.U8 desc[UR36][R2.64], R4 ;  /* 0x0000000402007986 */ /* 0x0011e2000c101124 */
[----:B------:R-:W-:Y:S05]  /*5930*/  BRA `(.L_x_1054) ;  /* 0x0000000c00847947 */ /* 0x000fea0003800000 */
.L_x_1051:
        /* <DEDUP_REMOVED lines=10> */
.L_x_1056:
[----:B------:R-:W-:-:S04]  /*59e0*/  HADD2.F32 R24, -RZ, R24.H0_H0 ;  /* 0x20000018ff187230 */ /* 0x000fc80000004100 */
[----:B------:R-:W0:Y:S02]  /*59f0*/  F2I.FTZ.TRUNC.NTZ R5, R24 ;  /* 0x0000001800057305 */ /* 0x000e24000021f100 */
[----:B0-----:R0:W-:Y:S01]  /*5a00*/  STG.E desc[UR36][R2.64], R5 ;  /* 0x0000000502007986 */ /* 0x0011e2000c101924 */
[----:B------:R-:W-:Y:S05]  /*5a10*/  BRA `(.L_x_1054) ;  /* 0x0000000c004c7947 */ /* 0x000fea0003800000 */
.L_x_1055:
[----:B------:R-:W-:-:S04]  /*5a20*/  HADD2.F32 R24, -RZ, R24.H0_H0 ;  /* 0x20000018ff187230 */ /* 0x000fc80000004100 */
[----:B------:R-:W0:Y:S02]  /*5a30*/  F2I.FTZ.TRUNC.NTZ R5, R24 ;  /* 0x0000001800057305 */ /* 0x000e24000021f100 */
[----:B0-----:R0:W-:Y:S01]  /*5a40*/  STG.E.U16 desc[UR36][R2.64], R5 ;  /* 0x0000000502007986 */ /* 0x0011e2000c101524 */
[----:B------:R-:W-:Y:S05]  /*5a50*/  BRA `(.L_x_1054) ;  /* 0x0000000c003c7947 */ /* 0x000fea0003800000 */
.L_x_1050:
        /* <DEDUP_REMOVED lines=9> */
.L_x_1058:
[----:B------:R0:W-:Y:S01]  /*5af0*/  STG.E.U16 desc[UR36][R2.64], R24 ;  /* 0x0000001802007986 */ /* 0x0001e2000c101524 */
[----:B------:R-:W-:Y:S05]  /*5b00*/  BRA `(.L_x_1054) ;  /* 0x0000000c00107947 */ /* 0x000fea0003800000 */
.L_x_1057:
        /* <DEDUP_REMOVED lines=10> */
.L_x_1060:
[----:B------:R-:W-:-:S05]  /*5bb0*/  HADD2.F32 R0, -RZ, R24.H0_H0 ;  /* 0x20000018ff007230 */ /* 0x000fca0000004100 */
[----:B------:R-:W-:-:S04]  /*5bc0*/  F2FP.F16.F32.PACK_AB R0, RZ, R0 ;  /* 0x00000000ff00723e */ /* 0x000fc800000000ff */
[----:B------:R-:W-:-:S05]  /*5bd0*/  PRMT R0, R0, 0x5410, RZ ;  /* 0x0000541000007816 */ /* 0x000fca00000000ff */
[----:B------:R0:W-:Y:S01]  /*5be0*/  STG.E desc[UR36][R2.64], R0 ;  /* 0x0000000002007986 */ /* 0x0001e2000c101924 */
[----:B------:R-:W-:Y:S05]  /*5bf0*/  BRA `(.L_x_1054) ;  /* 0x0000000800d47947 */ /* 0x000fea0003800000 */
.L_x_1059:
[----:B------:R-:W-:-:S05]  /*5c00*/  HADD2.F32 R4, -RZ, R24.H0_H0 ;  /* 0x20000018ff047230 */ /* 0x000fca0000004100 */
[----:B------:R-:W-:-:S06]  /*5c10*/  FMUL.FTZ R4, R4, 1 ;  /* 0x3f80000004047820 */ /* 0x000fcc0000410000 */
[----:B------:R-:W0:Y:S02]  /*5c20*/  F2F.F64.F32 R4, R4 ;  /* 0x0000000400047310 */ /* 0x000e240000201800 */
[----:B0-----:R0:W-:Y:S01]  /*5c30*/  STG.E.64 desc[UR36][R2.64], R4 ;  /* 0x0000000402007986 */ /* 0x0011e2000c101b24 */
[----:B------:R-:W-:Y:S05]  /*5c40*/  BRA `(.L_x_1054) ;  /* 0x0000000800c07947 */ /* 0x000fea0003800000 */
.L_x_1049:
        /* <DEDUP_REMOVED lines=13> */
.L_x_1063:
[----:B------:R-:W-:Y:S01]  /*5d20*/  HADD2.F32 R24, -RZ, R24.H0_H0 ;  /* 0x20000018ff187230 */ /* 0x000fe20000004100 */
[----:B------:R-:W-:-:S04]  /*5d30*/  CS2R R6, SRZ ;  /* 0x0000000000067805 */ /* 0x000fc8000001ff00 */
[----:B------:R-:W-:-:S06]  /*5d40*/  FMUL.FTZ R4, R24, 1 ;  /* 0x3f80000018047820 */ /* 0x000fcc0000410000 */
[----:B------:R-:W0:Y:S02]  /*5d50*/  F2F.F64.F32 R4, R4 ;  /* 0x0000000400047310 */ /* 0x000e240000201800 */
[----:B0-----:R0:W-:Y:S01]  /*5d60*/  STG.E.128 desc[UR36][R2.64], R4 ;  /* 0x0000000402007986 */ /* 0x0011e2000c101d24 */
[----:B------:R-:W-:Y:S05]  /*5d70*/  BRA `(.L_x_1054) ;  /* 0x0000000800747947 */ /* 0x000fea0003800000 */
.L_x_1062:
        /* <DEDUP_REMOVED lines=21> */
.L_x_1067:
[----:B------:R-:W-:Y:S05]  /*5ed0*/  BSYNC B0 ;  /* 0x0000000000007941 */ /* 0x000fea0003800000 */
.L_x_1066:
[----:B------:R-:W-:-:S05]  /*5ee0*/  LOP3.LUT R5, R0, R5, RZ, 0xfc, !PT ;  /* 0x0000000500057212 */ /* 0x000fca00078efcff */
[----:B------:R0:W-:Y:S01]  /*5ef0*/  STG.E.U8 desc[UR36][R2.64], R5 ;  /* 0x0000000502007986 */ /* 0x0001e2000c101124 */
[----:B------:R-:W-:Y:S05]  /*5f00*/  BRA `(.L_x_1054) ;  /* 0x0000000800107947 */ /* 0x000fea0003800000 */
.L_x_1065:
        /* <DEDUP_REMOVED lines=13> */
.L_x_1069:
[----:B------:R-:W-:Y:S01]  /*5fe0*/  IMAD.MOV.U32 R0, RZ, RZ, 0x7f ;  /* 0x0000007fff007424 */ /* 0x000fe200078e00ff */
[----:B------:R-:W-:-:S04]  /*5ff0*/  ISETP.GT.U32.AND P0, PT, R4, 0x7f800000, PT ;  /* 0x7f8000000400780c */ /* 0x000fc80003f04070 */
[----:B------:R-:W-:-:S09]  /*6000*/  SEL R0, R0, 0x7c, P0 ;  /* 0x0000007c00007807 */ /* 0x000fd20000000000 */
.L_x_1070:
[----:B------:R-:W-:Y:S05]  /*6010*/  BSYNC B0 ;  /* 0x0000000000007941 */ /* 0x000fea0003800000 */
.L_x_1068:
[----:B------:R-:W-:-:S04]  /*6020*/  LOP3.LUT R4, R5, 0x80000000, RZ, 0xc0, !PT ;  /* 0x8000000005047812 */ /* 0x000fc800078ec0ff */
[----:B------:R-:W-:-:S04]  /*6030*/  SHF.R.U32.HI R5, RZ, 0x18, R4 ;  /* 0x00000018ff057819 */ /* 0x000fc80000011604 */
[----:B------:R-:W-:-:S05]  /*6040*/  LOP3.LUT R5, R0, R5, RZ, 0xfc, !PT ;  /* 0x0000000500057212 */ /* 0x000fca00078efcff */
[----:B------:R0:W-:Y:S01]  /*6050*/  STG.E.U8 desc[UR36][R2.64], R5 ;  /* 0x0000000502007986 */ /* 0x0001e2000c101124 */
[----:B------:R-:W-:Y:S05]  /*6060*/  BRA `(.L_x_1054) ;  /* 0x0000000400b87947 */ /* 0x000fea0003800000 */
.L_x_1064:
[----:B------:R-:W-:-:S05]  /*6070*/  HADD2.F32 R0, -RZ, R24.H0_H0 ;  /* 0x20000018ff007230 */ /* 0x000fca0000004100 */
[----:B------:R-:W-:-:S05]  /*6080*/  F2FP.BF16.F32.PACK_AB R0, RZ, R0 ;  /* 0x00000000ff00723e */ /* 0x000fca00000010ff */
[----:B------:R0:W-:Y:S01]  /*6090*/  STG.E.U16 desc[UR36][R2.64], R0 ;  /* 0x0000000002007986 */ /* 0x0001e2000c101524 */
[----:B------:R-:W-:Y:S05]  /*60a0*/  BRA `(.L_x_1054) ;  /* 0x0000000400a87947 */ /* 0x000fea0003800000 */
.L_x_1061:
        /* <DEDUP_REMOVED lines=12> */
.L_x_1073:
        /* <DEDUP_REMOVED lines=17> */
.L_x_1076:
[----:B------:R-:W-:-:S04]  /*6280*/  LOP3.LUT R0, R7, 0x80000000, RZ, 0xc0, !PT ;  /* 0x8000000007007812 */ /* 0x000fc800078ec0ff */
[----:B------:R-:W-:-:S04]  /*6290*/  SHF.R.U32.HI R5, RZ, 0x18, R0 ;  /* 0x00000018ff057819 */ /* 0x000fc80000011600 */
[----:B------:R-:W-:-:S04]  /*62a0*/  LOP3.LUT R4, R4, R5, RZ, 0xfc, !PT ;  /* 0x0000000504047212 */ /* 0x000fc800078efcff */
[----:B------:R-:W-:-:S07]  /*62b0*/  PRMT R0, R4, 0x7610, R0 ;  /* 0x0000761004007816 */ /* 0x000fce0000000000 */
.L_x_1075:
[----:B------:R-:W-:Y:S05]  /*62c0*/  BSYNC B0 ;  /* 0x0000000000007941 */ /* 0x000fea0003800000 */
.L_x_1074:
[----:B------:R3:W-:Y:S01]  /*62d0*/  STG.E.U8 desc[UR36][R2.64], R0 ;  /* 0x0000000002007986 */ /* 0x0007e2000c101124 */
[----:B------:R-:W-:Y:S05]  /*62e0*/  BRA `(.L_x_1054) ;  /* 0x0000000400187947 */ /* 0x000fea0003800000 */
.L_x_1072:
        /* <DEDUP_REMOVED lines=17> */
.L_x_1079:
[----:B------:R-:W-:-:S04]  /*6400*/  LOP3.LUT R0, R7, 0x80000000, RZ, 0xc0, !PT ;  /* 0x8000000007007812 */ /* 0x000fc800078ec0ff */
[----:B------:R-:W-:-:S04]  /*6410*/  SHF.R.U32.HI R5, RZ, 0x18, R0 ;  /* 0x00000018ff057819 */ /* 0x000fc80000011600 */
[----:B------:R-:W-:-:S04]  /*6420*/  LOP3.LUT R4, R4, R5, RZ, 0xfc, !PT ;  /* 0x0000000504047212 */ /* 0x000fc800078efcff */
[----:B------:R-:W-:-:S07]  /*6430*/  PRMT R0, R4, 0x7610, R0 ;  /* 0x0000761004007816 */ /* 0x000fce0000000000 */
.L_x_1078:
[----:B------:R-:W-:Y:S05]  /*6440*/  BSYNC B0 ;  /* 0x0000000000007941 */ /* 0x000fea0003800000 */
.L_x_1077:
[----:B------:R0:W-:Y:S01]  /*6450*/  STG.E.U8 desc[UR36][R2.64], R0 ;  /* 0x0000000002007986 */ /* 0x0001e2000c101124 */
[----:B------:R-:W-:Y:S05]  /*6460*/  BRA `(.L_x_1054) ;  /* 0x0000000000b87947 */ /* 0x000fea0003800000 */
.L_x_1071:
        /* <DEDUP_REMOVED lines=22> */
.L_x_1053:
        /* <DEDUP_REMOVED lines=16> */
.L_x_1082:
[----:B------:R-:W-:Y:S05]  /*66d0*/  BRA `(.L_x_1054) ;  /* 0x00000000001c7947 */ /* 0x000fea0003800000 */
.L_x_1081:
[----:B------:R-:W-:-:S06]  /*66e0*/  HADD2.F32 R4, -RZ, R24.H0_H0 ;  /* 0x20000018ff047230 */ /* 0x000fcc0000004100 */
[----:B------:R-:W0:Y:S02]  /*66f0*/  F2I.U64.TRUNC R4, R4 ;  /* 0x0000000400047311 */ /* 0x000e24000020d800 */
[----:B0-----:R2:W-:Y:S01]  /*6700*/  STG.E.64 desc[UR36][R2.64], R4 ;  /* 0x0000000402007986 */ /* 0x0015e2000c101b24 */
[----:B------:R-:W-:Y:S05]  /*6710*/  BRA `(.L_x_1054) ;  /* 0x00000000000c7947 */ /* 0x000fea0003800000 */
.L_x_1080:
[----:B------:R-:W-:-:S04]  /*6720*/  HADD2.F32 R24, -RZ, R24.H0_H0 ;  /* 0x20000018ff187230 */ /* 0x000fc80000004100 */
[----:B------:R-:W0:Y:S02]  /*6730*/  F2I.FTZ.U32.TRUNC.NTZ R5, R24 ;  /* 0x0000001800057305 */ /* 0x000e24000021f000 */
[----:B0-----:R0:W-:Y:S02]  /*6740*/  STG.E desc[UR36][R2.64], R5 ;  /* 0x0000000502007986 */ /* 0x0011e4000c101924 */
.L_x_1054:
[----:B------:R-:W-:-:S05]  /*6750*/  VIADD R17, R17, 0x80 ;  /* 0x0000008011117836 */ /* 0x000fca0000000000 */
[----:B------:R-:W-:-:S13]  /*6760*/  ISETP.GE.AND P0, PT, R17, R16, PT ;  /* 0x000000101100720c */ /* 0x000fda0003f06270 */
        /* <DEDUP_REMOVED lines=19> */
[----:B------:R-:W-:-:S06]  /*68a0*/  HADD2.F32 R23, -RZ, R23.H0_H0 ;  /* 0x20000017ff177230 */ /* 0x000fcc0000004100 */
[----:B------:R-:W0:Y:S02]  /*68b0*/  F2I.FTZ.TRUNC.NTZ R23, R23 ;  /* 0x0000001700177305 */ /* 0x000e24000021f100 */
[----:B0-----:R4:W-:Y:S01]  /*68c0*/  STG.E.U8 desc[UR36][R2.64], R23 ;  /* 0x0000001702007986 */ /* 0x0019e2000c101124 */
[----:B------:R-:W-:Y:S05]  /*68d0*/  BRA `(.L_x_1088) ;  /* 0x0000000c00947947 */ /* 0x000fea0003800000 */
.L_x_1086:
[----:B------:R-:W-:-:S06]  /*68e0*/  HADD2.F32 R5, -RZ, R23.H0_H0 ;  /* 0x20000017ff057230 */ /* 0x000fcc0000004100 */
[----:B------:R-:W0:Y:S02]  /*68f0*/  F2I.S64.TRUNC R4, R5 ;  /* 0x0000000500047311 */ /* 0x000e24000020d900 */
[----:B0-----:R3:W-:Y:S01]  /*6900*/  STG.E.U8 desc[UR36][R2.64], R4 ;  /* 0x0000000402007986 */ /* 0x0017e2000c101124 */
[----:B------:R-:W-:Y:S05]  /*6910*/  BRA `(.L_x_1088) ;  /* 0x0000000c00847947 */ /* 0x000fea0003800000 */
.L_x_1085:
        /* <DEDUP_REMOVED lines=10> */
.L_x_1090:
[----:B------:R-:W-:-:S06]  /*69c0*/  HADD2.F32 R23, -RZ, R23.H0_H0 ;  /* 0x20000017ff177230 */ /* 0x000fcc0000004100 */
[----:B------:R-:W0:Y:S02]  /*69d0*/  F2I.FTZ.TRUNC.NTZ R23, R23 ;  /* 0x0000001700177305 */ /* 0x000e24000021f100 */
[----:B0-----:R2:W-:Y:S01]  /*69e0*/  STG.E desc[UR36][R2.64], R23 ;  /* 0x0000001702007986 */ /* 0x0015e2000c101924 */
[----:B------:R-:W-:Y:S05]  /*69f0*/  BRA `(.L_x_1088) ;  /* 0x0000000c004c7947 */ /* 0x000fea0003800000 */
.L_x_1089:
[----:B------:R-:W-:-:S06]  /*6a00*/  HADD2.F32 R23, -RZ, R23.H0_H0 ;  /* 0x20000017ff177230 */ /* 0x000fcc0000004100 */
[----:B------:R-:W0:Y:S02]  /*6a10*/  F2I.FTZ.TRUNC.NTZ R23, R23 ;  /* 0x0000001700177305 */ /* 0x000e24000021f100 */
[----:B0-----:R0:W-:Y:S01]  /*6a20*/  STG.E.U16 desc[UR36][R2.64], R23 ;  /* 0x0000001702007986 */ /* 0x0011e2000c101524 */
[----:B------:R-:W-:Y:S05]  /*6a30*/  BRA `(.L_x_1088) ;  /* 0x0000000c003c7947 */ /* 0x000fea0003800000 */
.L_x_1084:
        /* <DEDUP_REMOVED lines=9> */
.L_x_1092:
[----:B------:R0:W-:Y:S01]  /*6ad0*/  STG.E.U16 desc[UR36][R2.64], R23 ;  /* 0x0000001702007986 */ /* 0x0001e2000c101524 */
[----:B------:R-:W-:Y:S05]  /*6ae0*/  BRA `(.L_x_1088) ;  /* 0x0000000c00107947 */ /* 0x000fea0003800000 */
.L_x_1091:
        /* <DEDUP_REMOVED lines=10> */
.L_x_1094:
[----:B------:R-:W-:-:S05]  /*6b90*/  HADD2.F32 R0, -RZ, R23.H0_H0 ;  /* 0x20000017ff007230 */ /* 0x000fca0000004100 */
[----:B------:R-:W-:-:S04]  /*6ba0*/  F2FP.F16.F32.PACK_AB R0, RZ, R0 ;  /* 0x00000000ff00723e */ /* 0x000fc800000000ff */
[----:B------:R-:W-:-:S05]  /*6bb0*/  PRMT R0, R0, 0x5410, RZ ;  /* 0x0000541000007816 */ /* 0x000fca00000000ff */
[----:B------:R0:W-:Y:S01]  /*6bc0*/  STG.E desc[UR36][R2.64], R0 ;  /* 0x0000000002007986 */ /* 0x0001e2000c101924 */
[----:B------:R-:W-:Y:S05]  /*6bd0*/  BRA `(.L_x_1088) ;  /* 0x0000000800d47947 */ /* 0x000fea0003800000 */
.L_x_1093:
[----:B------:R-:W-:-:S05]  /*6be0*/  HADD2.F32 R4, -RZ, R23.H0_H0 ;  /* 0x20000017ff047230 */ /* 0x000fca0000004100 */
[----:B------:R-:W-:-:S06]  /*6bf0*/  FMUL.FTZ R4, R4, 1 ;  /* 0x3f80000004047820 */ /* 0x000fcc0000410000 */
[----:B------:R-:W0:Y:S02]  /*6c00*/  F2F.F64.F32 R4, R4 ;  /* 0x0000000400047310 */ /* 0x000e240000201800 */
[----:B0-----:R0:W-:Y:S01]  /*6c10*/  STG.E.64 desc[UR36][R2.64], R4 ;  /* 0x0000000402007986 */ /* 0x0011e2000c101b24 */
[----:B------:R-:W-:Y:S05]  /*6c20*/  BRA `(.L_x_1088) ;  /* 0x0000000800c07947 */ /* 0x000fea0003800000 */
.L_x_1083:
        /* <DEDUP_REMOVED lines=13> */
.L_x_1097:
[----:B------:R-:W-:Y:S01]  /*6d00*/  HADD2.F32 R23, -RZ, R23.H0_H0 ;  /* 0x20000017ff177230 */ /* 0x000fe20000004100 */
[----:B------:R-:W-:-:S04]  /*6d10*/  CS2R R6, SRZ ;  /* 0x0000000000067805 */ /* 0x000fc8000001ff00 */
[----:B------:R-:W-:-:S06]  /*6d20*/  FMUL.FTZ R4, R23, 1 ;  /* 0x3f80000017047820 */ /* 0x000fcc0000410000 */
[----:B------:R-:W0:Y:S02]  /*6d30*/  F2F.F64.F32 R4, R4 ;  /* 0x0000000400047310 */ /* 0x000e240000201800 */
[----:B0-----:R0:W-:Y:S01]  /*6d40*/  STG.E.128 desc[UR36][R2.64], R4 ;  /* 0x0000000402007986 */ /* 0x0011e2000c101d24 */
[----:B------:R-:W-:Y:S05]  /*6d50*/  BRA `(.L_x_1088) ;  /* 0x0000000800747947 */ /* 0x000fea0003800000 */
.L_x_1096:
        /* <DEDUP_REMOVED lines=21> */
.L_x_1101:
[----:B------:R-:W-:Y:S05]  /*6eb0*/  BSYNC B0 ;  /* 0x0000000000007941 */ /* 0x000fea0003800000 */
.L_x_1100:
[----:B------:R-:W-:-:S05]  /*6ec0*/  LOP3.LUT R5, R0, R5, RZ, 0xfc, !PT ;  /* 0x0000000500057212 */ /* 0x000fca00078efcff */
[----:B------:R0:W-:Y:S01]  /*6ed0*/  STG.E.U8 desc[UR36][R2.64], R5 ;  /* 0x0000000502007986 */ /* 0x0001e2000c101124 */
[----:B------:R-:W-:Y:S05]  /*6ee0*/  BRA `(.L_x_1088) ;  /* 0x0000000800107947 */ /* 0x000fea0003800000 */
.L_x_1099:
        /* <DEDUP_REMOVED lines=13> */
.L_x_1103:
[----:B------:R-:W-:Y:S01]  /*6fc0*/  IMAD.MOV.U32 R0, RZ, RZ, 0x7f ;  /* 0x0000007fff007424 */ /* 0x000fe200078e00ff */
[----:B------:R-:W-:-:S04]  /*6fd0*/  ISETP.GT.U32.AND P0, PT, R4, 0x7f800000, PT ;  /* 0x7f8000000400780c */ /* 0x000fc80003f04070 */
[----:B------:R-:W-:-:S09]  /*6fe0*/  SEL R0, R0, 0x7c, P0 ;  /* 0x0000007c00007807 */ /* 0x000fd20000000000 */
.L_x_1104:
[----:B------:R-:W-:Y:S05]  /*6ff0*/  BSYNC B0 ;  /* 0x0000000000007941 */ /* 0x000fea0003800000 */
.L_x_1102:
[----:B------:R-:W-:-:S04]  /*7000*/  LOP3.LUT R4, R23, 0x80000000, RZ, 0xc0, !PT ;  /* 0x8000000017047812 */ /* 0x000fc800078ec0ff */
[----:B------:R-:W-:-:S04]  /*7010*/  SHF.R.U32.HI R5, RZ, 0x18, R4 ;  /* 0x00000018ff057819 */ /* 0x000fc80000011604 */
[----:B------:R-:W-:-:S05]  /*7020*/  LOP3.LUT R5, R0, R5, RZ, 0xfc, !PT ;  /* 0x0000000500057212 */ /* 0x000fca00078efcff */
[----:B------:R0:W-:Y:S01]  /*7030*/  STG.E.U8 desc[UR36][R2.64], R5 ;  /* 0x0000000502007986 */ /* 0x0001e2000c101124 */
[----:B------:R-:W-:Y:S05]  /*7040*/  BRA `(.L_x_1088) ;  /* 0x0000000400b87947 */ /* 0x000fea0003800000 */
.L_x_1098:
[----:B------:R-:W-:-:S05]  /*7050*/  HADD2.F32 R0, -RZ, R23.H0_H0 ;  /* 0x20000017ff007230 */ /* 0x000fca0000004100 */
[----:B------:R-:W-:-:S05]  /*7060*/  F2FP.BF16.F32.PACK_AB R0, RZ, R0 ;  /* 0x00000000ff00723e */ /* 0x000fca00000010ff */
[----:B------:R0:W-:Y:S01]  /*7070*/  STG.E.U16 desc[UR36][R2.64], R0 ;  /* 0x0000000002007986 */ /* 0x0001e2000c101524 */
[----:B------:R-:W-:Y:S05]  /*7080*/  BRA `(.L_x_1088) ;  /* 0x0000000400a87947 */ /* 0x000fea0003800000 */
.L_x_1095:
        /* <DEDUP_REMOVED lines=12> */
.L_x_1107:
        /* <DEDUP_REMOVED lines=17> */
.L_x_1110:
[----:B------:R-:W-:-:S04]  /*7260*/  LOP3.LUT R0, R23, 0x80000000, RZ, 0xc0, !PT ;  /* 0x8000000017007812 */ /* 0x000fc800078ec0ff */
[----:B------:R-:W-:-:S04]  /*7270*/  SHF.R.U32.HI R5, RZ, 0x18, R0 ;  /* 0x00000018ff057819 */ /* 0x000fc80000011600 */
[----:B------:R-:W-:-:S04]  /*7280*/  LOP3.LUT R4, R4, R5, RZ, 0xfc, !PT ;  /* 0x0000000504047212 */ /* 0x000fc800078efcff */
[----:B------:R-:W-:-:S07]  /*7290*/  PRMT R0, R4, 0x7610, R0 ;  /* 0x0000761004007816 */ /* 0x000fce0000000000 */
.L_x_1109:
[----:B------:R-:W-:Y:S05]  /*72a0*/  BSYNC B0 ;  /* 0x0000000000007941 */ /* 0x000fea0003800000 */
.L_x_1108:
[----:B------:R0:W-:Y:S01]  /*72b0*/  STG.E.U8 desc[UR36][R2.64], R0 ;  /* 0x0000000002007986 */ /* 0x0001e2000c101124 */
[----:B------:R-:W-:Y:S05]  /*72c0*/  BRA `(.L_x_1088) ;  /* 0x0000000400187947 */ /* 0x000fea0003800000 */
.L_x_1106:
        /* <DEDUP_REMOVED lines=17> */
.L_x_1113:
[----:B------:R-:W-:-:S04]  /*73e0*/  LOP3.LUT R0, R23, 0x80000000, RZ, 0xc0, !PT ;  /* 0x8000000017007812 */ /* 0x000fc800078ec0ff */
[----:B------:R-:W-:-:S04]  /*73f0*/  SHF.R.U32.HI R5, RZ, 0x18, R0 ;  /* 0x00000018ff057819 */ /* 0x000fc80000011600 */
[----:B------:R-:W-:-:S04]  /*7400*/  LOP3.LUT R4, R4, R5, RZ, 0xfc, !PT ;  /* 0x0000000504047212 */ /* 0x000fc800078efcff */
[----:B------:R-:W-:-:S07]  /*7410*/  PRMT R0, R4, 0x7610, R0 ;  /* 0x0000761004007816 */ /* 0x000fce0000000000 */
.L_x_1112:
[----:B------:R-:W-:Y:S05]  /*7420*/  BSYNC B0 ;  /* 0x0000000000007941 */ /* 0x000fea0003800000 */
.L_x_1111:
[----:B------:R0:W-:Y:S01]  /*7430*/  STG.E.U8 desc[UR36][R2.64], R0 ;  /* 0x0000000002007986 */ /* 0x0001e2000c101124 */
[----:B------:R-:W-:Y:S05]  /*7440*/  BRA `(.L_x_1088) ;  /* 0x0000000000b87947 */ /* 0x000fea0003800000 */
.L_x_1105:
[----:B------:R-:W-:-:S13]  /*7450*/  ISETP.NE.AND P0, PT, R0, 0x1c, PT ;  /* 0x0000001c0000780c */ /* 0x000fda0003f05270 */
[----:B------:R-:W-:Y:S05]  /*7460*/  @!P0 BRA `(.L_x_1114) ;  /* 0x0000000000a48947 */ /* 0x000fea0003800000 */
[----:B------:R-:W-:-:S13]  /*7470*/  ISETP.NE.AND P0, PT, R0, 0x1d, PT ;  /* 0x0000001d0000780c */ /* 0x000fda0003f05270 */
[----:B------:R-:W-:Y:S05]  /*7480*/  @!P0 BRA `(.L_x_1115) ;  /* 0x00000000008c8947 */ /* 0x000fea0003800000 */
[----:B------:R-:W-:-:S13]  /*7490*/  ISETP.NE.AND P0, PT, R0, 0x2c, PT ;  /* 0x0000002c0000780c */ /* 0x000fda0003f05270 */
[----:B------:R-:W-:Y:S05]  /*74a0*/  @P0 BRA `(.L_x_1087) ;  /* 0x0000000000400947 */ /* 0x000fea0003800000 */
[----:B------:R-:W-:Y:S02]  /*74b0*/  HADD2.F32 R23, -RZ, R23.H0_H0 ;  /* 0x20000017ff177230 */ /* 0x000fe40000004100 */
        /* <DEDUP_REMOVED lines=15> */
.L_x_1087:
        /* <DEDUP_REMOVED lines=16> */
.L_x_1116:
[----:B------:R-:W-:Y:S05]  /*76b0*/  BRA `(.L_x_1088) ;  /* 0x00000000001c7947 */ /* 0x000fea0003800000 */
.L_x_1115:
[----:B------:R-:W-:-:S06]  /*76c0*/  HADD2.F32 R4, -RZ, R23.H0_H0 ;  /* 0x20000017ff047230 */ /* 0x000fcc0000004100 */
[----:B------:R-:W0:Y:S02]  /*76d0*/  F2I.U64.TRUNC R4, R4 ;  /* 0x0000000400047311 */ /* 0x000e24000020d800 */
[----:B0-----:R0:W-:Y:S01]  /*76e0*/  STG.E.64 desc[UR36][R2.64], R4 ;  /* 0x0000000402007986 */ /* 0x0011e2000c101b24 */
[----:B------:R-:W-:Y:S05]  /*76f0*/  BRA `(.L_x_1088) ;  /* 0x00000000000c7947 */ /* 0x000fea0003800000 */
.L_x_1114:
[----:B------:R-:W-:-:S06]  /*7700*/  HADD2.F32 R23, -RZ, R23.H0_H0 ;  /* 0x20000017ff177230 */ /* 0x000fcc0000004100 */
[----:B------:R-:W0:Y:S02]  /*7710*/  F2I.FTZ.U32.TRUNC.NTZ R23, R23 ;  /* 0x0000001700177305 */ /* 0x000e24000021f000 */
[----:B0-----:R0:W-:Y:S02]  /*7720*/  STG.E desc[UR36][R2.64], R23 ;  /* 0x0000001702007986 */ /* 0x0011e4000c101924 */
.L_x_1088:
[----:B------:R-:W-:-:S07]  /*7730*/  VIADD R17, R17, 0x80 ;  /* 0x0000008011117836 */ /* 0x000fce0000000000 */
.L_x_1048:
[----:B------:R-:W-:Y:S05]  /*7740*/  BSYNC B6 ;  /* 0x0000000000067941 */ /* 0x000fea0003800000 */
.L_x_1047:
[----:B------:R-:W-:-:S13]  /*7750*/  ISETP.GE.AND P0, PT, R17, R16, PT ;  /* 0x000000101100720c */ /* 0x000fda0003f06270 */
[----:B------:R-:W-:Y:S05]  /*7760*/  @P0 EXIT ;  /* 0x000000000000094d */ /* 0x000fea0003800000 */
[----:B01234-:R-:W0:Y:S01]  /*7770*/  LDC.64 R2, c[0x0][0x218] ;  /* 0x00008600ff027b82 */ /* 0x01fe220000000a00 */
        /* <DEDUP_REMOVED lines=20> */
.L_x_1120:
[----:B------:R-:W-:-:S06]  /*78c0*/  HADD2.F32 R5, -RZ, R22.H0_H0 ;  /* 0x20000016ff057230 */ /* 0x000fcc0000004100 */
[----:B------:R-:W0:Y:S02]  /*78d0*/  F2I.S64.TRUNC R4, R5 ;  /* 0x0000000500047311 */ /* 0x000e24000020d900 */
[----:B0-----:R-:W-:Y:S01]  /*78e0*/  STG.E.U8 desc[UR36][R2.64], R4 ;  /* 0x0000000402007986 */ /* 0x001fe2000c101124 */
[----:B------:R-:W-:Y:S05]  /*78f0*/  EXIT ;  /* 0x000000000000794d */ /* 0x000fea0003800000 */
.L_x_1119:
        /* <DEDUP_REMOVED lines=10> */
.L_x_1123:
[----:B------:R-:W-:-:S04]  /*79a0*/  HADD2.F32 R22, -RZ, R22.H0_H0 ;  /* 0x20000016ff167230 */ /* 0x000fc80000004100 */
[----:B------:R-:W0:Y:S02]  /*79b0*/  F2I.FTZ.TRUNC.NTZ R5, R22 ;  /* 0x0000001600057305 */ /* 0x000e24000021f100 */
[----:B0-----:R-:W-:Y:S01]  /*79c0*/  STG.E desc[UR36][R2.64], R5 ;  /* 0x0000000502007986 */ /* 0x001fe2000c101924 */
[----:B------:R-:W-:Y:S05]  /*79d0*/  EXIT ;  /* 0x000000000000794d */ /* 0x000fea0003800000 */
.L_x_1122:
[----:B------:R-:W-:-:S04]  /*79e0*/  HADD2.F32 R22, -RZ, R22.H0_H0 ;  /* 0x20000016ff167230 */ /* 0x000fc80000004100 */
[----:B------:R-:W0:Y:S02]  /*79f0*/  F2I.FTZ.TRUNC.NTZ R5, R22 ;  /* 0x0000001600057305 */ /* 0x000e24000021f100 */
[----:B0-----:R-:W-:Y:S01]  /*7a00*/  STG.E.U16 desc[UR36][R2.64], R5 ;  /* 0x0000000502007986 */ /* 0x001fe2000c101524 */
[----:B------:R-:W-:Y:S05]  /*7a10*/  EXIT ;  /* 0x000000000000794d */ /* 0x000fea0003800000 */
.L_x_1118:
        /* <DEDUP_REMOVED lines=9> */
.L_x_1125:
[----:B------:R-:W-:Y:S01]  /*7ab0*/  STG.E.U16 desc[UR36][R2.64], R22 ;  /* 0x0000001602007986 */ /* 0x000fe2000c101524 */
[----:B------:R-:W-:Y:S05]  /*7ac0*/  EXIT ;  /* 0x000000000000794d */ /* 0x000fea0003800000 */
.L_x_1124:
        /* <DEDUP_REMOVED lines=10> */
.L_x_1127:
[----:B------:R-:W-:-:S05]  /*7b70*/  HADD2.F32 R0, -RZ, R22.H0_H0 ;  /* 0x20000016ff007230 */ /* 0x000fca0000004100 */
[----:B------:R-:W-:-:S04]  /*7b80*/  F2FP.F16.F32.PACK_AB R0, RZ, R0 ;  /* 0x00000000ff00723e */ /* 0x000fc800000000ff */
[----:B------:R-:W-:-:S05]  /*7b90*/  PRMT R0, R0, 0x5410, RZ ;  /* 0x0000541000007816 */ /* 0x000fca00000000ff */
[----:B------:R-:W-:Y:S01]  /*7ba0*/  STG.E desc[UR36][R2.64], R0 ;  /* 0x0000000002007986 */ /* 0x000fe2000c101924 */
[----:B------:R-:W-:Y:S05]  /*7bb0*/  EXIT ;  /* 0x000000000000794d */ /* 0x000fea0003800000 */
.L_x_1126:
[----:B------:R-:W-:-:S05]  /*7bc0*/  HADD2.F32 R4, -RZ, R22.H0_H0 ;  /* 0x20000016ff047230 */ /* 0x000fca0000004100 */
[----:B------:R-:W-:-:S06]  /*7bd0*/  FMUL.FTZ R4, R4, 1 ;  /* 0x3f80000004047820 */ /* 0x000fcc0000410000 */
[----:B------:R-:W0:Y:S02]  /*7be0*/  F2F.F64.F32 R4, R4 ;  /* 0x0000000400047310 */ /* 0x000e240000201800 */
[----:B0-----:R-:W-:Y:S01]  /*7bf0*/  STG.E.64 desc[UR36][R2.64], R4 ;  /* 0x0000000402007986 */ /* 0x001fe2000c101b24 */
[----:B------:R-:W-:Y:S05]  /*7c00*/  EXIT ;  /* 0x000000000000794d */ /* 0x000fea0003800000 */
.L_x_1117:
        /* <DEDUP_REMOVED lines=13> */
.L_x_1130:
[----:B------:R-:W-:Y:S01]  /*7ce0*/  HADD2.F32 R22, -RZ, R22.H0_H0 ;  /* 0x20000016ff167230 */ /* 0x000fe20000004100 */
[----:B------:R-:W-:-:S04]  /*7cf0*/  CS2R R6, SRZ ;  /* 0x0000000000067805 */ /* 0x000fc8000001ff00 */
[----:B------:R-:W-:-:S06]  /*7d00*/  FMUL.FTZ R4, R22, 1 ;  /* 0x3f80000016047820 */ /* 0x000fcc0000410000 */
[----:B------:R-:W0:Y:S02]  /*7d10*/  F2F.F64.F32 R4, R4 ;  /* 0x0000000400047310 */ /* 0x000e240000201800 */
[----:B0-----:R-:W-:Y:S01]  /*7d20*/  STG.E.128 desc[UR36][R2.64], R4 ;  /* 0x0000000402007986 */ /* 0x001fe2000c101d24 */
[----:B------:R-:W-:Y:S05]  /*7d30*/  EXIT ;  /* 0x000000000000794d */ /* 0x000fea0003800000 */
.L_x_1129:
        /* <DEDUP_REMOVED lines=21> */
.L_x_1134:
[----:B------:R-:W-:Y:S05]  /*7e90*/  BSYNC B0 ;  /* 0x0000000000007941 */ /* 0x000fea0003800000 */
.L_x_1133:
[----:B------:R-:W-:-:S05]  /*7ea0*/  LOP3.LUT R5, R0, R5, RZ, 0xfc, !PT ;  /* 0x0000000500057212 */ /* 0x000fca00078efcff */
[----:B------:R-:W-:Y:S01]  /*7eb0*/  STG.E.U8 desc[UR36][R2.64], R5 ;  /* 0x0000000502007986 */ /* 0x000fe2000c101124 */
[----:B------:R-:W-:Y:S05]  /*7ec0*/  EXIT ;  /* 0x000000000000794d */ /* 0x000fea0003800000 */
.L_x_1132:
        /* <DEDUP_REMOVED lines=13> */
.L_x_1136:
[----:B------:R-:W-:Y:S01]  /*7fa0*/  IMAD.MOV.U32 R0, RZ, RZ, 0x7f ;  /* 0x0000007fff007424 */ /* 0x000fe200078e00ff */
[----:B------:R-:W-:-:S04]  /*7fb0*/  ISETP.GT.U32.AND P0, PT, R4, 0x7f800000, PT ;  /* 0x7f8000000400780c */ /* 0x000fc80003f04070 */
[----:B------:R-:W-:-:S09]  /*7fc0*/  SEL R0, R0, 0x7c, P0 ;  /* 0x0000007c00007807 */ /* 0x000fd20000000000 */
.L_x_1137:
[----:B------:R-:W-:Y:S05]  /*7fd0*/  BSYNC B0 ;  /* 0x0000000000007941 */ /* 0x000fea0003800000 */
.L_x_1135:
[----:B------:R-:W-:-:S04]  /*7fe0*/  LOP3.LUT R4, R5, 0x80000000, RZ, 0xc0, !PT ;  /* 0x8000000005047812 */ /* 0x000fc800078ec0ff */
[----:B------:R-:W-:-:S04]  /*7ff0*/  SHF.R.U32.HI R5, RZ, 0x18, R4 ;  /* 0x00000018ff057819 */ /* 0x000fc80000011604 */
[----:B------:R-:W-:-:S05]  /*8000*/  LOP3.LUT R5, R0, R5, RZ, 0xfc, !PT ;  /* 0x0000000500057212 */ /* 0x000fca00078efcff */
[----:B------:R-:W-:Y:S01]  /*8010*/  STG.E.U8 desc[UR36][R2.64], R5 ;  /* 0x0000000502007986 */ /* 0x000fe2000c101124 */
[----:B------:R-:W-:Y:S05]  /*8020*/  EXIT ;  /* 0x000000000000794d */ /* 0x000fea0003800000 */
.L_x_1131:
[----:B------:R-:W-:-:S05]  /*8030*/  HADD2.F32 R0, -RZ, R22.H0_H0 ;  /* 0x20000016ff007230 */ /* 0x000fca0000004100 */
[----:B------:R-:W-:-:S05]  /*8040*/  F2FP.BF16.F32.PACK_AB R0, RZ, R0 ;  /* 0x00000000ff00723e */ /* 0x000fca00000010ff */
[----:B------:R-:W-:Y:S01]  /*8050*/  STG.E.U16 desc[UR36][R2.64], R0 ;  /* 0x0000000002007986 */ /* 0x000fe2000c101524 */
[----:B------:R-:W-:Y:S05]  /*8060*/  EXIT ;  /* 0x000000000000794d */ /* 0x000fea0003800000 */
.L_x_1128:
        /* <DEDUP_REMOVED lines=12> */
.L_x_1140:
        /* <DEDUP_REMOVED lines=17> */
.L_x_1143:
[----:B------:R-:W-:-:S04]  /*8240*/  LOP3.LUT R0, R7, 0x80000000, RZ, 0xc0, !PT ;  /* 0x8000000007007812 */ /* 0x000fc800078ec0ff */
[----:B------:R-:W-:-:S04]  /*8250*/  SHF.R.U32.HI R5, RZ, 0x18, R0 ;  /* 0x00000018ff057819 */ /* 0x000fc80000011600 */
[----:B------:R-:W-:-:S04]  /*8260*/  LOP3.LUT R4, R4, R5, RZ, 0xfc, !PT ;  /* 0x0000000504047212 */ /* 0x000fc800078efcff */
[----:B------:R-:W-:-:S07]  /*8270*/  PRMT R0, R4, 0x7610, R0 ;  /* 0x0000761004007816 */ /* 0x000fce0000000000 */
.L_x_1142:
[----:B------:R-:W-:Y:S05]  /*8280*/  BSYNC B0 ;  /* 0x0000000000007941 */ /* 0x000fea0003800000 */
.L_x_1141:
[----:B------:R-:W-:Y:S01]  /*8290*/  STG.E.U8 desc[UR36][R2.64], R0 ;  /* 0x0000000002007986 */ /* 0x000fe2000c101124 */
[----:B------:R-:W-:Y:S05]  /*82a0*/  EXIT ;  /* 0x000000000000794d */ /* 0x000fea0003800000 */
.L_x_1139:
        /* <DEDUP_REMOVED lines=17> */
.L_x_1146:
[----:B------:R-:W-:-:S04]  /*83c0*/  LOP3.LUT R0, R7, 0x80000000, RZ, 0xc0, !PT ;  /* 0x8000000007007812 */ /* 0x000fc800078ec0ff */
[----:B------:R-:W-:-:S04]  /*83d0*/  SHF.R.U32.HI R5, RZ, 0x18, R0 ;  /* 0x00000018ff057819 */ /* 0x000fc80000011600 */
[----:B------:R-:W-:-:S04]  /*83e0*/  LOP3.LUT R4, R4, R5, RZ, 0xfc, !PT ;  /* 0x0000000504047212 */ /* 0x000fc800078efcff */
[----:B------:R-:W-:-:S07]  /*83f0*/  PRMT R0, R4, 0x7610, R0 ;  /* 0x0000761004007816 */ /* 0x000fce0000000000 */
.L_x_1145:
[----:B------:R-:W-:Y:S05]  /*8400*/  BSYNC B0 ;  /* 0x0000000000007941 */ /* 0x000fea0003800000 */
.L_x_1144:
[----:B------:R-:W-:Y:S01]  /*8410*/  STG.E.U8 desc[UR36][R2.64], R0 ;  /* 0x0000000002007986 */ /* 0x000fe2000c101124 */
[----:B------:R-:W-:Y:S05]  /*8420*/  EXIT ;  /* 0x000000000000794d */ /* 0x000fea0003800000 */
.L_x_1138:
        /* <DEDUP_REMOVED lines=22> */
.L_x_1121:
        /* <DEDUP_REMOVED lines=16> */
.L_x_1149:
[----:B------:R-:W-:Y:S05]  /*8690*/  EXIT ;  /* 0x000000000000794d */ /* 0x000fea0003800000 */
.L_x_1148:
[----:B------:R-:W-:-:S06]  /*86a0*/  HADD2.F32 R4, -RZ, R22.H0_H0 ;  /* 0x20000016ff047230 */ /* 0x000fcc0000004100 */
[----:B------:R-:W0:Y:S02]  /*86b0*/  F2I.U64.TRUNC R4, R4 ;  /* 0x0000000400047311 */ /* 0x000e24000020d800 */
[----:B0-----:R-:W-:Y:S01]  /*86c0*/  STG.E.64 desc[UR36][R2.64], R4 ;  /* 0x0000000402007986 */ /* 0x001fe2000c101b24 */
[----:B------:R-:W-:Y:S05]  /*86d0*/  EXIT ;  /* 0x000000000000794d */ /* 0x000fea0003800000 */
.L_x_1147:
[----:B------:R-:W-:-:S04]  /*86e0*/  HADD2.F32 R22, -RZ, R22.H0_H0 ;  /* 0x20000016ff167230 */ /* 0x000fc80000004100 */
[----:B------:R-:W0:Y:S02]  /*86f0*/  F2I.FTZ.U32.TRUNC.NTZ R5, R22 ;  /* 0x0000001600057305 */ /* 0x000e24000021f000 */
[----:B0-----:R-:W-:Y:S01]  /*8700*/  STG.E desc[UR36][R2.64], R5 ;  /* 0x0000000502007986 */ /* 0x001fe2000c101924 */
[----:B------:R-:W-:Y:S05]  /*8710*/  EXIT ;  /* 0x000000000000794d */ /* 0x000fea0003800000 */
.L_x_1150:
        /* <DEDUP_REMOVED lines=14> */
.L_x_2624:


//--------------------- .text._ZN2at6native18elementwise_kernelILi128ELi4EZNS0_22gpu_kernel_impl_nocastIZZZNS0_15cos_kernel_cudaERNS_18TensorIteratorBaseEENKUlvE0_clEvENKUlvE1_clEvEUlN3c104HalfEE_EEvS4_RKT_EUliE_EEviT1_ --------------------------
	.section	.text._ZN2at6native18elementwise_kernelILi128ELi4EZNS0_22gpu_kernel_impl_nocastIZZZNS0_15cos_kernel_cudaERNS_18TensorIteratorBaseEENKUlvE0_clEvENKUlvE1_clEvEUlN3c104HalfEE_EEvS4_RKT_EUliE_EEviT1_,"ax",@progbits
	.align	128
        .global         _ZN2at6native18elementwise_kernelILi128ELi4EZNS0_22gpu_kernel_impl_nocastIZZZNS0_15cos_kernel_cudaERNS_18TensorIteratorBaseEENKUlvE0_clEvENKUlvE1_clEvEUlN3c104HalfEE_EEvS4_RKT_EUliE_EEviT1_
        .type           _ZN2at6native18elementwise_kernelILi128ELi4EZNS0_22gpu_kernel_impl_nocastIZZZNS0_15cos_kernel_cudaERNS_18TensorIteratorBaseEENKUlvE0_clEvENKUlvE1_clEvEUlN3c104HalfEE_EEvS4_RKT_EUliE_EEviT1_,@function
        .size           _ZN2at6native18elementwise_kernelILi128ELi4EZNS0_22gpu_kernel_impl_nocastIZZZNS0_15cos_kernel_cudaERNS_18TensorIteratorBaseEENKUlvE0_clEvENKUlvE1_clEvEUlN3c104HalfEE_EEvS4_RKT_EUliE_EEviT1_,(.L_x_2625 - _ZN2at6native18elementwise_kernelILi128ELi4EZNS0_22gpu_kernel_impl_nocastIZZZNS0_15cos_kernel_cudaERNS_18TensorIteratorBaseEENKUlvE0_clEvENKUlvE1_clEvEUlN3c104HalfEE_EEvS4_RKT_EUliE_EEviT1_)
        .other          _ZN2at6native18elementwise_kernelILi128ELi4EZNS0_22gpu_kernel_impl_nocastIZZZNS0_15cos_kernel_cudaERNS_18TensorIteratorBaseEENKUlvE0_clEvENKUlvE1_clEvEUlN3c104HalfEE_EEvS4_RKT_EUliE_EEviT1_,@"STO_CUDA_ENTRY STV_DEFAULT"
_ZN2at6native18elementwise_kernelILi128ELi4EZNS0_22gpu_kernel_impl_nocastIZZZNS0_15cos_kernel_cudaERNS_18TensorIteratorBaseEENKUlvE0_clEvENKUlvE1_clEvEUlN3c104HalfEE_EEvS4_RKT_EUliE_EEviT1_:
.text._ZN2at6native18elementwise_kernelILi128ELi4EZNS0_22gpu_kernel_impl_nocastIZZZNS0_15cos_kernel_cudaERNS_18TensorIteratorBaseEENKUlvE0_clEvENKUlvE1_clEvEUlN3c104HalfEE_EEvS4_RKT_EUliE_EEviT1_:
        /* <DEDUP_REMOVED lines=311> */
.L_x_1153:
[----:B------:R-:W-:Y:S02]  /*1370*/  ULDC.64 UR8, c[0x0][0x418] ;  /* 0x0001060000087ab9 */ /* 0x000fe40000000a00 */
[----:B------:R-:W-:-:S04]  /*1380*/  IADD3 R4, P0, R2, UR8, RZ ;  /* 0x0000000802047c10 */ /* 0x000fc8000ff1e0ff */
[----:B------:R-:W-:Y:S01]  /*1390*/  IADD3.X R5, RZ, UR9, RZ, P0, !PT ;  /* 0x00000009ff057c10 */ /* 0x000fe200087fe4ff */
[----:B------:R-:W-:-:S04]  /*13a0*/  ULDC.64 UR8, c[0x0][0x410] ;  /* 0x0001040000087ab9 */ /* 0x000fc80000000a00 */
[----:B------:R-:W2:Y:S01]  /*13b0*/  LDG.E.U16 R4, desc[UR4][R4.64] ;  /* 0x0000000404047981 */ /* 0x000ea2000c1e1500 */
[----:B------:R-:W-:Y:S01]  /*13c0*/  IADD3 R0, R0, 0x80, RZ ;  /* 0x0000008000007810 */ /* 0x000fe20007ffe0ff */
[----:B--2---:R-:W-:-:S05]  /*13d0*/  HADD2.F32 R2, -RZ, R4.H0_H0 ;  /* 0x20000004ff027230 */ /* 0x004fca0000004100 */
[----:B------:R-:W-:Y:S01]  /*13e0*/  FMUL.RZ R7, R2, 0.15915493667125701904 ;  /* 0x3e22f98302077820 */ /* 0x000fe2000040c000 */
[----:B------:R-:W-:-:S03]  /*13f0*/  IADD3 R2, P0, R3, UR8, RZ ;  /* 0x0000000803027c10 */ /* 0x000fc6000ff1e0ff */
[----:B------:R-:W0:Y:S01]  /*1400*/  MUFU.COS R6, R7 ;  /* 0x0000000700067308 */ /* 0x000e220000000000 */
[----:B------:R-:W-:Y:S02]  /*1410*/  IADD3.X R3, RZ, UR9, RZ, P0, !PT ;  /* 0x00000009ff037c10 */ /* 0x000fe400087fe4ff */
[----:B0-----:R-:W-:-:S05]  /*1420*/  F2FP.F16.F32.PACK_AB R6, RZ, R6 ;  /* 0x00000006ff06723e */ /* 0x001fca00000000ff */
[----:B------:R0:W-:Y:S02]  /*1430*/  STG.E.U16 desc[UR4][R2.64], R6 ;  /* 0x0000000602007986 */ /* 0x0001e4000c101504 */
.L_x_1152:
[----:B------:R-:W-:Y:S05]  /*1440*/  BSYNC B0 ;  /* 0x0000000000007941 */ /* 0x000fea0003800000 */
.L_x_1151:
        /* <DEDUP_REMOVED lines=8> */
[----:B------:R-:W-:Y:S01]  /*14d0*/  IMAD.MOV.U32 R3, RZ, RZ, R0 ;  /* 0x000000ffff037224 */ /* 0x000fe200078e0000 */
        /* <DEDUP_REMOVED lines=296> */
.L_x_1156:
        /* <DEDUP_REMOVED lines=11> */
[----:B------:R-:W-:Y:S02]  /*2810*/  ISETP.GE.AND P0, PT, R0, UR6, PT ;  /* 0x0000000600007c0c */ /* 0x000fe4000bf06270 */
[----:B0-----:R-:W-:-:S05]  /*2820*/  F2FP.F16.F32.PACK_AB R6, RZ, R6 ;  /* 0x00000006ff06723e */ /* 0x001fca00000000ff */
[----:B------:R1:W-:Y:S06]  /*2830*/  STG.E.U16 desc[UR4][R2.64], R6 ;  /* 0x0000000602007986 */ /* 0x0003ec000c101504 */
[----:B------:R-:W-:Y:S05]  /*2840*/  @P0 BRA `(.L_x_1155) ;  /* 0x0000001000ec0947 */ /* 0x000fea0003800000 */
[----:B------:R-:W0:Y:S01]  /*2850*/  LDC R8, c[0x0][0x218] ;  /* 0x00008600ff087b82 */ /* 0x000e220000000800 */
[----:B-1----:R-:W-:Y:S02]  /*2860*/  CS2R R2, SRZ ;  /* 0x0000000000027805 */ /* 0x002fe4000001ff00 */
[----:B0-----:R-:W-:-:S13]  /*2870*/  ISETP.NE.AND P0, PT, R8, RZ, PT ;  /* 0x000000ff0800720c */ /* 0x001fda0003f05270 */
        /* <DEDUP_REMOVED lines=279> */
[----:B------:R-:W-:Y:S01]  /*39f0*/  IMAD.MOV.U32 R4, RZ, RZ, RZ ;  /* 0x000000ffff047224 */ /* 0x000fe200078e00ff */
[----:B------:R-:W-:Y:S01]  /*3a00*/  ULDC.64 UR8, c[0x0][0x330] ;  /* 0x0000cc0000087ab9 */ /* 0x000fe20000000a00 */
[----:B------:R-:W-:Y:S02]  /*3a10*/  ULDC UR7, c[0x0][0x338] ;  /* 0x0000ce0000077ab9 */ /* 0x000fe40000000800 */
[----:B------:R-:W-:-:S05]  /*3a20*/  IMAD.HI.U32 R8, R5, UR9, R4 ;  /* 0x0000000905087c27 */ /* 0x000fca000f8e0004 */
[----:B------:R-:W-:-:S03]  /*3a30*/  SHF.R.U32.HI R9, RZ, UR7, R8 ;  /* 0x00000007ff097c19 */ /* 0x000fc60008011608 */
        /* <DEDUP_REMOVED lines=15> */
.L_x_1157:
        /* <DEDUP_REMOVED lines=13> */
.L_x_1155:
[----:B------:R-:W-:Y:S05]  /*3c00*/  BSYNC B0 ;  /* 0x0000000000007941 */ /* 0x000fea0003800000 */
.L_x_1154:
        /* <DEDUP_REMOVED lines=290> */
[----:B------:R-:W-:Y:S01]  /*4e30*/  @P0 MOV R6, RZ ;  /* 0x000000ff00060202 */ /* 0x000fe20000000f00 */
[----:B------:R-:W-:Y:S01]  /*4e40*/  ULDC.64 UR6, c[0x0][0x400] ;  /* 0x0001000000067ab9 */ /* 0x000fe20000000a00 */
[----:B------:R-:W-:-:S05]  /*4e50*/  IADD3 R4, -R7, RZ, RZ ;  /* 0x000000ff07047210 */ /* 0x000fca0007ffe1ff */
[----:B------:R-:W1:Y:S01]  /*4e60*/  @P0 LDC R11, c[0x0][0x33c] ;  /* 0x0000cf00ff0b0b82 */ /* 0x000e620000000800 */
[----:B------:R-:W-:-:S04]  /*4e70*/  IMAD R4, R4, UR8, R5 ;  /* 0x0000000804047c24 */ /* 0x000fc8000f8e0205 */
[C---:B------:R-:W-:Y:S02]  /*4e80*/  IMAD R3, R4.reuse, UR6, R3 ;  /* 0x0000000604037c24 */ /* 0x040fe4000f8e0203 */
[----:B------:R-:W-:Y:S01]  /*4e90*/  IMAD R2, R4, UR7, R2 ;  /* 0x0000000704027c24 */ /* 0x000fe2000f8e0202 */
[----:B------:R-:W2:Y:S01]  /*4ea0*/  @P0 LDC.64 R12, c[0x0][0x408] ;  /* 0x00010200ff0c0b82 */ /* 0x000ea20000000a00 */
[----:B0-----:R-:W-:-:S05]  /*4eb0*/  @P0 IMAD.HI.U32 R0, R7, R8, R6 ;  /* 0x0000000807000227 */ /* 0x001fca00078e0006 */
[----:B------:R-:W-:-:S04]  /*4ec0*/  @P0 SHF.R.U32.HI R0, RZ, R9, R0 ;  /* 0x00000009ff000219 */ /* 0x000fc80000011600 */
[----:B------:R-:W-:-:S05]  /*4ed0*/  @P0 IADD3 R6, -R0, RZ, RZ ;  /* 0x000000ff00060210 */ /* 0x000fca0007ffe1ff */
[----:B-1----:R-:W-:-:S04]  /*4ee0*/  @P0 IMAD R6, R11, R6, R7 ;  /* 0x000000060b060224 */ /* 0x002fc800078e0207 */
[C---:B--2---:R-:W-:Y:S02]  /*4ef0*/  @P0 IMAD R3, R6.reuse, R12, R3 ;  /* 0x0000000c06030224 */ /* 0x044fe400078e0203 */
[----:B------:R-:W-:-:S07]  /*4f00*/  @P0 IMAD R2, R6, R13, R2 ;  /* 0x0000000d06020224 */ /* 0x000fce00078e0202 */
.L_x_1158:
[----:B------:R-:W-:Y:S02]  /*4f10*/  ULDC.64 UR6, c[0x0][0x418] ;  /* 0x0001060000067ab9 */ /* 0x000fe40000000a00 */
[----:B------:R-:W-:-:S04]  /*4f20*/  IADD3 R4, P0, R2, UR6, RZ ;  /* 0x0000000602047c10 */ /* 0x000fc8000ff1e0ff */
[----:B------:R-:W-:Y:S01]  /*4f30*/  IADD3.X R5, RZ, UR7, RZ, P0, !PT ;  /* 0x00000007ff057c10 */ /* 0x000fe200087fe4ff */
[----:B------:R-:W-:-:S04]  /*4f40*/  ULDC.64 UR6, c[0x0][0x410] ;  /* 0x0001040000067ab9 */ /* 0x000fc80000000a00 */
[----:B------:R-:W2:Y:S01]  /*4f50*/  LDG.E.U16 R4, desc[UR4][R4.64] ;  /* 0x0000000404047981 */ /* 0x000ea2000c1e1500 */
[----:B------:R-:W-:-:S04]  /*4f60*/  IADD3 R2, P0, R3, UR6, RZ ;  /* 0x0000000603027c10 */ /* 0x000fc8000ff1e0ff */
[----:B------:R-:W-:Y:S01]  /*4f70*/  IADD3.X R3, RZ, UR7, RZ, P0, !PT ;  /* 0x00000007ff037c10 */ /* 0x000fe200087fe4ff */
[----:B--2---:R-:W-:-:S05]  /*4f80*/  HADD2.F32 R0, -RZ, R4.H0_H0 ;  /* 0x20000004ff007230 */ /* 0x004fca0000004100 */
[----:B------:R-:W-:-:S04]  /*4f90*/  FMUL.RZ R6, R0, 0.15915493667125701904 ;  /* 0x3e22f98300067820 */ /* 0x000fc8000040c000 */
[----:B------:R-:W0:Y:S02]  /*4fa0*/  MUFU.COS R0, R6 ;  /* 0x0000000600007308 */ /* 0x000e240000000000 */
[----:B0-----:R-:W-:-:S05]  /*4fb0*/  F2FP.F16.F32.PACK_AB R0, RZ, R0 ;  /* 0x00000000ff00723e */ /* 0x001fca00000000ff */
[----:B------:R-:W-:Y:S01]  /*4fc0*/  STG.E.U16 desc[UR4][R2.64], R0 ;  /* 0x0000000002007986 */ /* 0x000fe2000c101504 */
[----:B------:R-:W-:Y:S05]  /*4fd0*/  EXIT ;  /* 0x000000000000794d */ /* 0x000fea0003800000 */
.L_x_1159:
        /* <DEDUP_REMOVED lines=10> */
.L_x_2625:


//--------------------- .text._ZN2at6native27unrolled_elementwise_kernelIZZZNS0_15cos_kernel_cudaERNS_18TensorIteratorBaseEENKUlvE0_clEvENKUlvE1_clEvEUlN3c104HalfEE_St5arrayIPcLm2EELi4E23TrivialOffsetCalculatorILi1EjESD_NS0_6memory15LoadWithoutCastENSE_16StoreWithoutCastEEEviT_T0_T2_T3_T4_T5_ --------------------------
	.section	.text._ZN2at6native27unrolled_elementwise_kernelIZZZNS0_15cos_kernel_cudaERNS_18TensorIteratorBaseEENKUlvE0_clEvENKUlvE1_clEvEUlN3c104HalfEE_St5arrayIPcLm2EELi4E23TrivialOffsetCalculatorILi1EjESD_NS0_6memory15LoadWithoutCastENSE_16StoreWithoutCastEEEviT_T0_T2_T3_T4_T5_,"ax",@progbits
	.align	128
        .global         _ZN2at6native27unrolled_elementwise_kernelIZZZNS0_15cos_kernel_cudaERNS_18TensorIteratorBaseEENKUlvE0_clEvENKUlvE1_clEvEUlN3c104HalfEE_St5arrayIPcLm2EELi4E23TrivialOffsetCalculatorILi1EjESD_NS0_6memory15LoadWithoutCastENSE_16StoreWithoutCastEEEviT_T0_T2_T3_T4_T5_
        .type           _ZN2at6native27unrolled_elementwise_kernelIZZZNS0_15cos_kernel_cudaERNS_18TensorIteratorBaseEENKUlvE0_clEvENKUlvE1_clEvEUlN3c104HalfEE_St5arrayIPcLm2EELi4E23TrivialOffsetCalculatorILi1EjESD_NS0_6memory15LoadWithoutCastENSE_16StoreWithoutCastEEEviT_T0_T2_T3_T4_T5_,@function
        .size           _ZN2at6native27unrolled_elementwise_kernelIZZZNS0_15cos_kernel_cudaERNS_18TensorIteratorBaseEENKUlvE0_clEvENKUlvE1_clEvEUlN3c104HalfEE_St5arrayIPcLm2EELi4E23TrivialOffsetCalculatorILi1EjESD_NS0_6memory15LoadWithoutCastENSE_16StoreWithoutCastEEEviT_T0_T2_T3_T4_T5_,(.L_x_2626 - _ZN2at6native27unrolled_elementwise_kernelIZZZNS0_15cos_kernel_cudaERNS_18TensorIteratorBaseEENKUlvE0_clEvENKUlvE1_clEvEUlN3c104HalfEE_St5arrayIPcLm2EELi4E23TrivialOffsetCalculatorILi1EjESD_NS0_6memory15LoadWithoutCastENSE_16StoreWithoutCastEEEviT_T0_T2_T3_T4_T5_)
        .other          _ZN2at6native27unrolled_elementwise_kernelIZZZNS0_15cos_kernel_cudaERNS_18TensorIteratorBaseEENKUlvE0_clEvENKUlvE1_clEvEUlN3c104HalfEE_St5arrayIPcLm2EELi4E23TrivialOffsetCalculatorILi1EjESD_NS0_6memory15LoadWithoutCastENSE_16StoreWithoutCastEEEviT_T0_T2_T3_T4_T5_,@"STO_CUDA_ENTRY STV_DEFAULT"
_ZN2at6native27unrolled_elementwise_kernelIZZZNS0_15cos_kernel_cudaERNS_18TensorIteratorBaseEENKUlvE0_clEvENKUlvE1_clEvEUlN3c104HalfEE_St5arrayIPcLm2EELi4E23TrivialOffsetCalculatorILi1EjESD_NS0_6memory15LoadWithoutCastENSE_16StoreWithoutCastEEEviT_T0_T2_T3_T4_T5_:
.text._ZN2at6native27unrolled_elementwise_kernelIZZZNS0_15cos_kernel_cudaERNS_18TensorIteratorBaseEENKUlvE0_clEvENKUlvE1_clEvEUlN3c104HalfEE_St5arrayIPcLm2EELi4E23TrivialOffsetCalculatorILi1EjESD_NS0_6memory15LoadWithoutCastENSE_16StoreWithoutCastEEEviT_T0_T2_T3_T4_T5_:
        /* <DEDUP_REMOVED lines=11> */
[----:B------:R-:W-:-:S03]  /*00b0*/  @!P0 LEA R11, R0, R9, 0x9 ;  /* 0x00000009000b8211 */ /* 0x000fc600078e48ff */
        /* <DEDUP_REMOVED lines=8> */
[----:B------:R-:W-:Y:S02]  /*0140*/  PRMT R11, RZ, 0x7610, R11 ;  /* 0x00007610ff0b7816 */ /* 0x000fe4000000000b */
[----:B------:R-:W-:Y:S01]  /*0150*/  PRMT R18, RZ, 0x7610, R18 ;  /* 0x00007610ff127816 */ /* 0x000fe20000000012 */
[----:B-1----:R-:W-:-:S04]  /*0160*/  @!P1 IMAD.WIDE.U32 R14, R17, 0x2, R14 ;  /* 0x00000002110e9825 */ /* 0x002fc800078e000e */
[----:B------:R-:W-:Y:S01]  /*0170*/  @!P3 IMAD R17, R0, 0x200, R19 ;  /* 0x000002000011b824 */ /* 0x000fe200078e0213 */
[----:B------:R-:W3:Y:S03]  /*0180*/  @!P1 LDG.E.U16 R11, desc[UR4][R14.64] ;  /* 0x000000040e0b9981 */ /* 0x000ee6000c1e1500 */
[----:B0-----:R-:W-:-:S05]  /*0190*/  @!P3 IMAD.WIDE.U32 R6, R17, 0x2, R6 ;  /* 0x000000021106b825 */ /* 0x001fca00078e0006 */
[----:B------:R0:W4:Y:S01]  /*01a0*/  @!P3 LDG.E.U16 R18, desc[UR4][R6.64] ;  /* 0x000000040612b981 */ /* 0x000122000c1e1500 */
[----:B------:R-:W-:-:S04]  /*01b0*/  @!P3 IADD3 R19, R19, 0x80, RZ ;  /* 0x000000801313b810 */ /* 0x000fc80007ffe0ff */
        /* <DEDUP_REMOVED lines=18> */
[----:B--2---:R-:W-:-:S05]  /*02e0*/  @!P0 HADD2.F32 R10, -RZ, R10.H0_H0 ;  /* 0x2000000aff0a8230 */ /* 0x004fca0000004100 */
[----:B------:R-:W-:-:S06]  /*02f0*/  @!P0 FMUL.RZ R10, R10, 0.15915493667125701904 ;  /* 0x3e22f9830a0a8820 */ /* 0x000fcc000040c000 */
[----:B------:R-:W0:Y:S01]  /*0300*/  @!P0 MUFU.COS R10, R10 ;  /* 0x0000000a000a8308 */ /* 0x000e220000000000 */
[----:B---3--:R-:W-:-:S05]  /*0310*/  @!P2 HADD2.F32 R11, -RZ, R11.H0_H0 ;  /* 0x2000000bff0ba230 */ /* 0x008fca0000004100 */
[----:B------:R-:W-:Y:S01]  /*0320*/  @!P2 FMUL.RZ R11, R11, 0.15915493667125701904 ;  /* 0x3e22f9830b0ba820 */ /* 0x000fe2000040c000 */
[----:B0-----:R-:W-:Y:S01]  /*0330*/  @!P0 F2FP.F16.F32.PACK_AB R5, RZ, R10 ;  /* 0x0000000aff05823e */ /* 0x001fe200000000ff */
[----:B----4-:R-:W-:-:S04]  /*0340*/  @!P3 HADD2.F32 R18, -RZ, R18.H0_H0 ;  /* 0x20000012ff12b230 */ /* 0x010fc80000004100 */
[----:B------:R0:W-:Y:S01]  /*0350*/  @!P0 STG.E.U16 desc[UR4][R6.64], R5 ;  /* 0x0000000506008986 */ /* 0x0001e2000c101504 */
[----:B------:R-:W-:Y:S01]  /*0360*/  @!P3 FMUL.RZ R12, R18, 0.15915493667125701904 ;  /* 0x3e22f983120cb820 */ /* 0x000fe2000040c000 */
[----:B------:R-:W1:Y:S08]  /*0370*/  @!P2 MUFU.COS R11, R11 ;  /* 0x0000000b000ba308 */ /* 0x000e700000000000 */
[----:B------:R-:W2:Y:S01]  /*0380*/  @!P3 MUFU.COS R12, R12 ;  /* 0x0000000c000cb308 */ /* 0x000ea20000000000 */
[----:B-1----:R-:W-:-:S02]  /*0390*/  @!P2 F2FP.F16.F32.PACK_AB R4, RZ, R11 ;  /* 0x0000000bff04a23e */ /* 0x002fc400000000ff */
[----:B--2---:R-:W-:Y:S01]  /*03a0*/  @!P3 F2FP.F16.F32.PACK_AB R3, RZ, R12 ;  /* 0x0000000cff03b23e */ /* 0x004fe200000000ff */
        /* <DEDUP_REMOVED lines=12> */
.L_x_1161:
[----:B------:R-:W-:Y:S05]  /*0470*/  BSYNC B0 ;  /* 0x0000000000007941 */ /* 0x000fea0003800000 */
.L_x_1160:
[----:B------:R-:W-:Y:S01]  /*0480*/  ISETP.GE.AND P0, PT, R9, R2, PT ;  /* 0x000000020900720c */ /* 0x000fe20003f06270 */
[----:B-----5:R-:W-:-:S05]  /*0490*/  @!P1 HADD2.F32 R8, -RZ, R8.H0_H0 ;  /* 0x20000008ff089230 */ /* 0x020fca0000004100 */
[----:B0-----:R-:W-:-:S07]  /*04a0*/  @!P1 FMUL.RZ R4, R8, 0.15915493667125701904 ;  /* 0x3e22f98308049820 */ /* 0x001fce000040c000 */
[----:B------:R-:W-:Y:S05]  /*04b0*/  @P0 EXIT ;  /* 0x000000000000094d */ /* 0x000fea0003800000 */
[----:B------:R-:W0:Y:S01]  /*04c0*/  LDC.64 R2, c[0x0][0x218] ;  /* 0x00008600ff027b82 */ /* 0x000e220000000a00 */
[----:B------:R-:W1:Y:S01]  /*04d0*/  @!P1 MUFU.COS R4, R4 ;  /* 0x0000000400049308 */ /* 0x000e620000000000 */
[----:B------:R-:W-:Y:S01]  /*04e0*/  IMAD R9, R0, 0x200, R9 ;  /* 0x0000020000097824 */ /* 0x000fe200078e0209 */
[----:B-1----:R-:W-:-:S03]  /*04f0*/  @!P1 F2FP.F16.F32.PACK_AB R5, RZ, R4 ;  /* 0x00000004ff05923e */ /* 0x002fc600000000ff */
[----:B0-----:R-:W-:-:S05]  /*0500*/  IMAD.WIDE.U32 R2, R9, 0x2, R2 ;  /* 0x0000000209027825 */ /* 0x001fca00078e0002 */
[----:B------:R-:W-:Y:S01]  /*0510*/  STG.E.U16 desc[UR4][R2.64], R5 ;  /* 0x0000000502007986 */ /* 0x000fe2000c101504 */
[----:B------:R-:W-:Y:S05]  /*0520*/  EXIT ;  /* 0x000000000000794d */ /* 0x000fea0003800000 */
.L_x_1162:
        /* <DEDUP_REMOVED lines=13> */
.L_x_2626:


//--------------------- .text._ZN2at6native29vectorized_elementwise_kernelILi2EZZZNS0_15cos_kernel_cudaERNS_18TensorIteratorBaseEENKUlvE0_clEvENKUlvE1_clEvEUlN3c104HalfEE_St5arrayIPcLm2EEEEviT0_T1_ --------------------------
	.section	.text._ZN2at6native29vectorized_elementwise_kernelILi2EZZZNS0_15cos_kernel_cudaERNS_18TensorIteratorBaseEENKUlvE0_clEvENKUlvE1_clEvEUlN3c104HalfEE_St5arrayIPcLm2EEEEviT0_T1_,"ax",@progbits
	.align	128
        .global         _ZN2at6native29vectorized_elementwise_kernelILi2EZZZNS0_15cos_kernel_cudaERNS_18TensorIteratorBaseEENKUlvE0_clEvENKUlvE1_clEvEUlN3c104HalfEE_St5arrayIPcLm2EEEEviT0_T1_
        .type           _ZN2at6native29vectorized_elementwise_kernelILi2EZZZNS0_15cos_kernel_cudaERNS_18TensorIteratorBaseEENKUlvE0_clEvENKUlvE1_clEvEUlN3c104HalfEE_St5arrayIPcLm2EEEEviT0_T1_,@function
        .size           _ZN2at6native29vectorized_elementwise_kernelILi2EZZZNS0_15cos_kernel_cudaERNS_18TensorIteratorBaseEENKUlvE0_clEvENKUlvE1_clEvEUlN3c104HalfEE_St5arrayIPcLm2EEEEviT0_T1_,(.L_x_2627 - _ZN2at6native29vectorized_elementwise_kernelILi2EZZZNS0_15cos_kernel_cudaERNS_18TensorIteratorBaseEENKUlvE0_clEvENKUlvE1_clEvEUlN3c104HalfEE_St5arrayIPcLm2EEEEviT0_T1_)
        .other          _ZN2at6native29vectorized_elementwise_kernelILi2EZZZNS0_15cos_kernel_cudaERNS_18TensorIteratorBaseEENKUlvE0_clEvENKUlvE1_clEvEUlN3c104HalfEE_St5arrayIPcLm2EEEEviT0_T1_,@"STO_CUDA_ENTRY STV_DEFAULT"
_ZN2at6native29vectorized_elementwise_kernelILi2EZZZNS0_15cos_kernel_cudaERNS_18TensorIteratorBaseEENKUlvE0_clEvENKUlvE1_clEvEUlN3c104HalfEE_St5arrayIPcLm2EEEEviT0_T1_:
.text._ZN2at6native29vectorized_elementwise_kernelILi2EZZZNS0_15cos_kernel_cudaERNS_18TensorIteratorBaseEENKUlvE0_clEvENKUlvE1_clEvEUlN3c104HalfEE_St5arrayIPcLm2EEEEviT0_T1_:
[----:B------:R-:W-:Y:S01]  /*0000*/  LDC R1, c[0x0][0x28] ;  /* 0x00000a00ff017b82 */ /* 0x000fe20000000800 */
[----:B------:R-:W0:Y:S01]  /*0010*/  S2R R3, SR_CTAID.X ;  /* 0x0000000000037919 */ /* 0x000e220000002500 */
[----:B------:R-:W-:Y:S01]  /*0020*/  ULDC UR4, c[0x0][0x210] ;  /* 0x0000840000047ab9 */ /* 0x000fe20000000800 */
[----:B0-----:R-:W-:-:S04]  /*0030*/  SHF.L.U32 R3, R3, 0xa, RZ ;  /* 0x0000000a03037819 */ /* 0x001fc800000006ff */
        /* <DEDUP_REMOVED lines=11> */
[----:B------:R4:W5:Y:S01]  /*00f0*/  LDG.E R12, desc[UR4][R4.64+0x600] ;  /* 0x00060004040c7981 */ /* 0x000962000c1e1900 */
[----:B--2---:R-:W-:-:S02]  /*0100*/  HADD2.F32 R2, -RZ, R6.H0_H0 ;  /* 0x20000006ff027230 */ /* 0x004fc40000004100 */
[----:B------:R-:W-:Y:S02]  /*0110*/  HADD2.F32 R6, -RZ, R6.H1_H1 ;  /* 0x30000006ff067230 */ /* 0x000fe40000004100 */
[--C-:B---3--:R-:W-:Y:S02]  /*0120*/  HADD2.F32 R8, -RZ, R9.reuse.H0_H0 ;  /* 0x20000009ff087230 */ /* 0x108fe40000004100 */
[----:B------:R-:W-:Y:S01]  /*0130*/  FMUL.RZ R2, R2, 0.15915493667125701904 ;  /* 0x3e22f98302027820 */ /* 0x000fe2000040c000 */
[----:B------:R-:W-:Y:S01]  /*0140*/  FMUL.RZ R7, R6, 0.15915493667125701904 ;  /* 0x3e22f98306077820 */ /* 0x000fe2000040c000 */
[--C-:B----4-:R-:W-:Y:S02]  /*0150*/  HADD2.F32 R4, -RZ, R10.reuse.H0_H0 ;  /* 0x2000000aff047230 */ /* 0x110fe40000004100 */
[----:B------:R-:W-:Y:S01]  /*0160*/  FMUL.RZ R6, R8, 0.15915493667125701904 ;  /* 0x3e22f98308067820 */ /* 0x000fe2000040c000 */
[----:B------:R-:W-:Y:S01]  /*0170*/  HADD2.F32 R8, -RZ, R9.H1_H1 ;  /* 0x30000009ff087230 */ /* 0x000fe20000004100 */
[----:B------:R-:W-:Y:S01]  /*0180*/  MUFU.COS R2, R2 ;  /* 0x0000000200027308 */ /* 0x000fe20000000000 */
[----:B------:R-:W-:-:S03]  /*0190*/  HADD2.F32 R10, -RZ, R10.H1_H1 ;  /* 0x3000000aff0a7230 */ /* 0x000fc60000004100 */
[----:B------:R-:W-:Y:S01]  /*01a0*/  FMUL.RZ R9, R8, 0.15915493667125701904 ;  /* 0x3e22f98308097820 */ /* 0x000fe2000040c000 */
[----:B------:R-:W-:Y:S01]  /*01b0*/  FMUL.RZ R8, R4, 0.15915493667125701904 ;  /* 0x3e22f98304087820 */ /* 0x000fe2000040c000 */
[----:B------:R-:W-:Y:S01]  /*01c0*/  FMUL.RZ R14, R10, 0.15915493667125701904 ;  /* 0x3e22f9830a0e7820 */ /* 0x000fe2000040c000 */
[----:B------:R-:W0:Y:S01]  /*01d0*/  LDC.64 R4, c[0x0][0x218] ;  /* 0x00008600ff047b82 */ /* 0x000e220000000a00 */
[--C-:B-----5:R-:W-:Y:S01]  /*01e0*/  HADD2.F32 R10, -RZ, R12.reuse.H0_H0 ;  /* 0x2000000cff0a7230 */ /* 0x120fe20000004100 */
[----:B------:R-:W1:Y:S01]  /*01f0*/  MUFU.COS R7, R7 ;  /* 0x0000000700077308 */ /* 0x000e620000000000 */
[----:B------:R-:W-:-:S03]  /*0200*/  HADD2.F32 R12, -RZ, R12.H1_H1 ;  /* 0x3000000cff0c7230 */ /* 0x000fc60000004100 */
[----:B------:R-:W-:Y:S02]  /*0210*/  FMUL.RZ R10, R10, 0.15915493667125701904 ;  /* 0x3e22f9830a0a7820 */ /* 0x000fe4000040c000 */
[----:B------:R-:W-:Y:S02]  /*0220*/  FMUL.RZ R12, R12, 0.15915493667125701904 ;  /* 0x3e22f9830c0c7820 */ /* 0x000fe4000040c000 */
[----:B------:R-:W-:Y:S08]  /*0230*/  MUFU.COS R6, R6 ;  /* 0x0000000600067308 */ /* 0x000ff00000000000 */
[----:B------:R-:W2:Y:S01]  /*0240*/  MUFU.COS R9, R9 ;  /* 0x0000000900097308 */ /* 0x000ea20000000000 */
[----:B-1----:R-:W-:Y:S01]  /*0250*/  F2FP.F16.F32.PACK_AB R7, R7, R2 ;  /* 0x000000020707723e */ /* 0x002fe200000000ff */
[----:B0-----:R-:W-:-:S06]  /*0260*/  IMAD.WIDE.U32 R4, R3, 0x2, R4 ;  /* 0x0000000203047825 */ /* 0x001fcc00078e0004 */
[----:B------:R-:W-:Y:S01]  /*0270*/  MUFU.COS R8, R8 ;  /* 0x0000000800087308 */ /* 0x000fe20000000000 */
[----:B------:R-:W-:-:S07]  /*0280*/  IMAD.WIDE R4, R0, 0x4, R4 ;  /* 0x0000000400047825 */ /* 0x000fce00078e0204 */
[----:B------:R-:W0:Y:S01]  /*0290*/  MUFU.COS R11, R14 ;  /* 0x0000000e000b7308 */ /* 0x000e220000000000 */
[----:B--2---:R-:W-:Y:S01]  /*02a0*/  F2FP.F16.F32.PACK_AB R9, R9, R6 ;  /* 0x000000060909723e */ /* 0x004fe200000000ff */
[----:B------:R-:W-:Y:S04]  /*02b0*/  STG.E desc[UR4][R4.64], R7 ;  /* 0x0000000704007986 */ /* 0x000fe8000c101904 */
[----:B------:R-:W-:Y:S02]  /*02c0*/  STG.E desc[UR4][R4.64+0x200], R9 ;  /* 0x0002000904007986 */ /* 0x000fe4000c101904 */
[----:B------:R-:W-:Y:S08]  /*02d0*/  MUFU.COS R10, R10 ;  /* 0x0000000a000a7308 */ /* 0x000ff00000000000 */
[----:B------:R-:W1:Y:S01]  /*02e0*/  MUFU.COS R13, R12 ;  /* 0x0000000c000d7308 */ /* 0x000e620000000000 */
[----:B0-----:R-:W-:-:S05]  /*02f0*/  F2FP.F16.F32.PACK_AB R11, R11, R8 ;  /* 0x000000080b0b723e */ /* 0x001fca00000000ff */
[----:B------:R-:W-:Y:S01]  /*0300*/  STG.E desc[UR4][R4.64+0x400], R11 ;  /* 0x0004000b04007986 */ /* 0x000fe2000c101904 */
[----:B-1----:R-:W-:-:S05]  /*0310*/  F2FP.F16.F32.PACK_AB R13, R13, R10 ;  /* 0x0000000a0d0d723e */ /* 0x002fca00000000ff */
[----:B------:R-:W-:Y:S01]  /*0320*/  STG.E desc[UR4][R4.64+0x600], R13 ;  /* 0x0006000d04007986 */ /* 0x000fe2000c101904 */
[----:B------:R-:W-:Y:S05]  /*0330*/  EXIT ;  /* 0x000000000000794d */ /* 0x000fea0003800000 */
.L_x_1163:
[----:B------:R-:W0:Y:S01]  /*0340*/  S2R R22, SR_TID.X ;  /* 0x0000000000167919 */ /* 0x000e220000002100 */
[----:B------:R-:W-:Y:S02]  /*0350*/  PRMT R2, RZ, 0x7610, R2 ;  /* 0x00007610ff027816 */ /* 0x000fe40000000002 */
[----:B0-----:R-:W-:Y:S01]  /*0360*/  ISETP.GE.AND P0, PT, R22, R5, PT ;  /* 0x000000051600720c */ /* 0x001fe20003f06270 */
[----:B------:R-:W-:-:S12]  /*0370*/  IMAD.MOV.U32 R0, RZ, RZ, R22 ;  /* 0x000000ffff007224 */ /* 0x000fd800078e0016 */
[----:B------:R-:W-:Y:S01]  /*0380*/  @!P0 IADD3 R0, R22, 0x80, RZ ;  /* 0x0000008016008810 */ /* 0x000fe20007ffe0ff */
[----:B------:R-:W0:Y:S03]  /*0390*/  @!P0 LDC.64 R18, c[0x0][0x220] ;  /* 0x00008800ff128b82 */ /* 0x000e260000000a00 */
[----:B------:R-:W-:-:S13]  /*03a0*/  ISETP.GE.AND P5, PT, R0, R5, PT ;  /* 0x000000050000720c */ /* 0x000fda0003fa6270 */
[----:B------:R-:W-:Y:S01]  /*03b0*/  @!P5 IMAD.IADD R15, R3, 0x1, R0 ;  /* 0x00000001030fd824 */ /* 0x000fe200078e0200 */
[----:B------:R-:W-:Y:S01]  /*03c0*/  @!P5 IADD3 R0, R0, 0x80, RZ ;  /* 0x000000800000d810 */ /* 0x000fe20007ffe0ff */
[----:B------:R-:W1:Y:S03]  /*03d0*/  @!P5 LDC.64 R12, c[0x0][0x220] ;  /* 0x00008800ff0cdb82 */ /* 0x000e660000000a00 */
        /* <DEDUP_REMOVED lines=9> */
[----:B------:R-:W-:Y:S01]  /*0470*/  @!P1 IADD3 R0, R0, 0x80, RZ ;  /* 0x0000008000009810 */ /* 0x000fe20007ffe0ff */
[----:B------:R-:W4:Y:S03]  /*0480*/  @!P1 LDC.64 R16, c[0x0][0x220] ;  /* 0x00008800ff109b82 */ /* 0x000f260000000a00 */
[----:B------:R-:W-:Y:S01]  /*0490*/  ISETP.GE.AND P2, PT, R0, R5, PT ;  /* 0x000000050000720c */ /* 0x000fe20003f46270 */
[----:B--2---:R-:W-:-:S04]  /*04a0*/  @!P6 IMAD.WIDE.U32 R20, R29, 0x2, R20 ;  /* 0x000000021d14e825 */ /* 0x004fc800078e0014 */
[C---:B------:R-:W-:Y:S01]  /*04b0*/  @!P0 IMAD.IADD R29, R3.reuse, 0x1, R22 ;  /* 0x00000001031d8824 */ /* 0x040fe200078e0216 */
[----:B------:R2:W5:Y:S07]  /*04c0*/  @!P6 LDG.E.U16 R2, desc[UR4][R20.64] ;  /* 0x000000041402e981 */ /* 0x00056e000c1e1500 */
[----:B------:R-:W-:Y:S01]  /*04d0*/  @!P2 IMAD.IADD R23, R3, 0x1, R0 ;  /* 0x000000010317a824 */ /* 0x000fe200078e0200 */
[----:B------:R-:W-:Y:S01]  /*04e0*/  @!P2 IADD3 R0, R0, 0x80, RZ ;  /* 0x000000800000a810 */ /* 0x000fe20007ffe0ff */
[----:B------:R-:W2:Y:S03]  /*04f0*/  @!P2 LDC.64 R14, c[0x0][0x220] ;  /* 0x00008800ff0eab82 */ /* 0x000ea60000000a00 */
[----:B------:R-:W-:-:S13]  /*0500*/  ISETP.GE.AND P3, PT, R0, R5, PT ;  /* 0x000000050000720c */ /* 0x000fda0003f66270 */
[----:B------:R-:W-:Y:S01]  /*0510*/  @!P3 IMAD.IADD R27, R3, 0x1, R0 ;  /* 0x00000001031bb824 */ /* 0x000fe200078e0200 */
[----:B------:R-:W-:Y:S01]  /*0520*/  @!P3 IADD3 R0, R0, 0x80, RZ ;  /* 0x000000800000b810 */ /* 0x000fe20007ffe0ff */
[----:B0-----:R-:W-:Y:S01]  /*0530*/  @!P0 IMAD.WIDE.U32 R18, R29, 0x2, R18 ;  /* 0x000000021d128825 */ /* 0x001fe200078e0012 */
[----:B-1----:R-:W0:Y:S02]  /*0540*/  @!P3 LDC.64 R12, c[0x0][0x220] ;  /* 0x00008800ff0cbb82 */ /* 0x002e240000000a00 */
[----:B------:R-:W-:Y:S01]  /*0550*/  ISETP.GE.AND P4, PT, R0, R5, PT ;  /* 0x000000050000720c */ /* 0x000fe20003f86270 */
[----:B----4-:R-:W-:-:S12]  /*0560*/  @!P1 IMAD.WIDE.U32 R16, R25, 0x2, R16 ;  /* 0x0000000219109825 */ /* 0x010fd800078e0010 */
[----:B------:R-:W-:Y:S01]  /*0570*/  @!P4 IADD3 R29, R3, R0, RZ ;  /* 0x00000000031dc210 */ /* 0x000fe20007ffe0ff */
[----:B------:R-:W-:Y:S01]  /*0580*/  @!P4 VIADD R0, R0, 0x80 ;  /* 0x000000800000c836 */ /* 0x000fe20000000000 */
[----:B------:R-:W-:Y:S01]  /*0590*/  PRMT R28, RZ, 0x7610, R28 ;  /* 0x00007610ff1c7816 */ /* 0x000fe2000000001c */
[----:B--2---:R-:W1:Y:S03]  /*05a0*/  @!P4 LDC.64 R20, c[0x0][0x220] ;  /* 0x00008800ff14cb82 */ /* 0x004e660000000a00 */
[----:B------:R-:W-:Y:S02]  /*05b0*/  ISETP.GE.AND P5, PT, R0, R5, PT ;  /* 0x000000050000720c */ /* 0x000fe40003fa6270 */
[----:B------:R-:W-:Y:S01]  /*05c0*/  PRMT R25, RZ, 0x7610, R25 ;  /* 0x00007610ff197816 */ /* 0x000fe20000000019 */
[----:B------:R-:W2:Y:S05]  /*05d0*/  @!P0 LDG.E.U16 R28, desc[UR4][R18.64] ;  /* 0x00000004121c8981 */ /* 0x000eaa000c1e1500 */
[----:B------:R4:W3:Y:S05]  /*05e0*/  @!P1 LDG.E.U16 R25, desc[UR4][R16.64] ;  /* 0x0000000410199981 */ /* 0x0008ea000c1e1500 */
[----:B----4-:R-:W4:Y:S01]  /*05f0*/  @!P5 LDC.64 R16, c[0x0][0x220] ;  /* 0x00008800ff10db82 */ /* 0x010f220000000a00 */
[----:B0-----:R-:W-:Y:S01]  /*0600*/  @!P3 IMAD.WIDE.U32 R12, R27, 0x2, R12 ;  /* 0x000000021b0cb825 */ /* 0x001fe200078e000c */
[----:B------:R-:W-:-:S02]  /*0610*/  @!P5 IADD3 R27, R3, R0, RZ ;  /* 0x00000000031bd210 */ /* 0x000fc40007ffe0ff */
[----:B------:R-:W-:Y:S01]  /*0620*/  PRMT R18, RZ, 0x7610, R18 ;  /* 0x00007610ff127816 */ /* 0x000fe20000000012 */
[----:B------:R-:W-:Y:S01]  /*0630*/  @!P2 IMAD.WIDE.U32 R14, R23, 0x2, R14 ;  /* 0x00000002170ea825 */ /* 0x000fe200078e000e */
[----:B------:R-:W-:Y:S02]  /*0640*/  PRMT R23, RZ, 0x7610, R23 ;  /* 0x00007610ff177816 */ /* 0x000fe40000000017 */
[----:B------:R-:W-:Y:S01]  /*0650*/  PRMT R19, RZ, 0x7610, R19 ;  /* 0x00007610ff137816 */ /* 0x000fe20000000013 */
[----:B-1----:R-:W-:Y:S01]  /*0660*/  @!P4 IMAD.WIDE.U32 R20, R29, 0x2, R20 ;  /* 0x000000021d14c825 */ /* 0x002fe200078e0014 */
[----:B------:R-:W3:Y:S04]  /*0670*/  @!P3 LDG.E.U16 R18, desc[UR4][R12.64] ;  /* 0x000000040c12b981 */ /* 0x000ee8000c1e1500 */
[----:B------:R0:W3:Y:S04]  /*0680*/  @!P2 LDG.E.U16 R23, desc[UR4][R14.64] ;  /* 0x000000040e17a981 */ /* 0x0000e8000c1e1500 */
[----:B------:R-:W3:Y:S01]  /*0690*/  @!P4 LDG.E.U16 R19, desc[UR4][R20.64] ;  /* 0x000000041413c981 */ /* 0x000ee2000c1e1500 */
[----:B----4-:R-:W-:Y:S01]  /*06a0*/  @!P5 IMAD.WIDE.U32 R16, R27, 0x2, R16 ;  /* 0x000000021b10d825 */ /* 0x010fe200078e0010 */
[----:B------:R-:W-:-:S06]  /*06b0*/  PRMT R27, RZ, 0x7610, R27 ;  /* 0x00007610ff1b7816 */ /* 0x000fcc000000001b */
[----:B------:R1:W4:Y:S01]  /*06c0*/  @!P5 LDG.E.U16 R27, desc[UR4][R16.64] ;  /* 0x00000004101bd981 */ /* 0x000322000c1e1500 */
[----:B------:R-:W-:-:S04]  /*06d0*/  IADD3 R0, R22, 0x100, RZ ;  /* 0x0000010016007810 */ /* 0x000fc80007ffe0ff */
[-C--:B------:R-:W-:Y:S02]  /*06e0*/  ISETP.GE.AND P5, PT, R0, R5.reuse, PT ;  /* 0x000000050000720c */ /* 0x080fe40003fa6270 */
[C---:B0-----:R-:W-:Y:S02]  /*06f0*/  IADD3 R14, R22.reuse, 0x200, RZ ;  /* 0x00000200160e7810 */ /* 0x041fe40007ffe0ff */
[----:B-1----:R-:W-:Y:S02]  /*0700*/  IADD3 R16, R22, 0x300, RZ ;  /* 0x0000030016107810 */ /* 0x002fe40007ffe0ff */
[-C--:B------:R-:W-:Y:S01]  /*0710*/  ISETP.GE.AND P3, PT, R14, R5.reuse, PT ;  /* 0x000000050e00720c */ /* 0x080fe20003f66270 */
[----:B------:R-:W-:Y:S01]  /*0720*/  VIADD R14, R22, 0x280 ;  /* 0x00000280160e7836 */ /* 0x000fe20000000000 */
[----:B------:R-:W-:Y:S01]  /*0730*/  ISETP.GE.AND P6, PT, R16, R5, PT ;  /* 0x000000051000720c */ /* 0x000fe20003fc6270 */
[C---:B------:R-:W-:Y:S01]  /*0740*/  VIADD R0, R22.reuse, 0x80 ;  /* 0x0000008016007836 */ /* 0x040fe20000000000 */
[----:B------:R-:W-:-:S02]  /*0750*/  IADD3 R16, R22, 0x380, RZ ;  /* 0x0000038016107810 */ /* 0x000fc40007ffe0ff */
[-C--:B------:R-:W-:Y:S02]  /*0760*/  ISETP.GE.AND P4, PT, R14, R5.reuse, PT ;  /* 0x000000050e00720c */ /* 0x080fe40003f86270 */
[----:B------:R-:W-:Y:S01]  /*0770*/  ISETP.GE.AND P1, PT, R0, R5, PT ;  /* 0x000000050000720c */ /* 0x000fe20003f26270 */
[----:B------:R-:W-:Y:S01]  /*0780*/  @!P0 IMAD.IADD R21, R3, 0x1, R22 ;  /* 0x0000000103158824 */ /* 0x000fe200078e0216 */
[----:B------:R-:W-:Y:S04]  /*0790*/  BSSY B0, `(.L_x_1164) ;  /* 0x0000054000007945 */ /* 0x000fe80003800000 */
[----:B------:R-:W-:Y:S01]  /*07a0*/  BSSY B1, `(.L_x_1165) ;  /* 0x000004c000017945 */ /* 0x000fe20003800000 */
[----:B-----5:R-:W-:-:S05]  /*07b0*/  @!P5 HADD2.F32 R2, -RZ, R2.H0_H0 ;  /* 0x20000002ff02d230 */ /* 0x020fca0000004100 */
[----:B------:R-:W-:-:S06]  /*07c0*/  @!P5 FMUL.RZ R12, R2, 0.15915493667125701904 ;  /* 0x3e22f983020cd820 */ /* 0x000fcc000040c000 */
[----:B------:R-:W0:Y:S01]  /*07d0*/  @!P5 MUFU.COS R12, R12 ;  /* 0x0000000c000cd308 */ /* 0x000e220000000000 */
[----:B------:R-:W-:-:S04]  /*07e0*/  IADD3 R2, R22, 0x180, RZ ;  /* 0x0000018016027810 */ /* 0x000fc80007ffe0ff */
[-C--:B------:R-:W-:Y:S02]  /*07f0*/  ISETP.GE.AND P2, PT, R2, R5.reuse, PT ;  /* 0x000000050200720c */ /* 0x080fe40003f46270 */
[----:B0-----:R-:W-:Y:S02]  /*0800*/  @!P5 F2FP.F16.F32.PACK_AB R4, RZ, R12 ;  /* 0x0000000cff04d23e */ /* 0x001fe400000000ff */
[----:B------:R-:W0:Y:S01]  /*0810*/  @!P0 LDC.64 R12, c[0x0][0x218] ;  /* 0x00008600ff0c8b82 */ /* 0x000e220000000a00 */
[----:B------:R-:W-:Y:S01]  /*0820*/  ISETP.GE.AND P5, PT, R16, R5, PT ;  /* 0x000000051000720c */ /* 0x000fe20003fa6270 */
[----:B--2---:R-:W-:-:S05]  /*0830*/  @!P0 HADD2.F32 R28, -RZ, R28.H0_H0 ;  /* 0x2000001cff1c8230 */ /* 0x004fca0000004100 */
[----:B------:R-:W-:-:S06]  /*0840*/  @!P0 FMUL.RZ R2, R28, 0.15915493667125701904 ;  /* 0x3e22f9831c028820 */ /* 0x000fcc000040c000 */
[----:B------:R-:W1:Y:S01]  /*0850*/  @!P0 MUFU.COS R2, R2 ;  /* 0x0000000200028308 */ /* 0x000e620000000000 */
[----:B---3--:R-:W-:Y:S02]  /*0860*/  @!P2 HADD2.F32 R25, -RZ, R25.H0_H0 ;  /* 0x20000019ff19a230 */ /* 0x008fe40000004100 */
[----:B------:R-:W-:-:S03]  /*0870*/  @!P1 HADD2.F32 R26, -RZ, R26.H0_H0 ;  /* 0x2000001aff1a9230 */ /* 0x000fc60000004100 */
[----:B------:R-:W-:Y:S01]  /*0880*/  @!P2 FMUL.RZ R15, R25, 0.15915493667125701904 ;  /* 0x3e22f983190fa820 */ /* 0x000fe2000040c000 */
[----:B------:R-:W-:Y:S02]  /*0890*/  @!P4 HADD2.F32 R18, -RZ, R18.H0_H0 ;  /* 0x20000012ff12c230 */ /* 0x000fe40000004100 */
[----:B------:R-:W-:-:S03]  /*08a0*/  @!P3 HADD2.F32 R23, -RZ, R23.H0_H0 ;  /* 0x20000017ff17b230 */ /* 0x000fc60000004100 */
[----:B------:R-:W-:Y:S01]  /*08b0*/  @!P4 FMUL.RZ R17, R18, 0.15915493667125701904 ;  /* 0x3e22f9831211c820 */ /* 0x000fe2000040c000 */
[----:B------:R-:W-:Y:S02]  /*08c0*/  @!P6 HADD2.F32 R19, -RZ, R19.H0_H0 ;  /* 0x20000013ff13e230 */ /* 0x000fe40000004100 */
[----:B------:R-:W-:Y:S01]  /*08d0*/  @!P1 FMUL.RZ R26, R26, 0.15915493667125701904 ;  /* 0x3e22f9831a1a9820 */ /* 0x000fe2000040c000 */
[----:B------:R-:W-:Y:S01]  /*08e0*/  @!P3 FMUL.RZ R23, R23, 0.15915493667125701904 ;  /* 0x3e22f9831717b820 */ /* 0x000fe2000040c000 */
[----:B-1----:R-:W-:Y:S01]  /*08f0*/  @!P0 F2FP.F16.F32.PACK_AB R24, RZ, R2 ;  /* 0x00000002ff18823e */ /* 0x002fe200000000ff */
[----:B0-----:R-:W-:-:S04]  /*0900*/  @!P0 IMAD.WIDE.U32 R12, R21, 0x2, R12 ;  /* 0x00000002150c8825 */ /* 0x001fc800078e000c */
[----:B------:R-:W-:Y:S01]  /*0910*/  @!P6 FMUL.RZ R19, R19, 0.15915493667125701904 ;  /* 0x3e22f9831313e820 */ /* 0x000fe2000040c000 */
[----:B----4-:R-:W-:Y:S01]  /*0920*/  @!P5 HADD2.F32 R27, -RZ, R27.H0_H0 ;  /* 0x2000001bff1bd230 */ /* 0x010fe20000004100 */
[----:B------:R-:W-:-:S04]  /*0930*/  @!P0 MOV R22, R0 ;  /* 0x0000000000168202 */ /* 0x000fc80000000f00 */
[----:B------:R-:W-:Y:S01]  /*0940*/  @!P5 FMUL.RZ R18, R27, 0.15915493667125701904 ;  /* 0x3e22f9831b12d820 */ /* 0x000fe2000040c000 */
[----:B------:R-:W0:Y:S01]  /*0950*/  @!P1 MUFU.COS R14, R26 ;  /* 0x0000001a000e9308 */ /* 0x000e220000000000 */
[----:B------:R1:W-:Y:S01]  /*0960*/  @!P0 STG.E.U16 desc[UR4][R12.64], R24 ;  /* 0x000000180c008986 */ /* 0x0003e2000c101504 */
[----:B------:R-:W-:-:S06]  /*0970*/  ISETP.GE.AND P0, PT, R22, R5, PT ;  /* 0x000000051600720c */ /* 0x000fcc0003f06270 */
[----:B------:R-:W2:Y:S08]  /*0980*/  @!P2 MUFU.COS R15, R15 ;  /* 0x0000000f000fa308 */ /* 0x000eb00000000000 */
[----:B------:R-:W3:Y:S08]  /*0990*/  @!P3 MUFU.COS R16, R23 ;  /* 0x000000170010b308 */ /* 0x000ef00000000000 */
[----:B------:R-:W4:Y:S08]  /*09a0*/  @!P4 MUFU.COS R17, R17 ;  /* 0x000000110011c308 */ /* 0x000f300000000000 */
[----:B------:R-:W5:Y:S08]  /*09b0*/  @!P6 MUFU.COS R2, R19 ;  /* 0x000000130002e308 */ /* 0x000f700000000000 */
[----:B------:R-:W1:Y:S01]  /*09c0*/  @!P5 MUFU.COS R18, R18 ;  /* 0x000000120012d308 */ /* 0x000e620000000000 */
[----:B0-----:R-:W-:-:S02]  /*09d0*/  @!P1 F2FP.F16.F32.PACK_AB R6, RZ, R14 ;  /* 0x0000000eff06923e */ /* 0x001fc400000000ff */
[----:B--2---:R-:W-:Y:S02]  /*09e0*/  @!P2 F2FP.F16.F32.PACK_AB R7, RZ, R15 ;  /* 0x0000000fff07a23e */ /* 0x004fe400000000ff */
[----:B---3--:R-:W-:Y:S02]  /*09f0*/  @!P3 F2FP.F16.F32.PACK_AB R8, RZ, R16 ;  /* 0x00000010ff08b23e */ /* 0x008fe400000000ff */
[----:B----4-:R-:W-:Y:S02]  /*0a00*/  @!P4 F2FP.F16.F32.PACK_AB R9, RZ, R17 ;  /* 0x00000011ff09c23e */ /* 0x010fe400000000ff */
[----:B-----5:R-:W-:Y:S02]  /*0a10*/  @!P6 F2FP.F16.F32.PACK_AB R10, RZ, R2 ;  /* 0x00000002ff0ae23e */ /* 0x020fe400000000ff */
[----:B-1----:R-:W-:Y:S01]  /*0a20*/  @!P5 F2FP.F16.F32.PACK_AB R11, RZ, R18 ;  /* 0x00000012ff0bd23e */ /* 0x002fe200000000ff */
        /* <DEDUP_REMOVED lines=9> */
[----:B------:R-:W-:Y:S02]  /*0ac0*/  IADD3 R15, R3, R22, RZ ;  /* 0x00000016030f7210 */ /* 0x000fe40007ffe0ff */
[----:B------:R-:W-:-:S03]  /*0ad0*/  IADD3 R22, R22, 0x80, RZ ;  /* 0x0000008016167810 */ /* 0x000fc60007ffe0ff */
[----:B0-----:R-:W-:-:S05]  /*0ae0*/  IMAD.WIDE.U32 R12, R15, 0x2, R12 ;  /* 0x000000020f0c7825 */ /* 0x001fca00078e000c */
[----:B------:R0:W-:Y:S02]  /*0af0*/  STG.E.U16 desc[UR4][R12.64], R4 ;  /* 0x000000040c007986 */ /* 0x0001e4000c101504 */
.L_x_1166:
[----:B------:R-:W-:-:S13]  /*0b00*/  ISETP.GE.AND P0, PT, R22, R5, PT ;  /* 0x000000051600720c */ /* 0x000fda0003f06270 */
[----:B------:R-:W-:Y:S05]  /*0b10*/  @P0 BRA `(.L_x_1168) ;  /* 0x0000000000300947 */ /* 0x000fea0003800000 */
[----:B0-----:R-:W0:Y:S01]  /*0b20*/  LDC.64 R12, c[0x0][0x218] ;  /* 0x00008600ff0c7b82 */ /* 0x001e220000000a00 */
[----:B------:R-:W-:Y:S01]  /*0b30*/  IMAD.IADD R15, R3, 0x1, R22 ;  /* 0x00000001030f7824 */ /* 0x000fe200078e0216 */
[----:B------:R-:W-:-:S03]  /*0b40*/  IADD3 R22, R22, 0x80, RZ ;  /* 0x0000008016167810 */ /* 0x000fc60007ffe0ff */
[----:B0-----:R-:W-:-:S05]  /*0b50*/  IMAD.WIDE.U32 R12, R15, 0x2, R12 ;  /* 0x000000020f0c7825 */ /* 0x001fca00078e000c */
[----:B------:R1:W-:Y:S02]  /*0b60*/  STG.E.U16 desc[UR4][R12.64], R7 ;  /* 0x000000070c007986 */ /* 0x0003e4000c101504 */
.L_x_1167:
[----:B------:R-:W-:-:S13]  /*0b70*/  ISETP.GE.AND P0, PT, R22, R5, PT ;  /* 0x000000051600720c */ /* 0x000fda0003f06270 */
[----:B------:R-:W-:Y:S05]  /*0b80*/  @P0 BRA `(.L_x_1169) ;  /* 0x0000000000340947 */ /* 0x000fea0003800000 */
[----:B01----:R-:W0:Y:S01]  /*0b90*/  LDC.64 R6, c[0x0][0x218] ;  /* 0x00008600ff067b82 */ /* 0x003e220000000a00 */
[----:B------:R-:W-:Y:S01]  /*0ba0*/  IADD3 R13, R3, R22, RZ ;  /* 0x00000016030d7210 */ /* 0x000fe20007ffe0ff */
[----:B------:R-:W-:-:S04]  /*0bb0*/  VIADD R22, R22, 0x80 ;  /* 0x0000008016167836 */ /* 0x000fc80000000000 */
[----:B0-----:R-:W-:-:S05]  /*0bc0*/  IMAD.WIDE.U32 R6, R13, 0x2, R6 ;  /* 0x000000020d067825 */ /* 0x001fca00078e0006 */
[----:B------:R1:W-:Y:S02]  /*0bd0*/  STG.E.U16 desc[UR4][R6.64], R8 ;  /* 0x0000000806007986 */ /* 0x0003e4000c101504 */
.L_x_1168:
[----:B------:R-:W-:-:S13]  /*0be0*/  ISETP.GE.AND P0, PT, R22, R5, PT ;  /* 0x000000051600720c */ /* 0x000fda0003f06270 */
[----:B------:R-:W-:Y:S05]  /*0bf0*/  @P0 BREAK B1 ;  /* 0x0000000000010942 */ /* 0x000fea0003800000 */
[----:B------:R-:W-:Y:S05]  /*0c00*/  @P0 BRA `(.L_x_1170) ;  /* 0x0000000000300947 */ /* 0x000fea0003800000 */
[----:B-1----:R-:W1:Y:S01]  /*0c10*/  LDC.64 R6, c[0x0][0x218] ;  /* 0x00008600ff067b82 */ /* 0x002e620000000a00 */
[----:B0-----:R-:W-:Y:S02]  /*0c20*/  IADD3 R13, R3, R22, RZ ;  /* 0x00000016030d7210 */ /* 0x001fe40007ffe0ff */
[----:B------:R-:W-:-:S03]  /*0c30*/  IADD3 R22, R22, 0x80, RZ ;  /* 0x0000008016167810 */ /* 0x000fc60007ffe0ff */
[----:B-1----:R-:W-:-:S05]  /*0c40*/  IMAD.WIDE.U32 R6, R13, 0x2, R6 ;  /* 0x000000020d067825 */ /* 0x002fca00078e0006 */
[----:B------:R2:W-:Y:S02]  /*0c50*/  STG.E.U16 desc[UR4][R6.64], R9 ;  /* 0x0000000906007986 */ /* 0x0005e4000c101504 */
.L_x_1169:
[----:B------:R-:W-:Y:S05]  /*0c60*/  BSYNC B1 ;  /* 0x0000000000017941 */ /* 0x000fea0003800000 */
.L_x_1165:
[----:B------:R-:W-:-:S13]  /*0c70*/  ISETP.GE.AND P0, PT, R22, R5, PT ;  /* 0x000000051600720c */ /* 0x000fda0003f06270 */
[----:B012---:R-:W0:Y:S01]  /*0c80*/  @!P0 LDC.64 R6, c[0x0][0x218] ;  /* 0x00008600ff068b82 */ /* 0x007e220000000a00 */
[----:B------:R-:W-:Y:S01]  /*0c90*/  @!P0 IMAD.IADD R9, R3, 0x1, R22 ;  /* 0x0000000103098824 */ /* 0x000fe200078e0216 */
[----:B------:R-:W-:-:S03]  /*0ca0*/  @!P0 IADD3 R22, R22, 0x80, RZ ;  /* 0x0000008016168810 */ /* 0x000fc60007ffe0ff */
[----:B0-----:R-:W-:-:S05]  /*0cb0*/  @!P0 IMAD.WIDE.U32 R6, R9, 0x2, R6 ;  /* 0x0000000209068825 */ /* 0x001fca00078e0006 */
[----:B------:R2:W-:Y:S02]  /*0cc0*/  @!P0 STG.E.U16 desc[UR4][R6.64], R10 ;  /* 0x0000000a06008986 */ /* 0x0005e4000c101504 */
.L_x_1170:
[----:B------:R-:W-:Y:S05]  /*0cd0*/  BSYNC B0 ;  /* 0x0000000000007941 */ /* 0x000fea0003800000 */
.L_x_1164:
        /* <DEDUP_REMOVED lines=8> */
.L_x_1171:
        /* <DEDUP_REMOVED lines=10> */
.L_x_2627:


//--------------------- .text._ZN2at6native29vectorized_elementwise_kernelILi4EZZZNS0_15cos_kernel_cudaERNS_18TensorIteratorBaseEENKUlvE0_clEvENKUlvE1_clEvEUlN3c104HalfEE_St5arrayIPcLm2EEEEviT0_T1_ --------------------------
	.section	.text._ZN2at6native29vectorized_elementwise_kernelILi4EZZZNS0_15cos_kernel_cudaERNS_18TensorIteratorBaseEENKUlvE0_clEvENKUlvE1_clEvEUlN3c104HalfEE_St5arrayIPcLm2EEEEviT0_T1_,"ax",@progbits
	.align	128
        .global         _ZN2at6native29vectorized_elementwise_kernelILi4EZZZNS0_15cos_kernel_cudaERNS_18TensorIteratorBaseEENKUlvE0_clEvENKUlvE1_clEvEUlN3c104HalfEE_St5arrayIPcLm2EEEEviT0_T1_
        .type           _ZN2at6native29vectorized_elementwise_kernelILi4EZZZNS0_15cos_kernel_cudaERNS_18TensorIteratorBaseEENKUlvE0_clEvENKUlvE1_clEvEUlN3c104HalfEE_St5arrayIPcLm2EEEEviT0_T1_,@function
        .size           _ZN2at6native29vectorized_elementwise_kernelILi4EZZZNS0_15cos_kernel_cudaERNS_18TensorIteratorBaseEENKUlvE0_clEvENKUlvE1_clEvEUlN3c104HalfEE_St5arrayIPcLm2EEEEviT0_T1_,(.L_x_2628 - _ZN2at6native29vectorized_elementwise_kernelILi4EZZZNS0_15cos_kernel_cudaERNS_18TensorIteratorBaseEENKUlvE0_clEvENKUlvE1_clEvEUlN3c104HalfEE_St5arrayIPcLm2EEEEviT0_T1_)
        .other          _ZN2at6native29vectorized_elementwise_kernelILi4EZZZNS0_15cos_kernel_cudaERNS_18TensorIteratorBaseEENKUlvE0_clEvENKUlvE1_clEvEUlN3c104HalfEE_St5arrayIPcLm2EEEEviT0_T1_,@"STO_CUDA_ENTRY STV_DEFAULT"
_ZN2at6native29vectorized_elementwise_kernelILi4EZZZNS0_15cos_kernel_cudaERNS_18TensorIteratorBaseEENKUlvE0_clEvENKUlvE1_clEvEUlN3c104HalfEE_St5arrayIPcLm2EEEEviT0_T1_:
.text._ZN2at6native29vectorized_elementwise_kernelILi4EZZZNS0_15cos_kernel_cudaERNS_18TensorIteratorBaseEENKUlvE0_clEvENKUlvE1_clEvEUlN3c104HalfEE_St5arrayIPcLm2EEEEviT0_T1_:
        /* <DEDUP_REMOVED lines=14> */
[--C-:B--2---:R-:W-:Y:S02]  /*00e0*/  HADD2.F32 R2, -RZ, R10.reuse.H0_H0 ;  /* 0x2000000aff027230 */ /* 0x104fe40000004100 */
[----:B------:R-:W-:Y:S02]  /*00f0*/  HADD2.F32 R8, -RZ, R10.H1_H1 ;  /* 0x3000000aff087230 */ /* 0x000fe40000004100 */
[----:B------:R-:W-:Y:S02]  /*0100*/  HADD2.F32 R10, -RZ, R11.H0_H0 ;  /* 0x2000000bff0a7230 */ /* 0x000fe40000004100 */
[----:B------:R-:W-:Y:S01]  /*0110*/  FMUL.RZ R2, R2, 0.15915493667125701904 ;  /* 0x3e22f98302027820 */ /* 0x000fe2000040c000 */
[----:B---3--:R-:W-:-:S02]  /*0120*/  HADD2.F32 R6, -RZ, R4.H0_H0 ;  /* 0x20000004ff067230 */ /* 0x008fc40000004100 */
[----:B------:R-:W-:Y:S01]  /*0130*/  FMUL.RZ R9, R8, 0.15915493667125701904 ;  /* 0x3e22f98308097820 */ /* 0x000fe2000040c000 */
[----:B------:R-:W-:Y:S02]  /*0140*/  HADD2.F32 R12, -RZ, R5.H1_H1 ;  /* 0x30000005ff0c7230 */ /* 0x000fe40000004100 */
[----:B------:R-:W-:Y:S01]  /*0150*/  FMUL.RZ R8, R10, 0.15915493667125701904 ;  /* 0x3e22f9830a087820 */ /* 0x000fe2000040c000 */
[----:B------:R-:W-:Y:S02]  /*0160*/  HADD2.F32 R10, -RZ, R11.H1_H1 ;  /* 0x3000000bff0a7230 */ /* 0x000fe40000004100 */
[----:B------:R-:W-:Y:S01]  /*0170*/  FMUL.RZ R14, R6, 0.15915493667125701904 ;  /* 0x3e22f983060e7820 */ /* 0x000fe2000040c000 */
[----:B------:R-:W-:Y:S01]  /*0180*/  MUFU.COS R2, R2 ;  /* 0x0000000200027308 */ /* 0x000fe20000000000 */
[----:B------:R-:W0:Y:S01]  /*0190*/  LDC.64 R6, c[0x0][0x218] ;  /* 0x00008600ff067b82 */ /* 0x000e220000000a00 */
[----:B------:R-:W-:Y:S01]  /*01a0*/  FMUL.RZ R11, R10, 0.15915493667125701904 ;  /* 0x3e22f9830a0b7820 */ /* 0x000fe2000040c000 */
[----:B------:R-:W-:-:S05]  /*01b0*/  HADD2.F32 R10, -RZ, R4.H1_H1 ;  /* 0x30000004ff0a7230 */ /* 0x000fca0000004100 */
[----:B------:R-:W1:Y:S01]  /*01c0*/  MUFU.COS R9, R9 ;  /* 0x0000000900097308 */ /* 0x000e620000000000 */
[----:B------:R-:W-:Y:S01]  /*01d0*/  FMUL.RZ R13, R10, 0.15915493667125701904 ;  /* 0x3e22f9830a0d7820 */ /* 0x000fe2000040c000 */
[----:B------:R-:W-:-:S05]  /*01e0*/  HADD2.F32 R10, -RZ, R5.H0_H0 ;  /* 0x20000005ff0a7230 */ /* 0x000fca0000004100 */
[----:B------:R-:W-:Y:S01]  /*01f0*/  FMUL.RZ R15, R10, 0.15915493667125701904 ;  /* 0x3e22f9830a0f7820 */ /* 0x000fe2000040c000 */
[----:B------:R-:W-:Y:S01]  /*0200*/  FMUL.RZ R10, R12, 0.15915493667125701904 ;  /* 0x3e22f9830c0a7820 */ /* 0x000fe2000040c000 */
[----:B------:R-:W-:Y:S08]  /*0210*/  MUFU.COS R8, R8 ;  /* 0x0000000800087308 */ /* 0x000ff00000000000 */
[----:B------:R-:W2:Y:S01]  /*0220*/  MUFU.COS R11, R11 ;  /* 0x0000000b000b7308 */ /* 0x000ea20000000000 */
[----:B0-----:R-:W-:Y:S01]  /*0230*/  IMAD.WIDE.U32 R6, R3, 0x2, R6 ;  /* 0x0000000203067825 */ /* 0x001fe200078e0006 */
[----:B-1----:R-:W-:-:S03]  /*0240*/  F2FP.F16.F32.PACK_AB R2, R9, R2 ;  /* 0x000000020902723e */ /* 0x002fc600000000ff */
[----:B------:R-:W-:-:S03]  /*0250*/  IMAD.WIDE R6, R0, 0x8, R6 ;  /* 0x0000000800067825 */ /* 0x000fc600078e0206 */
[----:B------:R-:W-:Y:S08]  /*0260*/  MUFU.COS R4, R14 ;  /* 0x0000000e00047308 */ /* 0x000ff00000000000 */
[----:B------:R-:W0:Y:S01]  /*0270*/  MUFU.COS R13, R13 ;  /* 0x0000000d000d7308 */ /* 0x000e220000000000 */
[----:B--2---:R-:W-:-:S05]  /*0280*/  F2FP.F16.F32.PACK_AB R3, R11, R8 ;  /* 0x000000080b03723e */ /* 0x004fca00000000ff */
[----:B------:R-:W-:Y:S02]  /*0290*/  STG.E.64 desc[UR4][R6.64], R2 ;  /* 0x0000000206007986 */ /* 0x000fe4000c101b04 */
[----:B------:R-:W-:Y:S08]  /*02a0*/  MUFU.COS R5, R15 ;  /* 0x0000000f00057308 */ /* 0x000ff00000000000 */
[----:B------:R-:W1:Y:S01]  /*02b0*/  MUFU.COS R10, R10 ;  /* 0x0000000a000a7308 */ /* 0x000e620000000000 */
[----:B0-----:R-:W-:-:S02]  /*02c0*/  F2FP.F16.F32.PACK_AB R4, R13, R4 ;  /* 0x000000040d04723e */ /* 0x001fc400000000ff */
[----:B-1----:R-:W-:-:S05]  /*02d0*/  F2FP.F16.F32.PACK_AB R5, R10, R5 ;  /* 0x000000050a05723e */ /* 0x002fca00000000ff */
[----:B------:R-:W-:Y:S01]  /*02e0*/  STG.E.64 desc[UR4][R6.64+0x400], R4 ;  /* 0x0004000406007986 */ /* 0x000fe2000c101b04 */
[----:B------:R-:W-:Y:S05]  /*02f0*/  EXIT ;  /* 0x000000000000794d */ /* 0x000fea0003800000 */
.L_x_1172:
        /* <DEDUP_REMOVED lines=124> */
.L_x_1175:
[----:B------:R-:W-:-:S13]  /*0ac0*/  ISETP.GE.AND P0, PT, R22, R5, PT ;  /* 0x000000051600720c */ /* 0x000fda0003f06270 */
[----:B------:R-:W-:Y:S05]  /*0ad0*/  @P0 BRA `(.L_x_1177) ;  /* 0x0000000000300947 */ /* 0x000fea0003800000 */
[----:B0-----:R-:W0:Y:S01]  /*0ae0*/  LDC.64 R12, c[0x0][0x218] ;  /* 0x00008600ff0c7b82 */ /* 0x001e220000000a00 */
[----:B------:R-:W-:Y:S01]  /*0af0*/  IMAD.IADD R15, R3, 0x1, R22 ;  /* 0x00000001030f7824 */ /* 0x000fe200078e0216 */
[----:B------:R-:W-:-:S03]  /*0b00*/  IADD3 R22, R22, 0x80, RZ ;  /* 0x0000008016167810 */ /* 0x000fc60007ffe0ff */
[----:B0-----:R-:W-:-:S05]  /*0b10*/  IMAD.WIDE.U32 R12, R15, 0x2, R12 ;  /* 0x000000020f0c7825 */ /* 0x001fca00078e000c */
[----:B------:R1:W-:Y:S02]  /*0b20*/  STG.E.U16 desc[UR4][R12.64], R7 ;  /* 0x000000070c007986 */ /* 0x0003e4000c101504 */
.L_x_1176:
[----:B------:R-:W-:-:S13]  /*0b30*/  ISETP.GE.AND P0, PT, R22, R5, PT ;  /* 0x000000051600720c */ /* 0x000fda0003f06270 */
[----:B------:R-:W-:Y:S05]  /*0b40*/  @P0 BRA `(.L_x_1178) ;  /* 0x0000000000340947 */ /* 0x000fea0003800000 */
[----:B01----:R-:W0:Y:S01]  /*0b50*/  LDC.64 R6, c[0x0][0x218] ;  /* 0x00008600ff067b82 */ /* 0x003e220000000a00 */
[----:B------:R-:W-:Y:S01]  /*0b60*/  IADD3 R13, R3, R22, RZ ;  /* 0x00000016030d7210 */ /* 0x000fe20007ffe0ff */
[----:B------:R-:W-:-:S04]  /*0b70*/  VIADD R22, R22, 0x80 ;  /* 0x0000008016167836 */ /* 0x000fc80000000000 */
[----:B0-----:R-:W-:-:S05]  /*0b80*/  IMAD.WIDE.U32 R6, R13, 0x2, R6 ;  /* 0x000000020d067825 */ /* 0x001fca00078e0006 */
[----:B------:R1:W-:Y:S02]  /*0b90*/  STG.E.U16 desc[UR4][R6.64], R8 ;  /* 0x0000000806007986 */ /* 0x0003e4000c101504 */
.L_x_1177:
        /* <DEDUP_REMOVED lines=8> */
.L_x_1178:
[----:B------:R-:W-:Y:S05]  /*0c20*/  BSYNC B1 ;  /* 0x0000000000017941 */ /* 0x000fea0003800000 */
.L_x_1174:
[----:B------:R-:W-:-:S13]  /*0c30*/  ISETP.GE.AND P0, PT, R22, R5, PT ;  /* 0x000000051600720c */ /* 0x000fda0003f06270 */
[----:B012---:R-:W0:Y:S01]  /*0c40*/  @!P0 LDC.64 R6, c[0x0][0x218] ;  /* 0x00008600ff068b82 */ /* 0x007e220000000a00 */
[----:B------:R-:W-:Y:S01]  /*0c50*/  @!P0 IMAD.IADD R9, R3, 0x1, R22 ;  /* 0x0000000103098824 */ /* 0x000fe200078e0216 */
[----:B------:R-:W-:-:S03]  /*0c60*/  @!P0 IADD3 R22, R22, 0x80, RZ ;  /* 0x0000008016168810 */ /* 0x000fc60007ffe0ff */
[----:B0-----:R-:W-:-:S05]  /*0c70*/  @!P0 IMAD.WIDE.U32 R6, R9, 0x2, R6 ;  /* 0x0000000209068825 */ /* 0x001fca00078e0006 */
[----:B------:R2:W-:Y:S02]  /*0c80*/  @!P0 STG.E.U16 desc[UR4][R6.64], R10 ;  /* 0x0000000a06008986 */ /* 0x0005e4000c101504 */
.L_x_1179:
[----:B------:R-:W-:Y:S05]  /*0c90*/  BSYNC B0 ;  /* 0x0000000000007941 */ /* 0x000fea0003800000 */
.L_x_1173:
        /* <DEDUP_REMOVED lines=8> */
.L_x_1180:
        /* <DEDUP_REMOVED lines=14> */
.L_x_2628:


//--------------------- .text._ZN2at6native29vectorized_elementwise_kernelILi8EZZZNS0_15cos_kernel_cudaERNS_18TensorIteratorBaseEENKUlvE0_clEvENKUlvE1_clEvEUlN3c104HalfEE_St5arrayIPcLm2EEEEviT0_T1_ --------------------------
	.section	.text._ZN2at6native29vectorized_elementwise_kernelILi8EZZZNS0_15cos_kernel_cudaERNS_18TensorIteratorBaseEENKUlvE0_clEvENKUlvE1_clEvEUlN3c104HalfEE_St5arrayIPcLm2EEEEviT0_T1_,"ax",@progbits
	.align	128
        .global         _ZN2at6native29vectorized_elementwise_kernelILi8EZZZNS0_15cos_kernel_cudaERNS_18TensorIteratorBaseEENKUlvE0_clEvENKUlvE1_clEvEUlN3c104HalfEE_St5arrayIPcLm2EEEEviT0_T1_
        .type           _ZN2at6native29vectorized_elementwise_kernelILi8EZZZNS0_15cos_kernel_cudaERNS_18TensorIteratorBaseEENKUlvE0_clEvENKUlvE1_clEvEUlN3c104HalfEE_St5arrayIPcLm2EEEEviT0_T1_,@function
        .size           _ZN2at6native29vectorized_elementwise_kernelILi8EZZZNS0_15cos_kernel_cudaERNS_18TensorIteratorBaseEENKUlvE0_clEvENKUlvE1_clEvEUlN3c104HalfEE_St5arrayIPcLm2EEEEviT0_T1_,(.L_x_2629 - _ZN2at6native29vectorized_elementwise_kernelILi8EZZZNS0_15cos_kernel_cudaERNS_18TensorIteratorBaseEENKUlvE0_clEvENKUlvE1_clEvEUlN3c104HalfEE_St5arrayIPcLm2EEEEviT0_T1_)
        .other          _ZN2at6native29vectorized_elementwise_kernelILi8EZZZNS0_15cos_kernel_cudaERNS_18TensorIteratorBaseEENKUlvE0_clEvENKUlvE1_clEvEUlN3c104HalfEE_St5arrayIPcLm2EEEEviT0_T1_,@"STO_CUDA_ENTRY STV_DEFAULT"
_ZN2at6native29vectorized_elementwise_kernelILi8EZZZNS0_15cos_kernel_cudaERNS_18TensorIteratorBaseEENKUlvE0_clEvENKUlvE1_clEvEUlN3c104HalfEE_St5arrayIPcLm2EEEEviT0_T1_:
.text._ZN2at6native29vectorized_elementwise_kernelILi8EZZZNS0_15cos_kernel_cudaERNS_18TensorIteratorBaseEENKUlvE0_clEvENKUlvE1_clEvEUlN3c104HalfEE_St5arrayIPcLm2EEEEviT0_T1_:
        /* <DEDUP_REMOVED lines=13> */
[--C-:B--2---:R-:W-:Y:S02]  /*00d0*/  HADD2.F32 R8, -RZ, R4.reuse.H1_H1 ;  /* 0x30000004ff087230 */ /* 0x104fe40000004100 */
[--C-:B------:R-:W-:Y:S02]  /*00e0*/  HADD2.F32 R10, -RZ, R5.reuse.H0_H0 ;  /* 0x20000005ff0a7230 */ /* 0x100fe40000004100 */
[----:B------:R-:W-:Y:S02]  /*00f0*/  HADD2.F32 R2, -RZ, R4.H0_H0 ;  /* 0x20000004ff027230 */ /* 0x000fe40000004100 */
[----:B------:R-:W-:Y:S01]  /*0100*/  FMUL.RZ R9, R8, 0.15915493667125701904 ;  /* 0x3e22f98308097820 */ /* 0x000fe2000040c000 */
[----:B------:R-:W-:Y:S02]  /*0110*/  HADD2.F32 R4, -RZ, R6.H0_H0 ;  /* 0x20000006ff047230 */ /* 0x000fe40000004100 */
[----:B------:R-:W-:Y:S01]  /*0120*/  FMUL.RZ R8, R10, 0.15915493667125701904 ;  /* 0x3e22f9830a087820 */ /* 0x000fe2000040c000 */
[----:B------:R-:W-:-:S02]  /*0130*/  HADD2.F32 R10, -RZ, R5.H1_H1 ;  /* 0x30000005ff0a7230 */ /* 0x000fc40000004100 */
[----:B------:R-:W-:Y:S01]  /*0140*/  FMUL.RZ R2, R2, 0.15915493667125701904 ;  /* 0x3e22f98302027820 */ /* 0x000fe2000040c000 */
[----:B------:R-:W-:Y:S02]  /*0150*/  HADD2.F32 R11, -RZ, R7.H1_H1 ;  /* 0x30000007ff0b7230 */ /* 0x000fe40000004100 */
[----:B------:R-:W-:Y:S01]  /*0160*/  FMUL.RZ R14, R4, 0.15915493667125701904 ;  /* 0x3e22f983040e7820 */ /* 0x000fe2000040c000 */
[----:B------:R-:W-:Y:S01]  /*0170*/  MUFU.COS R9, R9 ;  /* 0x0000000900097308 */ /* 0x000fe20000000000 */
[----:B------:R-:W-:Y:S01]  /*0180*/  FMUL.RZ R13, R10, 0.15915493667125701904 ;  /* 0x3e22f9830a0d7820 */ /* 0x000fe2000040c000 */
[----:B------:R-:W-:Y:S01]  /*0190*/  HADD2.F32 R10, -RZ, R6.H1_H1 ;  /* 0x30000006ff0a7230 */ /* 0x000fe20000004100 */
[----:B------:R-:W0:Y:S01]  /*01a0*/  LDC.64 R4, c[0x0][0x218] ;  /* 0x00008600ff047b82 */ /* 0x000e220000000a00 */
[----:B------:R-:W-:-:S03]  /*01b0*/  FMUL.RZ R12, R11, 0.15915493667125701904 ;  /* 0x3e22f9830b0c7820 */ /* 0x000fc6000040c000 */
[----:B------:R-:W-:Y:S01]  /*01c0*/  FMUL.RZ R15, R10, 0.15915493667125701904 ;  /* 0x3e22f9830a0f7820 */ /* 0x000fe2000040c000 */
[----:B------:R-:W-:Y:S01]  /*01d0*/  HADD2.F32 R10, -RZ, R7.H0_H0 ;  /* 0x20000007ff0a7230 */ /* 0x000fe20000004100 */
[----:B------:R-:W1:Y:S04]  /*01e0*/  MUFU.COS R2, R2 ;  /* 0x0000000200027308 */ /* 0x000e680000000000 */
[----:B------:R-:W-:-:S04]  /*01f0*/  FMUL.RZ R16, R10, 0.15915493667125701904 ;  /* 0x3e22f9830a107820 */ /* 0x000fc8000040c000 */
[----:B------:R-:W-:Y:S08]  /*0200*/  MUFU.COS R8, R8 ;  /* 0x0000000800087308 */ /* 0x000ff00000000000 */
[----:B------:R-:W2:Y:S01]  /*0210*/  MUFU.COS R13, R13 ;  /* 0x0000000d000d7308 */ /* 0x000ea20000000000 */
[----:B0-----:R-:W-:-:S07]  /*0220*/  IMAD.WIDE.U32 R4, R3, 0x2, R4 ;  /* 0x0000000203047825 */ /* 0x001fce00078e0004 */
[----:B------:R-:W-:Y:S01]  /*0230*/  MUFU.COS R6, R14 ;  /* 0x0000000e00067308 */ /* 0x000fe20000000000 */
[----:B------:R-:W-:Y:S01]  /*0240*/  IMAD.WIDE R10, R0, 0x10, R4 ;  /* 0x00000010000a7825 */ /* 0x000fe200078e0204 */
[----:B-1----:R-:W-:-:S06]  /*0250*/  F2FP.F16.F32.PACK_AB R4, R9, R2 ;  /* 0x000000020904723e */ /* 0x002fcc00000000ff */
[----:B------:R-:W0:Y:S01]  /*0260*/  MUFU.COS R15, R15 ;  /* 0x0000000f000f7308 */ /* 0x000e220000000000 */
[----:B--2---:R-:W-:-:S07]  /*0270*/  F2FP.F16.F32.PACK_AB R5, R13, R8 ;  /* 0x000000080d05723e */ /* 0x004fce00000000ff */
[----:B------:R-:W-:Y:S08]  /*0280*/  MUFU.COS R7, R16 ;  /* 0x0000001000077308 */ /* 0x000ff00000000000 */
[----:B------:R-:W1:Y:S01]  /*0290*/  MUFU.COS R12, R12 ;  /* 0x0000000c000c7308 */ /* 0x000e620000000000 */
[----:B0-----:R-:W-:Y:S02]  /*02a0*/  F2FP.F16.F32.PACK_AB R6, R15, R6 ;  /* 0x000000060f06723e */ /* 0x001fe400000000ff */
[----:B-1----:R-:W-:-:S05]  /*02b0*/  F2FP.F16.F32.PACK_AB R7, R12, R7 ;  /* 0x000000070c07723e */ /* 0x002fca00000000ff */
[----:B------:R-:W-:Y:S01]  /*02c0*/  STG.E.128 desc[UR4][R10.64], R4 ;  /* 0x000000040a007986 */ /* 0x000fe2000c101d04 */
[----:B------:R-:W-:Y:S05]  /*02d0*/  EXIT ;  /* 0x000000000000794d */ /* 0x000fea0003800000 */
.L_x_1181:
        /* <DEDUP_REMOVED lines=124> */
.L_x_1184:
[----:B------:R-:W-:-:S13]  /*0aa0*/  ISETP.GE.AND P0, PT, R22, R5, PT ;  /* 0x000000051600720c */ /* 0x000fda0003f06270 */
[----:B------:R-:W-:Y:S05]  /*0ab0*/  @P0 BRA `(.L_x_1186) ;  /* 0x0000000000300947 */ /* 0x000fea0003800000 */
[----:B0-----:R-:W0:Y:S01]  /*0ac0*/  LDC.64 R12, c[0x0][0x218] ;  /* 0x00008600ff0c7b82 */ /* 0x001e220000000a00 */
[----:B------:R-:W-:Y:S01]  /*0ad0*/  IMAD.IADD R15, R3, 0x1, R22 ;  /* 0x00000001030f7824 */ /* 0x000fe200078e0216 */
[----:B------:R-:W-:-:S03]  /*0ae0*/  IADD3 R22, R22, 0x80, RZ ;  /* 0x0000008016167810 */ /* 0x000fc60007ffe0ff */
[----:B0-----:R-:W-:-:S05]  /*0af0*/  IMAD.WIDE.U32 R12, R15, 0x2, R12 ;  /* 0x000000020f0c7825 */ /* 0x001fca00078e000c */
[----:B------:R1:W-:Y:S02]  /*0b00*/  STG.E.U16 desc[UR4][R12.64], R7 ;  /* 0x000000070c007986 */ /* 0x0003e4000c101504 */
.L_x_1185:
[----:B------:R-:W-:-:S13]  /*0b10*/  ISETP.GE.AND P0, PT, R22, R5, PT ;  /* 0x000000051600720c */ /* 0x000fda0003f06270 */
[----:B------:R-:W-:Y:S05]  /*0b20*/  @P0 BRA `(.L_x_1187) ;  /* 0x0000000000340947 */ /* 0x000fea0003800000 */
[----:B01----:R-:W0:Y:S01]  /*0b30*/  LDC.64 R6, c[0x0][0x218] ;  /* 0x00008600ff067b82 */ /* 0x003e220000000a00 */
[----:B------:R-:W-:Y:S01]  /*0b40*/  IADD3 R13, R3, R22, RZ ;  /* 0x00000016030d7210 */ /* 0x000fe20007ffe0ff */
[----:B------:R-:W-:-:S04]  /*0b50*/  VIADD R22, R22, 0x80 ;  /* 0x0000008016167836 */ /* 0x000fc80000000000 */
[----:B0-----:R-:W-:-:S05]  /*0b60*/  IMAD.WIDE.U32 R6, R13, 0x2, R6 ;  /* 0x000000020d067825 */ /* 0x001fca00078e0006 */
[----:B------:R1:W-:Y:S02]  /*0b70*/  STG.E.U16 desc[UR4][R6.64], R8 ;  /* 0x0000000806007986 */ /* 0x0003e4000c101504 */
.L_x_1186:
        /* <DEDUP_REMOVED lines=8> */
.L_x_1187:
[----:B------:R-:W-:Y:S05]  /*0c00*/  BSYNC B1 ;  /* 0x0000000000017941 */ /* 0x000fea0003800000 */
.L_x_1183:
[----:B------:R-:W-:-:S13]  /*0c10*/  ISETP.GE.AND P0, PT, R22, R5, PT ;  /* 0x000000051600720c */ /* 0x000fda0003f06270 */
[----:B012---:R-:W0:Y:S01]  /*0c20*/  @!P0 LDC.64 R6, c[0x0][0x218] ;  /* 0x00008600ff068b82 */ /* 0x007e220000000a00 */
[----:B------:R-:W-:Y:S01]  /*0c30*/  @!P0 IMAD.IADD R9, R3, 0x1, R22 ;  /* 0x0000000103098824 */ /* 0x000fe200078e0216 */
[----:B------:R-:W-:-:S03]  /*0c40*/  @!P0 IADD3 R22, R22, 0x80, RZ ;  /* 0x0000008016168810 */ /* 0x000fc60007ffe0ff */
[----:B0-----:R-:W-:-:S05]  /*0c50*/  @!P0 IMAD.WIDE.U32 R6, R9, 0x2, R6 ;  /* 0x0000000209068825 */ /* 0x001fca00078e0006 */
[----:B------:R2:W-:Y:S02]  /*0c60*/  @!P0 STG.E.U16 desc[UR4][R6.64], R10 ;  /* 0x0000000a06008986 */ /* 0x0005e4000c101504 */
.L_x_1188:
[----:B------:R-:W-:Y:S05]  /*0c70*/  BSYNC B0 ;  /* 0x0000000000007941 */ /* 0x000fea0003800000 */
.L_x_1182:
        /* <DEDUP_REMOVED lines=8> */
.L_x_1189:
        /* <DEDUP_REMOVED lines=16> */
.L_x_2629:


//--------------------- .text._ZN2at6native18elementwise_kernelILi128ELi4EZNS0_15gpu_kernel_implIZZZNS0_15cos_kernel_cudaERNS_18TensorIteratorBaseEENKUlvE0_clEvENKUlvE0_clEvEUlfE_EEvS4_RKT_EUliE_EEviT1_ --------------------------
	.section	.text._ZN2at6native18elementwise_kernelILi128ELi4EZNS0_15gpu_kernel_implIZZZNS0_15cos_kernel_cudaERNS_18TensorIteratorBaseEENKUlvE0_clEvENKUlvE0_clEvEUlfE_EEvS4_RKT_EUliE_EEviT1_,"ax",@progbits
	.align	128
        .global         _ZN2at6native18elementwise_kernelILi128ELi4EZNS0_15gpu_kernel_implIZZZNS0_15cos_kernel_cudaERNS_18TensorIteratorBaseEENKUlvE0_clEvENKUlvE0_clEvEUlfE_EEvS4_RKT_EUliE_EEviT1_
        .type           _ZN2at6native18elementwise_kernelILi128ELi4EZNS0_15gpu_kernel_implIZZZNS0_15cos_kernel_cudaERNS_18TensorIteratorBaseEENKUlvE0_clEvENKUlvE0_clEvEUlfE_EEvS4_RKT_EUliE_EEviT1_,@function
        .size           _ZN2at6native18elementwise_kernelILi128ELi4EZNS0_15gpu_kernel_implIZZZNS0_15cos_kernel_cudaERNS_18TensorIteratorBaseEENKUlvE0_clEvENKUlvE0_clEvEUlfE_EEvS4_RKT_EUliE_EEviT1_,(.L_x_2630 - _ZN2at6native18elementwise_kernelILi128ELi4EZNS0_15gpu_kernel_implIZZZNS0_15cos_kernel_cudaERNS_18TensorIteratorBaseEENKUlvE0_clEvENKUlvE0_clEvEUlfE_EEvS4_RKT_EUliE_EEviT1_)
        .other          _ZN2at6native18elementwise_kernelILi128ELi4EZNS0_15gpu_kernel_implIZZZNS0_15cos_kernel_cudaERNS_18TensorIteratorBaseEENKUlvE0_clEvENKUlvE0_clEvEUlfE_EEvS4_RKT_EUliE_EEviT1_,@"STO_CUDA_ENTRY STV_DEFAULT"
_ZN2at6native18elementwise_kernelILi128ELi4EZNS0_15gpu_kernel_implIZZZNS0_15cos_kernel_cudaERNS_18TensorIteratorBaseEENKUlvE0_clEvENKUlvE0_clEvEUlfE_EEvS4_RKT_EUliE_EEviT1_:
.text._ZN2at6native18elementwise_kernelILi128ELi4EZNS0_15gpu_kernel_implIZZZNS0_15cos_kernel_cudaERNS_18TensorIteratorBaseEENKUlvE0_clEvENKUlvE0_clEvEUlfE_EEvS4_RKT_EUliE_EEviT1_:
        /* <DEDUP_REMOVED lines=313> */
.L_x_1192:
[----:B------:R-:W0:Y:S01]  /*1390*/  LDC.U8 R5, c[0x0][0x422] ;  /* 0x00010880ff057b82 */ /* 0x000e220000000000 */
[----:B------:R-:W-:Y:S01]  /*13a0*/  ULDC.64 UR4, c[0x0][0x410] ;  /* 0x0001040000047ab9 */ /* 0x000fe20000000a00 */
[----:B------:R-:W-:Y:S01]  /*13b0*/  ULDC.64 UR6, c[0x0][0x418] ;  /* 0x0001060000067ab9 */ /* 0x000fe20000000a00 */
[----:B------:R-:W-:Y:S01]  /*13c0*/  IADD3 R16, P1, R16, UR4, RZ ;  /* 0x0000000410107c10 */ /* 0x000fe2000ff3e0ff */
[----:B------:R-:W-:Y:S01]  /*13d0*/  BSSY B6, `(.L_x_1193) ;  /* 0x00000e0000067945 */ /* 0x000fe20003800000 */
        /* <DEDUP_REMOVED lines=15> */
[----:B--2---:R-:W0:Y:S01]  /*14d0*/  I2F.S16 R0, R0 ;  /* 0x0000000000007306 */ /* 0x004e220000101400 */
[----:B------:R-:W-:Y:S05]  /*14e0*/  BRA `(.L_x_1199) ;  /* 0x0000000c00387947 */ /* 0x000fea0003800000 */
.L_x_1197:
[----:B------:R-:W2:Y:S02]  /*14f0*/  LDG.E.U8 R0, desc[UR36][R2.64] ;  /* 0x0000002402007981 */ /* 0x000ea4000c1e1100 */
[----:B--2---:R-:W-:Y:S01]  /*1500*/  I2FP.F32.U32 R0, R0 ;  /* 0x0000000000007245 */ /* 0x004fe20000201000 */
[----:B------:R-:W-:Y:S06]  /*1510*/  BRA `(.L_x_1199) ;  /* 0x0000000c002c7947 */ /* 0x000fec0003800000 */
.L_x_1196:
[----:B------:R-:W-:-:S13]  /*1520*/  ISETP.NE.AND P0, PT, R4, 0x2, PT ;  /* 0x000000020400780c */ /* 0x000fda0003f05270 */
[----:B------:R-:W-:Y:S05]  /*1530*/  @!P0 BRA `(.L_x_1200) ;  /* 0x0000000000288947 */ /* 0x000fea0003800000 */
[----:B------:R-:W-:-:S13]  /*1540*/  ISETP.NE.AND P0, PT, R4, 0x3, PT ;  /* 0x000000030400780c */ /* 0x000fda0003f05270 */
[----:B------:R-:W-:Y:S05]  /*1550*/  @!P0 BRA `(.L_x_1201) ;  /* 0x0000000000148947 */ /* 0x000fea0003800000 */
[----:B------:R-:W-:-:S13]  /*1560*/  ISETP.NE.AND P0, PT, R4, 0x4, PT ;  /* 0x000000040400780c */ /* 0x000fda0003f05270 */
[----:B------:R-:W-:Y:S05]  /*1570*/  @P0 BRA `(.L_x_1198) ;  /* 0x0000000800b80947 */ /* 0x000fea0003800000 */
[----:B------:R-:W2:Y:S02]  /*1580*/  LDG.E.64 R2, desc[UR36][R2.64] ;  /* 0x0000002402027981 */ /* 0x000ea4000c1e1b00 */
[----:B--2---:R4:W0:Y:S01]  /*1590*/  I2F.S64 R0, R2 ;  /* 0x0000000200007312 */ /* 0x0048220000301400 */
[----:B------:R-:W-:Y:S05]  /*15a0*/  BRA `(.L_x_1199) ;  /* 0x0000000c00087947 */ /* 0x000fea0003800000 */
.L_x_1201:
[----:B------:R-:W2:Y:S02]  /*15b0*/  LDG.E R0, desc[UR36][R2.64] ;  /* 0x0000002402007981 */ /* 0x000ea4000c1e1900 */
[----:B--2---:R-:W-:Y:S01]  /*15c0*/  I2FP.F32.S32 R0, R0 ;  /* 0x0000000000007245 */ /* 0x004fe20000201400 */
[----:B------:R-:W-:Y:S06]  /*15d0*/  BRA `(.L_x_1199) ;  /* 0x0000000800fc7947 */ /* 0x000fec0003800000 */
.L_x_1200:
[----:B------:R-:W2:Y:S02]  /*15e0*/  LDG.E.U16 R0, desc[UR36][R2.64] ;  /* 0x0000002402007981 */ /* 0x000ea4000c1e1500 */
[----:B--2---:R-:W0:Y:S01]  /*15f0*/  I2F.S16 R0, R0 ;  /* 0x0000000000007306 */ /* 0x004e220000101400 */
[----:B------:R-:W-:Y:S05]  /*1600*/  BRA `(.L_x_1199) ;  /* 0x0000000800f07947 */ /* 0x000fea0003800000 */
.L_x_1195:
[----:B------:R-:W-:-:S13]  /*1610*/  ISETP.GT.AND P0, PT, R4, 0x6, PT ;  /* 0x000000060400780c */ /* 0x000fda0003f04270 */
[----:B------:R-:W-:Y:S05]  /*1620*/  @P0 BRA `(.L_x_1202) ;  /* 0x0000000000240947 */ /* 0x000fea0003800000 */
[----:B------:R-:W-:-:S13]  /*1630*/  ISETP.NE.AND P0, PT, R4, 0x5, PT ;  /* 0x000000050400780c */ /* 0x000fda0003f05270 */
[----:B------:R-:W-:Y:S05]  /*1640*/  @!P0 BRA `(.L_x_1203) ;  /* 0x0000000000108947 */ /* 0x000fea0003800000 */
[----:B------:R-:W-:-:S13]  /*1650*/  ISETP.NE.AND P0, PT, R4, 0x6, PT ;  /* 0x000000060400780c */ /* 0x000fda0003f05270 */
[----:B------:R-:W-:Y:S05]  /*1660*/  @P0 BRA `(.L_x_1198) ;  /* 0x00000008007c0947 */ /* 0x000fea0003800000 */
[----:B------:R2:W5:Y:S01]  /*1670*/  LDG.E R0, desc[UR36][R2.64] ;  /* 0x0000002402007981 */ /* 0x000562000c1e1900 */
[----:B------:R-:W-:Y:S05]  /*1680*/  BRA `(.L_x_1199) ;  /* 0x0000000800d07947 */ /* 0x000fea0003800000 */
.L_x_1203:
[----:B------:R-:W2:Y:S02]  /*1690*/  LDG.E.U16 R0, desc[UR36][R2.64] ;  /* 0x0000002402007981 */ /* 0x000ea4000c1e1500 */
[----:B--2---:R-:W-:Y:S01]  /*16a0*/  HADD2.F32 R0, -RZ, R0.H0_H0 ;  /* 0x20000000ff007230 */ /* 0x004fe20000004100 */
[----:B------:R-:W-:Y:S06]  /*16b0*/  BRA `(.L_x_1199) ;  /* 0x0000000800c47947 */ /* 0x000fec0003800000 */
.L_x_1202:
[----:B------:R-:W-:-:S13]  /*16c0*/  ISETP.NE.AND P0, PT, R4, 0x7, PT ;  /* 0x000000070400780c */ /* 0x000fda0003f05270 */
[----:B------:R-:W-:Y:S05]  /*16d0*/  @!P0 BRA `(.L_x_1204) ;  /* 0x0000000000248947 */ /* 0x000fea0003800000 */
[----:B------:R-:W-:-:S13]  /*16e0*/  ISETP.NE.AND P0, PT, R4, 0x8, PT ;  /* 0x000000080400780c */ /* 0x000fda0003f05270 */
[----:B------:R-:W-:Y:S05]  /*16f0*/  @!P0 BRA `(.L_x_1205) ;  /* 0x0000000000108947 */ /* 0x000fea0003800000 */
[----:B------:R-:W-:-:S13]  /*1700*/  ISETP.NE.AND P0, PT, R4, 0x9, PT ;  /* 0x000000090400780c */ /* 0x000fda0003f05270 */
[----:B------:R-:W-:Y:S05]  /*1710*/  @P0 BRA `(.L_x_1198) ;  /* 0x0000000800500947 */ /* 0x000fea0003800000 */
[----:B------:R3:W5:Y:S01]  /*1720*/  LDG.E R0, desc[UR36][R2.64] ;  /* 0x0000002402007981 */ /* 0x000762000c1e1900 */
[----:B------:R-:W-:Y:S05]  /*1730*/  BRA `(.L_x_1199) ;  /* 0x0000000800a47947 */ /* 0x000fea0003800000 */
.L_x_1205:
[----:B------:R-:W2:Y:S02]  /*1740*/  LDG.E.U16 R0, desc[UR36][R2.64] ;  /* 0x0000002402007981 */ /* 0x000ea4000c1e1500 */
[----:B--2---:R-:W-:Y:S01]  /*1750*/  HADD2.F32 R0, -RZ, R0.H0_H0 ;  /* 0x20000000ff007230 */ /* 0x004fe20000004100 */
[----:B------:R-:W-:Y:S06]  /*1760*/  BRA `(.L_x_1199) ;  /* 0x0000000800987947 */ /* 0x000fec0003800000 */
.L_x_1204:
[----:B------:R-:W2:Y:S01]  /*1770*/  LDG.E.64 R2, desc[UR36][R2.64] ;  /* 0x0000002402027981 */ /* 0x000ea2000c1e1b00 */
[----:B------:R-:W-:Y:S01]  /*1780*/  UMOV UR4, 0xf0000000 ;  /* 0xf000000000047882 */ /* 0x000fe20000000000 */
[----:B------:R-:W-:Y:S01]  /*1790*/  UMOV UR5, 0x380fffff ;  /* 0x380fffff00057882 */ /* 0x000fe20000000000 */
[----:B--2---:R-:W0:Y:S01]  /*17a0*/  F2F.F32.F64 R0, R2 ;  /* 0x0000000200007310 */ /* 0x004e220000301000 */
[----:B------:R-:W-:-:S14]  /*17b0*/  DSETP.GEU.AND P0, PT, |R2|, UR4, PT ;  /* 0x0000000402007e2a */ /* 0x000fdc000bf0e200 */
[----:B0-----:R-:W-:Y:S01]  /*17c0*/  @!P0 FMUL R0, R0, 1.175494350822287508e-38 ;  /* 0x0080000000008820 */ /* 0x001fe20000400000 */
[----:B------:R-:W-:Y:S06]  /*17d0*/  BRA `(.L_x_1199) ;  /* 0x00000008007c7947 */ /* 0x000fec0003800000 */
.L_x_1194:
        /* <DEDUP_REMOVED lines=10> */
[----:B------:R-:W-:Y:S01]  /*1880*/  FSEL R0, RZ, 1, !P0 ;  /* 0x3f800000ff007808 */ /* 0x000fe20004000000 */
[----:B------:R-:W-:Y:S08]  /*1890*/  BRA `(.L_x_1199) ;  /* 0x00000008004c7947 */ /* 0x000ff00003800000 */
.L_x_1208:
[----:B------:R-:W2:Y:S01]  /*18a0*/  LDG.E.64 R2, desc[UR36][R2.64] ;  /* 0x0000002402027981 */ /* 0x000ea2000c1e1b00 */
[----:B------:R-:W-:Y:S01]  /*18b0*/  UMOV UR4, 0xf0000000 ;  /* 0xf000000000047882 */ /* 0x000fe20000000000 */
[----:B------:R-:W-:Y:S01]  /*18c0*/  UMOV UR5, 0x380fffff ;  /* 0x380fffff00057882 */ /* 0x000fe20000000000 */
[----:B--2---:R-:W0:Y:S01]  /*18d0*/  F2F.F32.F64 R0, R2 ;  /* 0x0000000200007310 */ /* 0x004e220000301000 */
[----:B------:R-:W-:-:S14]  /*18e0*/  DSETP.GEU.AND P0, PT, |R2|, UR4, PT ;  /* 0x0000000402007e2a */ /* 0x000fdc000bf0e200 */
[----:B0-----:R-:W-:Y:S01]  /*18f0*/  @!P0 FMUL R0, R0, 1.175494350822287508e-38 ;  /* 0x0080000000008820 */ /* 0x001fe20000400000 */
[----:B------:R-:W-:Y:S06]  /*1900*/  BRA `(.L_x_1199) ;  /* 0x0000000800307947 */ /* 0x000fec0003800000 */
.L_x_1207:
        /* <DEDUP_REMOVED lines=24> */
[----:B------:R-:W-:Y:S01]  /*1a90*/  LOP3.LUT R0, R5, 0x80000000, R0, 0xf8, !PT ;  /* 0x8000000005007812 */ /* 0x000fe200078ef800 */
[----:B------:R-:W-:Y:S06]  /*1aa0*/  BRA `(.L_x_1199) ;  /* 0x0000000400c87947 */ /* 0x000fec0003800000 */
.L_x_1210:
        /* <DEDUP_REMOVED lines=11> */
[----:B------:R-:W-:Y:S01]  /*1b60*/  LOP3.LUT R0, R4, 0x80000000, R5, 0xf8, !PT ;  /* 0x8000000004007812 */ /* 0x000fe200078ef805 */
[----:B------:R-:W-:Y:S06]  /*1b70*/  BRA `(.L_x_1199) ;  /* 0x0000000400947947 */ /* 0x000fec0003800000 */
.L_x_1209:
[----:B------:R-:W2:Y:S02]  /*1b80*/  LDG.E.U16 R0, desc[UR36][R2.64] ;  /* 0x0000002402007981 */ /* 0x000ea4000c1e1500 */
[----:B--2---:R-:W-:Y:S01]  /*1b90*/  IMAD.U32 R0, R0, 0x10000, RZ ;  /* 0x0001000000007824 */ /* 0x004fe200078e00ff */
[----:B------:R-:W-:Y:S06]  /*1ba0*/  BRA `(.L_x_1199) ;  /* 0x0000000400887947 */ /* 0x000fec0003800000 */
.L_x_1206:
        /* <DEDUP_REMOVED lines=9> */
[----:B--2---:R-:W-:Y:S01]  /*1c40*/  I2FP.F32.U32 R0, R0 ;  /* 0x0000000000007245 */ /* 0x004fe20000201000 */
[----:B------:R-:W-:Y:S06]  /*1c50*/  BRA `(.L_x_1199) ;  /* 0x00000004005c7947 */ /* 0x000fec0003800000 */
.L_x_1213:
[----:B------:R-:W2:Y:S01]  /*1c60*/  LDG.E.U8 R2, desc[UR36][R2.64] ;  /* 0x0000002402027981 */ /* 0x000ea2000c1e1100 */
        /* <DEDUP_REMOVED lines=19> */
.L_x_1215:
[----:B------:R-:W-:Y:S05]  /*1da0*/  BSYNC B0 ;  /* 0x0000000000007941 */ /* 0x000fea0003800000 */
.L_x_1214:
[----:B------:R-:W-:Y:S01]  /*1db0*/  LEA R3, R0, 0x3b800000, 0x17 ;  /* 0x3b80000000037811 */ /* 0x000fe200078eb8ff */
[----:B------:R-:W-:-:S05]  /*1dc0*/  IMAD.SHL.U32 R0, R2, 0x100000, RZ ;  /* 0x0010000002007824 */ /* 0x000fca00078e00ff */
[----:B------:R-:W-:Y:S01]  /*1dd0*/  LOP3.LUT R0, R3, R0, R4, 0xfe, !PT ;  /* 0x0000000003007212 */ /* 0x000fe200078efe04 */
[----:B------:R-:W-:Y:S06]  /*1de0*/  BRA `(.L_x_1199) ;  /* 0x0000000000f87947 */ /* 0x000fec0003800000 */
.L_x_1212:
        /* <DEDUP_REMOVED lines=20> */
.L_x_1217:
[----:B------:R-:W-:Y:S05]  /*1f30*/  BSYNC B0 ;  /* 0x0000000000007941 */ /* 0x000fea0003800000 */
.L_x_1216:
[----:B------:R-:W-:Y:S01]  /*1f40*/  LEA R3, R0, 0x37800000, 0x17 ;  /* 0x3780000000037811 */ /* 0x000fe200078eb8ff */
[----:B------:R-:W-:-:S05]  /*1f50*/  IMAD.SHL.U32 R0, R2, 0x200000, RZ ;  /* 0x0020000002007824 */ /* 0x000fca00078e00ff */
[----:B------:R-:W-:Y:S01]  /*1f60*/  LOP3.LUT R0, R3, R0, R4, 0xfe, !PT ;  /* 0x0000000003007212 */ /* 0x000fe200078efe04 */
[----:B------:R-:W-:Y:S06]  /*1f70*/  BRA `(.L_x_1199) ;  /* 0x0000000000947947 */ /* 0x000fec0003800000 */
.L_x_1211:
[----:B------:R-:W-:-:S13]  /*1f80*/  ISETP.NE.AND P0, PT, R4, 0x1c, PT ;  /* 0x0000001c0400780c */ /* 0x000fda0003f05270 */
[----:B------:R-:W-:Y:S05]  /*1f90*/  @!P0 BRA `(.L_x_1218) ;  /* 0x0000000000848947 */ /* 0x000fea0003800000 */
[----:B------:R-:W-:-:S13]  /*1fa0*/  ISETP.NE.AND P0, PT, R4, 0x1d, PT ;  /* 0x0000001d0400780c */ /* 0x000fda0003f05270 */
[----:B------:R-:W-:Y:S05]  /*1fb0*/  @!P0 BRA `(.L_x_1219) ;  /* 0x0000000000708947 */ /* 0x000fea0003800000 */
[----:B------:R-:W-:-:S13]  /*1fc0*/  ISETP.NE.AND P0, PT, R4, 0x2c, PT ;  /* 0x0000002c0400780c */ /* 0x000fda0003f05270 */
[----:B------:R-:W-:Y:S05]  /*1fd0*/  @P0 BRA `(.L_x_1198) ;  /* 0x0000000000200947 */ /* 0x000fea0003800000 */
[----:B------:R-:W2:Y:S01]  /*1fe0*/  LDG.E.U8 R2, desc[UR36][R2.64] ;  /* 0x0000002402027981 */ /* 0x000ea2000c1e1100 */
[----:B------:R-:W-:Y:S01]  /*1ff0*/  IMAD.MOV.U32 R0, RZ, RZ, 0x400000 ;  /* 0x00400000ff007424 */ /* 0x000fe200078e00ff */
[----:B--2---:R-:W-:-:S13]  /*2000*/  ISETP.NE.AND P0, PT, R2, RZ, PT ;  /* 0x000000ff0200720c */ /* 0x004fda0003f05270 */
[----:B------:R-:W-:Y:S05]  /*2010*/  @!P0 BRA `(.L_x_1199) ;  /* 0x00000000006c8947 */ /* 0x000fea0003800000 */
[----:B------:R-:W-:-:S13]  /*2020*/  ISETP.NE.AND P0, PT, R2, 0xff, PT ;  /* 0x000000ff0200780c */ /* 0x000fda0003f05270 */
[----:B------:R-:W-:Y:S02]  /*2030*/  @!P0 IMAD.MOV.U32 R0, RZ, RZ, 0x7f800001 ;  /* 0x7f800001ff008424 */ /* 0x000fe400078e00ff */
[----:B------:R-:W-:Y:S01]  /*2040*/  @P0 IMAD.SHL.U32 R0, R2, 0x800000, RZ ;  /* 0x0080000002000824 */ /* 0x000fe200078e00ff */
[----:B------:R-:W-:Y:S06]  /*2050*/  BRA `(.L_x_1199) ;  /* 0x00000000005c7947 */ /* 0x000fec0003800000 */
.L_x_1198:
        /* <DEDUP_REMOVED lines=16> */
.L_x_1220:
[----:B------:R-:W-:Y:S01]  /*2160*/  IMAD.MOV.U32 R0, RZ, RZ, RZ ;  /* 0x000000ffff007224 */ /* 0x000fe200078e00ff */
[----:B------:R-:W-:Y:S06]  /*2170*/  BRA `(.L_x_1199) ;  /* 0x0000000000147947 */ /* 0x000fec0003800000 */
.L_x_1219:
[----:B------:R-:W2:Y:S02]  /*2180*/  LDG.E.64 R2, desc[UR36][R2.64] ;  /* 0x0000002402027981 */ /* 0x000ea4000c1e1b00 */
[----:B--2---:R0:W1:Y:S01]  /*2190*/  I2F.U64 R0, R2 ;  /* 0x0000000200007312 */ /* 0x0040620000301000 */
[----:B------:R-:W-:Y:S05]  /*21a0*/  BRA `(.L_x_1199) ;  /* 0x0000000000087947 */ /* 0x000fea0003800000 */
.L_x_1218:
[----:B------:R-:W2:Y:S02]  /*21b0*/  LDG.E R0, desc[UR36][R2.64] ;  /* 0x0000002402007981 */ /* 0x000ea4000c1e1900 */
[----:B--2---:R-:W-:-:S07]  /*21c0*/  I2FP.F32.U32 R0, R0 ;  /* 0x0000000000007245 */ /* 0x004fce0000201000 */
.L_x_1199:
[----:B------:R-:W-:Y:S05]  /*21d0*/  BSYNC B6 ;  /* 0x0000000000067941 */ /* 0x000fea0003800000 */
.L_x_1193:
[----:B0-234-:R-:W0:Y:S01]  /*21e0*/  LDC.U8 R3, c[0x0][0x421] ;  /* 0x00010840ff037b82 */ /* 0x01de220000000000 */
[----:B-1---5:R-:W-:-:S06]  /*21f0*/  FMUL.RZ R2, R0, 0.15915493667125701904 ;  /* 0x3e22f98300027820 */ /* 0x022fcc000040c000 */
[----:B------:R-:W1:Y:S01]  /*2200*/  MUFU.COS R2, R2 ;  /* 0x0000000200027308 */ /* 0x000e620000000000 */
[----:B0-----:R-:W-:-:S04]  /*2210*/  PRMT R0, R3, 0x9910, RZ ;  /* 0x0000991003007816 */ /* 0x001fc800000000ff */
[----:B------:R-:W-:-:S13]  /*2220*/  ISETP.GT.AND P0, PT, R0, 0x9, PT ;  /* 0x000000090000780c */ /* 0x000fda0003f04270 */
[----:B-1----:R-:W-:Y:S05]  /*2230*/  @P0 BRA `(.L_x_1221) ;  /* 0x0000000000e80947 */ /* 0x002fea0003800000 */
        /* <DEDUP_REMOVED lines=8> */
[----:B------:R-:W0:Y:S02]  /*22c0*/  F2I.FTZ.TRUNC.NTZ R3, R2 ;  /* 0x0000000200037305 */ /* 0x000e24000021f100 */
[----:B0-----:R0:W-:Y:S01]  /*22d0*/  STG.E.U8 desc[UR36][R16.64], R3 ;  /* 0x0000000310007986 */ /* 0x0011e2000c101124 */
[----:B------:R-:W-:Y:S05]  /*22e0*/  BRA `(.L_x_1226) ;  /* 0x0000000c00507947 */ /* 0x000fea0003800000 */
.L_x_1224:
[----:B------:R-:W0:Y:S02]  /*22f0*/  F2I.S64.TRUNC R2, R2 ;  /* 0x0000000200027311 */ /* 0x000e24000020d900 */
[----:B0-----:R-:W-:-:S05]  /*2300*/  IMAD.MOV.U32 R5, RZ, RZ, R2 ;  /* 0x000000ffff057224 */ /* 0x001fca00078e0002 */
[----:B------:R0:W-:Y:S01]  /*2310*/  STG.E.U8 desc[UR36][R16.64], R5 ;  /* 0x0000000510007986 */ /* 0x0001e2000c101124 */
[----:B------:R-:W-:Y:S05]  /*2320*/  BRA `(.L_x_1226) ;  /* 0x0000000c00407947 */ /* 0x000fea0003800000 */
.L_x_1223:
[----:B------:R-:W-:-:S13]  /*2330*/  ISETP.NE.AND P0, PT, R0, 0x2, PT ;  /* 0x000000020000780c */ /* 0x000fda0003f05270 */
[----:B------:R-:W-:Y:S05]  /*2340*/  @!P0 BRA `(.L_x_1227) ;  /* 0x0000000000288947 */ /* 0x000fea0003800000 */
[----:B------:R-:W-:-:S13]  /*2350*/  ISETP.NE.AND P0, PT, R0, 0x3, PT ;  /* 0x000000030000780c */ /* 0x000fda0003f05270 */
[----:B------:R-:W-:Y:S05]  /*2360*/  @!P0 BRA `(.L_x_1228) ;  /* 0x0000000000148947 */ /* 0x000fea0003800000 */
[----:B------:R-:W-:-:S13]  /*2370*/  ISETP.NE.AND P0, PT, R0, 0x4, PT ;  /* 0x000000040000780c */ /* 0x000fda0003f05270 */
[----:B------:R-:W-:Y:S05]  /*2380*/  @P0 BRA `(.L_x_1225) ;  /* 0x0000000800d00947 */ /* 0x000fea0003800000 */
[----:B------:R-:W0:Y:S02]  /*2390*/  F2I.S64.TRUNC R2, R2 ;  /* 0x0000000200027311 */ /* 0x000e24000020d900 */
[----:B0-----:R0:W-:Y:S01]  /*23a0*/  STG.E.64 desc[UR36][R16.64], R2 ;  /* 0x0000000210007986 */ /* 0x0011e2000c101b24 */
[----:B------:R-:W-:Y:S05]  /*23b0*/  BRA `(.L_x_1226) ;  /* 0x0000000c001c7947 */ /* 0x000fea0003800000 */
.L_x_1228:
[----:B------:R-:W0:Y:S02]  /*23c0*/  F2I.FTZ.TRUNC.NTZ R3, R2 ;  /* 0x0000000200037305 */ /* 0x000e24000021f100 */
[----:B0-----:R0:W-:Y:S01]  /*23d0*/  STG.E desc[UR36][R16.64], R3 ;  /* 0x0000000310007986 */ /* 0x0011e2000c101924 */
[----:B------:R-:W-:Y:S05]  /*23e0*/  BRA `(.L_x_1226) ;  /* 0x0000000c00107947 */ /* 0x000fea0003800000 */
.L_x_1227:
[----:B------:R-:W0:Y:S02]  /*23f0*/  F2I.FTZ.TRUNC.NTZ R3, R2 ;  /* 0x0000000200037305 */ /* 0x000e24000021f100 */
[----:B0-----:R0:W-:Y:S01]  /*2400*/  STG.E.U16 desc[UR36][R16.64], R3 ;  /* 0x0000000310007986 */ /* 0x0011e2000c101524 */
[----:B------:R-:W-:Y:S05]  /*2410*/  BRA `(.L_x_1226) ;  /* 0x0000000c00047947 */ /* 0x000fea0003800000 */
.L_x_1222:
[----:B------:R-:W-:-:S13]  /*2420*/  ISETP.GT.AND P0, PT, R0, 0x6, PT ;  /* 0x000000060000780c */ /* 0x000fda0003f04270 */
[----:B------:R-:W-:Y:S05]  /*2430*/  @P0 BRA `(.L_x_1229) ;  /* 0x0000000000240947 */ /* 0x000fea0003800000 */
[----:B------:R-:W-:-:S13]  /*2440*/  ISETP.NE.AND P0, PT, R0, 0x5, PT ;  /* 0x000000050000780c */ /* 0x000fda0003f05270 */
[----:B------:R-:W-:Y:S05]  /*2450*/  @!P0 BRA `(.L_x_1230) ;  /* 0x0000000000108947 */ /* 0x000fea0003800000 */
[----:B------:R-:W-:-:S13]  /*2460*/  ISETP.NE.AND P0, PT, R0, 0x6, PT ;  /* 0x000000060000780c */ /* 0x000fda0003f05270 */
[----:B------:R-:W-:Y:S05]  /*2470*/  @P0 BRA `(.L_x_1225) ;  /* 0x0000000800940947 */ /* 0x000fea0003800000 */
[----:B------:R0:W-:Y:S01]  /*2480*/  STG.E desc[UR36][R16.64], R2 ;  /* 0x0000000210007986 */ /* 0x0001e2000c101924 */
[----:B------:R-:W-:Y:S05]  /*2490*/  BRA `(.L_x_1226) ;  /* 0x0000000800e47947 */ /* 0x000fea0003800000 */
.L_x_1230:
[----:B------:R-:W-:-:S05]  /*24a0*/  F2FP.F16.F32.PACK_AB R2, RZ, R2 ;  /* 0x00000002ff02723e */ /* 0x000fca00000000ff */
[----:B------:R0:W-:Y:S01]  /*24b0*/  STG.E.U16 desc[UR36][R16.64], R2 ;  /* 0x0000000210007986 */ /* 0x0001e2000c101524 */
[----:B------:R-:W-:Y:S05]  /*24c0*/  BRA `(.L_x_1226) ;  /* 0x0000000800d87947 */ /* 0x000fea0003800000 */
.L_x_1229:
[----:B------:R-:W-:-:S13]  /*24d0*/  ISETP.NE.AND P0, PT, R0, 0x7, PT ;  /* 0x000000070000780c */ /* 0x000fda0003f05270 */
[----:B------:R-:W-:Y:S05]  /*24e0*/  @!P0 BRA `(.L_x_1231) ;  /* 0x00000000002c8947 */ /* 0x000fea0003800000 */
[----:B------:R-:W-:-:S13]  /*24f0*/  ISETP.NE.AND P0, PT, R0, 0x8, PT ;  /* 0x000000080000780c */ /* 0x000fda0003f05270 */
[----:B------:R-:W-:Y:S05]  /*2500*/  @!P0 BRA `(.L_x_1232) ;  /* 0x0000000000148947 */ /* 0x000fea0003800000 */
[----:B------:R-:W-:-:S13]  /*2510*/  ISETP.NE.AND P0, PT, R0, 0x9, PT ;  /* 0x000000090000780c */ /* 0x000fda0003f05270 */
[----:B------:R-:W-:Y:S05]  /*2520*/  @P0 BRA `(.L_x_1225) ;  /* 0x0000000800680947 */ /* 0x000fea0003800000 */
[----:B------:R-:W-:-:S05]  /*2530*/  IMAD.MOV.U32 R3, RZ, RZ, RZ ;  /* 0x000000ffff037224 */ /* 0x000fca00078e00ff */
[----:B------:R0:W-:Y:S01]  /*2540*/  STG.E.64 desc[UR36][R16.64], R2 ;  /* 0x0000000210007986 */ /* 0x0001e2000c101b24 */
[----:B------:R-:W-:Y:S05]  /*2550*/  BRA `(.L_x_1226) ;  /* 0x0000000800b47947 */ /* 0x000fea0003800000 */
.L_x_1232:
[----:B------:R-:W-:-:S04]  /*2560*/  F2FP.F16.F32.PACK_AB R3, RZ, R2 ;  /* 0x00000002ff03723e */ /* 0x000fc800000000ff */
[----:B------:R-:W-:-:S05]  /*2570*/  PRMT R3, R3, 0x5410, RZ ;  /* 0x0000541003037816 */ /* 0x000fca00000000ff */
[----:B------:R0:W-:Y:S01]  /*2580*/  STG.E desc[UR36][R16.64], R3 ;  /* 0x0000000310007986 */ /* 0x0001e2000c101924 */
[----:B------:R-:W-:Y:S05]  /*2590*/  BRA `(.L_x_1226) ;  /* 0x0000000800a47947 */ /* 0x000fea0003800000 */
.L_x_1231:
[----:B------:R-:W-:-:S06]  /*25a0*/  FMUL.FTZ R2, R2, 1 ;  /* 0x3f80000002027820 */ /* 0x000fcc0000410000 */
[----:B------:R-:W0:Y:S02]  /*25b0*/  F2F.F64.F32 R2, R2 ;  /* 0x0000000200027310 */ /* 0x000e240000201800 */
[----:B0-----:R0:W-:Y:S01]  /*25c0*/  STG.E.64 desc[UR36][R16.64], R2 ;  /* 0x0000000210007986 */ /* 0x0011e2000c101b24 */
[----:B------:R-:W-:Y:S05]  /*25d0*/  BRA `(.L_x_1226) ;  /* 0x0000000800947947 */ /* 0x000fea0003800000 */
.L_x_1221:
        /* <DEDUP_REMOVED lines=8> */
[----:B------:R-:W-:-:S04]  /*2660*/  FSETP.NEU.FTZ.AND P0, PT, R2, RZ, PT ;  /* 0x000000ff0200720b */ /* 0x000fc80003f1d000 */
[----:B------:R-:W-:-:S05]  /*2670*/  SEL R3, RZ, 0x1, !P0 ;  /* 0x00000001ff037807 */ /* 0x000fca0004000000 */
[----:B------:R0:W-:Y:S01]  /*2680*/  STG.E.U8 desc[UR36][R16.64], R3 ;  /* 0x0000000310007986 */ /* 0x0001e2000c101124 */
[----:B------:R-:W-:Y:S05]  /*2690*/  BRA `(.L_x_1226) ;  /* 0x0000000800647947 */ /* 0x000fea0003800000 */
.L_x_1235:
[----:B------:R-:W-:Y:S01]  /*26a0*/  FMUL.FTZ R4, R2, 1 ;  /* 0x3f80000002047820 */ /* 0x000fe20000410000 */
[----:B------:R-:W-:-:S05]  /*26b0*/  CS2R R6, SRZ ;  /* 0x0000000000067805 */ /* 0x000fca000001ff00 */
[----:B------:R-:W0:Y:S02]  /*26c0*/  F2F.F64.F32 R4, R4 ;  /* 0x0000000400047310 */ /* 0x000e240000201800 */
[----:B0-----:R0:W-:Y:S01]  /*26d0*/  STG.E.128 desc[UR36][R16.64], R4 ;  /* 0x0000000410007986 */ /* 0x0011e2000c101d24 */
[----:B------:R-:W-:Y:S05]  /*26e0*/  BRA `(.L_x_1226) ;  /* 0x0000000800507947 */ /* 0x000fea0003800000 */
.L_x_1234:
[----:B------:R-:W-:-:S13]  /*26f0*/  ISETP.NE.AND P0, PT, R0, 0xf, PT ;  /* 0x0000000f0000780c */ /* 0x000fda0003f05270 */
[----:B------:R-:W-:Y:S05]  /*2700*/  @!P0 BRA `(.L_x_1236) ;  /* 0x0000000000ac8947 */ /* 0x000fea0003800000 */
[----:B------:R-:W-:-:S13]  /*2710*/  ISETP.NE.AND P0, PT, R0, 0x17, PT ;  /* 0x000000170000780c */ /* 0x000fda0003f05270 */
[----:B------:R-:W-:Y:S05]  /*2720*/  @!P0 BRA `(.L_x_1237) ;  /* 0x0000000000508947 */ /* 0x000fea0003800000 */
[----:B------:R-:W-:-:S13]  /*2730*/  ISETP.NE.AND P0, PT, R0, 0x18, PT ;  /* 0x000000180000780c */ /* 0x000fda0003f05270 */
[----:B------:R-:W-:Y:S05]  /*2740*/  @P0 BRA `(.L_x_1225) ;  /* 0x0000000400e00947 */ /* 0x000fea0003800000 */
[C---:B------:R-:W-:Y:S01]  /*2750*/  LOP3.LUT R4, R2.reuse, 0x7fffffff, RZ, 0xc0, !PT ;  /* 0x7fffffff02047812 */ /* 0x040fe200078ec0ff */
[----:B------:R-:W-:Y:S01]  /*2760*/  BSSY B0, `(.L_x_1238) ;  /* 0x000000d000007945 */ /* 0x000fe20003800000 */
[----:B------:R-:W-:Y:S02]  /*2770*/  LOP3.LUT R0, R2, 0x80000000, RZ, 0xc0, !PT ;  /* 0x8000000002007812 */ /* 0x000fe400078ec0ff */
[----:B------:R-:W-:Y:S02]  /*2780*/  ISETP.GT.U32.AND P0, PT, R4, 0x43efffff, PT ;  /* 0x43efffff0400780c */ /* 0x000fe40003f04070 */
[----:B------:R-:W-:Y:S01]  /*2790*/  SHF.R.U32.HI R5, RZ, 0x18, R0 ;  /* 0x00000018ff057819 */ /* 0x000fe20000011600 */
[----:B------:R-:W-:-:S10]  /*27a0*/  IMAD.MOV.U32 R0, RZ, RZ, 0x7f ;  /* 0x0000007fff007424 */ /* 0x000fd400078e00ff */
[----:B------:R-:W-:Y:S05]  /*27b0*/  @P0 BRA `(.L_x_1239) ;  /* 0x00000000001c0947 */ /* 0x000fea0003800000 */
[----:B------:R-:W-:-:S13]  /*27c0*/  ISETP.GE.U32.AND P0, PT, R4, 0x3c800000, PT ;  /* 0x3c8000000400780c */ /* 0x000fda0003f06070 */
[----:B------:R-:W-:-:S04]  /*27d0*/  @P0 SHF.R.U32.HI R0, RZ, 0x14, R2 ;  /* 0x00000014ff000819 */ /* 0x000fc80000011602 */
[----:B------:R-:W-:-:S04]  /*27e0*/  @P0 LOP3.LUT R3, R0, 0x1, RZ, 0xc0, !PT ;  /* 0x0000000100030812 */ /* 0x000fc800078ec0ff */
[----:B------:R-:W-:Y:S01]  /*27f0*/  @P0 IADD3 R3, R2, 0x407ffff, R3 ;  /* 0x0407ffff02030810 */ /* 0x000fe20007ffe003 */
[----:B------:R-:W-:-:S03]  /*2800*/  @!P0 FADD.FTZ R2, R4, 16384 ;  /* 0x4680000004028421 */ /* 0x000fc60000010000 */
[----:B------:R-:W-:Y:S01]  /*2810*/  @P0 SHF.R.U32.HI R0, RZ, 0x14, R3 ;  /* 0x00000014ff000819 */ /* 0x000fe20000011603 */
[----:B------:R-:W-:-:S07]  /*2820*/  @!P0 VIADD R0, R2, 0xb9800000 ;  /* 0xb980000002008836 */ /* 0x000fce0000000000 */
.L_x_1239:
[----:B------:R-:W-:Y:S05]  /*2830*/  BSYNC B0 ;  /* 0x0000000000007941 */ /* 0x000fea0003800000 */
.L_x_1238:
[----:B------:R-:W-:-:S05]  /*2840*/  LOP3.LUT R5, R0, R5, RZ, 0xfc, !PT ;  /* 0x0000000500057212 */ /* 0x000fca00078efcff */
[----:B------:R0:W-:Y:S01]  /*2850*/  STG.E.U8 desc[UR36][R16.64], R5 ;  /* 0x0000000510007986 */ /* 0x0001e2000c101124 */
[----:B------:R-:W-:Y:S05]  /*2860*/  BRA `(.L_x_1226) ;  /* 0x0000000400f07947 */ /* 0x000fea0003800000 */
.L_x_1237:
[----:B------:R-:W-:Y:S01]  /*2870*/  LOP3.LUT R4, R2, 0x7fffffff, RZ, 0xc0, !PT ;  /* 0x7fffffff02047812 */ /* 0x000fe200078ec0ff */
[----:B------:R-:W-:Y:S03]  /*2880*/  BSSY B0, `(.L_x_1240) ;  /* 0x000000e000007945 */ /* 0x000fe60003800000 */
[----:B------:R-:W-:-:S13]  /*2890*/  ISETP.GT.U32.AND P0, PT, R4, 0x477fffff, PT ;  /* 0x477fffff0400780c */ /* 0x000fda0003f04070 */
[----:B------:R-:W-:Y:S05]  /*28a0*/  @P0 BRA `(.L_x_1241) ;  /* 0x0000000000200947 */ /* 0x000fea0003800000 */
[----:B------:R-:W-:-:S13]  /*28b0*/  ISETP.GE.U32.AND P0, PT, R4, 0x38800000, PT ;  /* 0x388000000400780c */ /* 0x000fda0003f06070 */
[----:B------:R-:W-:-:S04]  /*28c0*/  @P0 SHF.R.U32.HI R0, RZ, 0x15, R2 ;  /* 0x00000015ff000819 */ /* 0x000fc80000011602 */
[----:B------:R-:W-:-:S04]  /*28d0*/  @P0 LOP3.LUT R3, R0, 0x1, RZ, 0xc0, !PT ;  /* 0x0000000100030812 */ /* 0x000fc800078ec0ff */
[----:B------:R-:W-:Y:S01]  /*28e0*/  @P0 IADD3 R0, R2, 0x80fffff, R3 ;  /* 0x080fffff02000810 */ /* 0x000fe20007ffe003 */
[----:B------:R-:W-:-:S03]  /*28f0*/  @!P0 FADD.FTZ R3, R4, 128 ;  /* 0x4300000004038421 */ /* 0x000fc60000010000 */
[----:B------:R-:W-:Y:S01]  /*2900*/  @P0 SHF.R.U32.HI R0, RZ, 0x15, R0 ;  /* 0x00000015ff000819 */ /* 0x000fe20000011600 */
[----:B------:R-:W-:Y:S01]  /*2910*/  @!P0 VIADD R0, R3, 0xbd000000 ;  /* 0xbd00000003008836 */ /* 0x000fe20000000000 */
[----:B------:R-:W-:Y:S06]  /*2920*/  BRA `(.L_x_1242) ;  /* 0x00000000000c7947 */ /* 0x000fec0003800000 */
.L_x_1241:
[----:B------:R-:W-:Y:S01]  /*2930*/  IMAD.MOV.U32 R0, RZ, RZ, 0x7f ;  /* 0x0000007fff007424 */ /* 0x000fe200078e00ff */
[----:B------:R-:W-:-:S04]  /*2940*/  ISETP.GT.U32.AND P0, PT, R4, 0x7f800000, PT ;  /* 0x7f8000000400780c */ /* 0x000fc80003f04070 */
[----:B------:R-:W-:-:S09]  /*2950*/  SEL R0, R0, 0x7c, P0 ;  /* 0x0000007c00007807 */ /* 0x000fd20000000000 */
.L_x_1242:
[----:B------:R-:W-:Y:S05]  /*2960*/  BSYNC B0 ;  /* 0x0000000000007941 */ /* 0x000fea0003800000 */
.L_x_1240:
[----:B------:R-:W-:-:S04]  /*2970*/  LOP3.LUT R2, R2, 0x80000000, RZ, 0xc0, !PT ;  /* 0x8000000002027812 */ /* 0x000fc800078ec0ff */
[----:B------:R-:W-:-:S04]  /*2980*/  SHF.R.U32.HI R3, RZ, 0x18, R2 ;  /* 0x00000018ff037819 */ /* 0x000fc80000011602 */
[----:B------:R-:W-:-:S05]  /*2990*/  LOP3.LUT R3, R0, R3, RZ, 0xfc, !PT ;  /* 0x0000000300037212 */ /* 0x000fca00078efcff */
[----:B------:R0:W-:Y:S01]  /*29a0*/  STG.E.U8 desc[UR36][R16.64], R3 ;  /* 0x0000000310007986 */ /* 0x0001e2000c101124 */
[----:B------:R-:W-:Y:S05]  /*29b0*/  BRA `(.L_x_1226) ;  /* 0x00000004009c7947 */ /* 0x000fea0003800000 */
.L_x_1236:
[----:B------:R-:W-:-:S05]  /*29c0*/  F2FP.BF16.F32.PACK_AB R2, RZ, R2 ;  /* 0x00000002ff02723e */ /* 0x000fca00000010ff */
[----:B------:R0:W-:Y:S01]  /*29d0*/  STG.E.U16 desc[UR36][R16.64], R2 ;  /* 0x0000000210007986 */ /* 0x0001e2000c101524 */
[----:B------:R-:W-:Y:S05]  /*29e0*/  BRA `(.L_x_1226) ;  /* 0x0000000400907947 */ /* 0x000fea0003800000 */
.L_x_1233:
        /* <DEDUP_REMOVED lines=8> */
[----:B------:R-:W0:Y:S02]  /*2a70*/  F2I.FTZ.U32.TRUNC.NTZ R3, R2 ;  /* 0x0000000200037305 */ /* 0x000e24000021f000 */
[----:B0-----:R4:W-:Y:S01]  /*2a80*/  STG.E.U16 desc[UR36][R16.64], R3 ;  /* 0x0000000310007986 */ /* 0x0019e2000c101524 */
[----:B------:R-:W-:Y:S05]  /*2a90*/  BRA `(.L_x_1226) ;  /* 0x0000000400647947 */ /* 0x000fea0003800000 */
.L_x_1245:
[----:B------:R-:W-:Y:S01]  /*2aa0*/  LOP3.LUT R3, R2, 0x7fffffff, RZ, 0xc0, !PT ;  /* 0x7fffffff02037812 */ /* 0x000fe200078ec0ff */
[----:B------:R-:W-:Y:S01]  /*2ab0*/  BSSY B0, `(.L_x_1246) ;  /* 0x0000013000007945 */ /* 0x000fe20003800000 */
[----:B------:R-:W-:Y:S02]  /*2ac0*/  IMAD.MOV.U32 R8, RZ, RZ, 0x80 ;  /* 0x00000080ff087424 */ /* 0x000fe400078e00ff */
        /* <DEDUP_REMOVED lines=13> */
.L_x_1248:
[----:B------:R-:W-:-:S04]  /*2ba0*/  LOP3.LUT R2, R2, 0x80000000, RZ, 0xc0, !PT ;  /* 0x8000000002027812 */ /* 0x000fc800078ec0ff */
[----:B------:R-:W-:-:S04]  /*2bb0*/  SHF.R.U32.HI R3, RZ, 0x18, R2 ;  /* 0x00000018ff037819 */ /* 0x000fc80000011602 */
[----:B------:R-:W-:-:S04]  /*2bc0*/  LOP3.LUT R0, R0, R3, RZ, 0xfc, !PT ;  /* 0x0000000300007212 */ /* 0x000fc800078efcff */
[----:B------:R-:W-:-:S07]  /*2bd0*/  PRMT R8, R0, 0x7610, R8 ;  /* 0x0000761000087816 */ /* 0x000fce0000000008 */
.L_x_1247:
[----:B------:R-:W-:Y:S05]  /*2be0*/  BSYNC B0 ;  /* 0x0000000000007941 */ /* 0x000fea0003800000 */
.L_x_1246:
[----:B------:R0:W-:Y:S01]  /*2bf0*/  STG.E.U8 desc[UR36][R16.64], R8 ;  /* 0x0000000810007986 */ /* 0x0001e2000c101124 */
[----:B------:R-:W-:Y:S05]  /*2c00*/  BRA `(.L_x_1226) ;  /* 0x0000000400087947 */ /* 0x000fea0003800000 */
.L_x_1244:
        /* <DEDUP_REMOVED lines=16> */
.L_x_1251:
[----:B------:R-:W-:-:S04]  /*2d10*/  LOP3.LUT R2, R2, 0x80000000, RZ, 0xc0, !PT ;  /* 0x8000000002027812 */ /* 0x000fc800078ec0ff */
[----:B------:R-:W-:-:S04]  /*2d20*/  SHF.R.U32.HI R3, RZ, 0x18, R2 ;  /* 0x00000018ff037819 */ /* 0x000fc80000011602 */
[----:B------:R-:W-:-:S04]  /*2d30*/  LOP3.LUT R0, R0, R3, RZ, 0xfc, !PT ;  /* 0x0000000300007212 */ /* 0x000fc800078efcff */
[----:B------:R-:W-:-:S07]  /*2d40*/  PRMT R8, R0, 0x7610, R8 ;  /* 0x0000761000087816 */ /* 0x000fce0000000008 */
.L_x_1250:
[----:B------:R-:W-:Y:S05]  /*2d50*/  BSYNC B0 ;  /* 0x0000000000007941 */ /* 0x000fea0003800000 */
.L_x_1249:
[----:B------:R3:W-:Y:S01]  /*2d60*/  STG.E.U8 desc[UR36][R16.64], R8 ;  /* 0x0000000810007986 */ /* 0x0007e2000c101124 */
[----:B------:R-:W-:Y:S05]  /*2d70*/  BRA `(.L_x_1226) ;  /* 0x0000000000ac7947 */ /* 0x000fea0003800000 */
.L_x_1243:
[----:B------:R-:W-:-:S13]  /*2d80*/  ISETP.NE.AND P0, PT, R0, 0x1c, PT ;  /* 0x0000001c0000780c */ /* 0x000fda0003f05270 */
[----:B------:R-:W-:Y:S05]  /*2d90*/  @!P0 BRA `(.L_x_1252) ;  /* 0x00000000009c8947 */ /* 0x000fea0003800000 */
[----:B------:R-:W-:-:S13]  /*2da0*/  ISETP.NE.AND P0, PT, R0, 0x1d, PT ;  /* 0x0000001d0000780c */ /* 0x000fda0003f05270 */
[----:B------:R-:W-:Y:S05]  /*2db0*/  @!P0 BRA `(.L_x_1253) ;  /* 0x0000000000888947 */ /* 0x000fea0003800000 */
[----:B------:R-:W-:-:S13]  /*2dc0*/  ISETP.NE.AND P0, PT, R0, 0x2c, PT ;  /* 0x0000002c0000780c */ /* 0x000fda0003f05270 */
[----:B------:R-:W-:Y:S05]  /*2dd0*/  @P0 BRA `(.L_x_1225) ;  /* 0x00000000003c0947 */ /* 0x000fea0003800000 */
        /* <DEDUP_REMOVED lines=15> */
.L_x_1225:
        /* <DEDUP_REMOVED lines=16> */
.L_x_1254:
[----:B------:R-:W-:Y:S05]  /*2fd0*/  BRA `(.L_x_1226) ;  /* 0x0000000000147947 */ /* 0x000fea0003800000 */
.L_x_1253:
[----:B------:R-:W0:Y:S02]  /*2fe0*/  F2I.U64.TRUNC R2, R2 ;  /* 0x0000000200027311 */ /* 0x000e24000020d800 */
[----:B0-----:R2:W-:Y:S01]  /*2ff0*/  STG.E.64 desc[UR36][R16.64], R2 ;  /* 0x0000000210007986 */ /* 0x0015e2000c101b24 */
[----:B------:R-:W-:Y:S05]  /*3000*/  BRA `(.L_x_1226) ;  /* 0x0000000000087947 */ /* 0x000fea0003800000 */
.L_x_1252:
[----:B------:R-:W0:Y:S02]  /*3010*/  F2I.FTZ.U32.TRUNC.NTZ R3, R2 ;  /* 0x0000000200037305 */ /* 0x000e24000021f000 */
[----:B0-----:R0:W-:Y:S02]  /*3020*/  STG.E desc[UR36][R16.64], R3 ;  /* 0x0000000310007986 */ /* 0x0011e4000c101924 */
.L_x_1226:
[----:B------:R-:W-:-:S04]  /*3030*/  IMAD R18, R23, 0x200, R18 ;  /* 0x0000020017127824 */ /* 0x000fc800078e0212 */
[----:B------:R-:W-:-:S07]  /*3040*/  VIADD R19, R18, 0x80 ;  /* 0x0000008012137836 */ /* 0x000fce0000000000 */
.L_x_1191:
[----:B------:R-:W-:Y:S05]  /*3050*/  BSYNC B7 ;  /* 0x0000000000077941 */ /* 0x000fea0003800000 */
.L_x_1190:
        /* <DEDUP_REMOVED lines=307> */
.L_x_1257:
        /* <DEDUP_REMOVED lines=22> */
.L_x_1262:
[----:B------:R-:W2:Y:S02]  /*44f0*/  LDG.E.U8 R0, desc[UR36][R2.64] ;  /* 0x0000002402007981 */ /* 0x000ea4000c1e1100 */
[----:B--2---:R-:W-:Y:S01]  /*4500*/  I2FP.F32.U32 R0, R0 ;  /* 0x0000000000007245 */ /* 0x004fe20000201000 */
[----:B------:R-:W-:Y:S06]  /*4510*/  BRA `(.L_x_1264) ;  /* 0x0000000c002c7947 */ /* 0x000fec0003800000 */
.L_x_1261:
[----:B------:R-:W-:-:S13]  /*4520*/  ISETP.NE.AND P0, PT, R4, 0x2, PT ;  /* 0x000000020400780c */ /* 0x000fda0003f05270 */
[----:B------:R-:W-:Y:S05]  /*4530*/  @!P0 BRA `(.L_x_1265) ;  /* 0x0000000000288947 */ /* 0x000fea0003800000 */
[----:B------:R-:W-:-:S13]  /*4540*/  ISETP.NE.AND P0, PT, R4, 0x3, PT ;  /* 0x000000030400780c */ /* 0x000fda0003f05270 */
[----:B------:R-:W-:Y:S05]  /*4550*/  @!P0 BRA `(.L_x_1266) ;  /* 0x0000000000148947 */ /* 0x000fea0003800000 */
[----:B------:R-:W-:-:S13]  /*4560*/  ISETP.NE.AND P0, PT, R4, 0x4, PT ;  /* 0x000000040400780c */ /* 0x000fda0003f05270 */
[----:B------:R-:W-:Y:S05]  /*4570*/  @P0 BRA `(.L_x_1263) ;  /* 0x0000000800b80947 */ /* 0x000fea0003800000 */
[----:B------:R-:W2:Y:S02]  /*4580*/  LDG.E.64 R2, desc[UR36][R2.64] ;  /* 0x0000002402027981 */ /* 0x000ea4000c1e1b00 */
[----:B--2---:R2:W3:Y:S01]  /*4590*/  I2F.S64 R0, R2 ;  /* 0x0000000200007312 */ /* 0x0044e20000301400 */
[----:B------:R-:W-:Y:S05]  /*45a0*/  BRA `(.L_x_1264) ;  /* 0x0000000c00087947 */ /* 0x000fea0003800000 */
.L_x_1266:
[----:B------:R-:W2:Y:S02]  /*45b0*/  LDG.E R0, desc[UR36][R2.64] ;  /* 0x0000002402007981 */ /* 0x000ea4000c1e1900 */
[----:B--2---:R-:W-:Y:S01]  /*45c0*/  I2FP.F32.S32 R0, R0 ;  /* 0x0000000000007245 */ /* 0x004fe20000201400 */
[----:B------:R-:W-:Y:S06]  /*45d0*/  BRA `(.L_x_1264) ;  /* 0x0000000800fc7947 */ /* 0x000fec0003800000 */
.L_x_1265:
[----:B------:R-:W2:Y:S02]  /*45e0*/  LDG.E.U16 R0, desc[UR36][R2.64] ;  /* 0x0000002402007981 */ /* 0x000ea4000c1e1500 */
[----:B--2---:R-:W1:Y:S01]  /*45f0*/  I2F.S16 R0, R0 ;  /* 0x0000000000007306 */ /* 0x004e620000101400 */
[----:B------:R-:W-:Y:S05]  /*4600*/  BRA `(.L_x_1264) ;  /* 0x0000000800f07947 */ /* 0x000fea0003800000 */
.L_x_1260:
        /* <DEDUP_REMOVED lines=8> */
.L_x_1268:
[----:B------:R-:W2:Y:S02]  /*4690*/  LDG.E.U16 R0, desc[UR36][R2.64] ;  /* 0x0000002402007981 */ /* 0x000ea4000c1e1500 */
[----:B--2---:R-:W-:Y:S01]  /*46a0*/  HADD2.F32 R0, -RZ, R0.H0_H0 ;  /* 0x20000000ff007230 */ /* 0x004fe20000004100 */
[----:B------:R-:W-:Y:S06]  /*46b0*/  BRA `(.L_x_1264) ;  /* 0x0000000800c47947 */ /* 0x000fec0003800000 */
.L_x_1267:
        /* <DEDUP_REMOVED lines=8> */
.L_x_1270:
[----:B------:R-:W2:Y:S02]  /*4740*/  LDG.E.U16 R0, desc[UR36][R2.64] ;  /* 0x0000002402007981 */ /* 0x000ea4000c1e1500 */
[----:B--2---:R-:W-:Y:S01]  /*4750*/  HADD2.F32 R0, -RZ, R0.H0_H0 ;  /* 0x20000000ff007230 */ /* 0x004fe20000004100 */
[----:B------:R-:W-:Y:S06]  /*4760*/  BRA `(.L_x_1264) ;  /* 0x0000000800987947 */ /* 0x000fec0003800000 */
.L_x_1269:
[----:B------:R-:W2:Y:S01]  /*4770*/  LDG.E.64 R2, desc[UR36][R2.64] ;  /* 0x0000002402027981 */ /* 0x000ea2000c1e1b00 */
[----:B------:R-:W-:Y:S01]  /*4780*/  UMOV UR4, 0xf0000000 ;  /* 0xf000000000047882 */ /* 0x000fe20000000000 */
[----:B------:R-:W-:Y:S01]  /*4790*/  UMOV UR5, 0x380fffff ;  /* 0x380fffff00057882 */ /* 0x000fe20000000000 */
[----:B--2---:R-:W0:Y:S01]  /*47a0*/  F2F.F32.F64 R0, R2 ;  /* 0x0000000200007310 */ /* 0x004e220000301000 */
[----:B------:R-:W-:-:S14]  /*47b0*/  DSETP.GEU.AND P0, PT, |R2|, UR4, PT ;  /* 0x0000000402007e2a */ /* 0x000fdc000bf0e200 */
[----:B0-----:R-:W-:Y:S01]  /*47c0*/  @!P0 FMUL R0, R0, 1.175494350822287508e-38 ;  /* 0x0080000000008820 */ /* 0x001fe20000400000 */
[----:B------:R-:W-:Y:S06]  /*47d0*/  BRA `(.L_x_1264) ;  /* 0x00000008007c7947 */ /* 0x000fec0003800000 */
.L_x_1259:
        /* <DEDUP_REMOVED lines=12> */
.L_x_1273:
[----:B------:R-:W2:Y:S01]  /*48a0*/  LDG.E.64 R2, desc[UR36][R2.64] ;  /* 0x0000002402027981 */ /* 0x000ea2000c1e1b00 */
[----:B------:R-:W-:Y:S01]  /*48b0*/  UMOV UR4, 0xf0000000 ;  /* 0xf000000000047882 */ /* 0x000fe20000000000 */
[----:B------:R-:W-:Y:S01]  /*48c0*/  UMOV UR5, 0x380fffff ;  /* 0x380fffff00057882 */ /* 0x000fe20000000000 */
[----:B--2---:R-:W0:Y:S01]  /*48d0*/  F2F.F32.F64 R0, R2 ;  /* 0x0000000200007310 */ /* 0x004e220000301000 */
[----:B------:R-:W-:-:S14]  /*48e0*/  DSETP.GEU.AND P0, PT, |R2|, UR4, PT ;  /* 0x0000000402007e2a */ /* 0x000fdc000bf0e200 */
[----:B0-----:R-:W-:Y:S01]  /*48f0*/  @!P0 FMUL R0, R0, 1.175494350822287508e-38 ;  /* 0x0080000000008820 */ /* 0x001fe20000400000 */
[----:B------:R-:W-:Y:S06]  /*4900*/  BRA `(.L_x_1264) ;  /* 0x0000000800307947 */ /* 0x000fec0003800000 */
.L_x_1272:
        /* <DEDUP_REMOVED lines=26> */
.L_x_1275:
        /* <DEDUP_REMOVED lines=13> */
.L_x_1274:
[----:B------:R-:W2:Y:S02]  /*4b80*/  LDG.E.U16 R0, desc[UR36][R2.64] ;  /* 0x0000002402007981 */ /* 0x000ea4000c1e1500 */
[----:B--2---:R-:W-:Y:S01]  /*4b90*/  IMAD.U32 R0, R0, 0x10000, RZ ;  /* 0x0001000000007824 */ /* 0x004fe200078e00ff */
[----:B------:R-:W-:Y:S06]  /*4ba0*/  BRA `(.L_x_1264) ;  /* 0x0000000400887947 */ /* 0x000fec0003800000 */
.L_x_1271:
        /* <DEDUP_REMOVED lines=11> */
.L_x_1278:
        /* <DEDUP_REMOVED lines=20> */
.L_x_1280:
[----:B------:R-:W-:Y:S05]  /*4da0*/  BSYNC B0 ;  /* 0x0000000000007941 */ /* 0x000fea0003800000 */
.L_x_1279:
[----:B------:R-:W-:Y:S01]  /*4db0*/  LEA R3, R0, 0x3b800000, 0x17 ;  /* 0x3b80000000037811 */ /* 0x000fe200078eb8ff */
[----:B------:R-:W-:-:S05]  /*4dc0*/  IMAD.SHL.U32 R0, R2, 0x100000, RZ ;  /* 0x0010000002007824 */ /* 0x000fca00078e00ff */
[----:B------:R-:W-:Y:S01]  /*4dd0*/  LOP3.LUT R0, R3, R0, R4, 0xfe, !PT ;  /* 0x0000000003007212 */ /* 0x000fe200078efe04 */
[----:B------:R-:W-:Y:S06]  /*4de0*/  BRA `(.L_x_1264) ;  /* 0x0000000000f87947 */ /* 0x000fec0003800000 */
.L_x_1277:
        /* <DEDUP_REMOVED lines=20> */
.L_x_1282:
[----:B------:R-:W-:Y:S05]  /*4f30*/  BSYNC B0 ;  /* 0x0000000000007941 */ /* 0x000fea0003800000 */
.L_x_1281:
[----:B------:R-:W-:Y:S01]  /*4f40*/  LEA R3, R0, 0x37800000, 0x17 ;  /* 0x3780000000037811 */ /* 0x000fe200078eb8ff */
[----:B------:R-:W-:-:S05]  /*4f50*/  IMAD.SHL.U32 R0, R2, 0x200000, RZ ;  /* 0x0020000002007824 */ /* 0x000fca00078e00ff */
[----:B------:R-:W-:Y:S01]  /*4f60*/  LOP3.LUT R0, R3, R0, R4, 0xfe, !PT ;  /* 0x0000000003007212 */ /* 0x000fe200078efe04 */
[----:B------:R-:W-:Y:S06]  /*4f70*/  BRA `(.L_x_1264) ;  /* 0x0000000000947947 */ /* 0x000fec0003800000 */
.L_x_1276:
        /* <DEDUP_REMOVED lines=14> */
.L_x_1263:
        /* <DEDUP_REMOVED lines=16> */
.L_x_1285:
[----:B------:R-:W-:Y:S01]  /*5160*/  IMAD.MOV.U32 R0, RZ, RZ, RZ ;  /* 0x000000ffff007224 */ /* 0x000fe200078e00ff */
[----:B------:R-:W-:Y:S06]  /*5170*/  BRA `(.L_x_1264) ;  /* 0x0000000000147947 */ /* 0x000fec0003800000 */
.L_x_1284:
[----:B------:R-:W2:Y:S02]  /*5180*/  LDG.E.64 R2, desc[UR36][R2.64] ;  /* 0x0000002402027981 */ /* 0x000ea4000c1e1b00 */
[----:B--2---:R0:W1:Y:S01]  /*5190*/  I2F.U64 R0, R2 ;  /* 0x0000000200007312 */ /* 0x0040620000301000 */
[----:B------:R-:W-:Y:S05]  /*51a0*/  BRA `(.L_x_1264) ;  /* 0x0000000000087947 */ /* 0x000fea0003800000 */
.L_x_1283:
[----:B------:R-:W2:Y:S02]  /*51b0*/  LDG.E R0, desc[UR36][R2.64] ;  /* 0x0000002402007981 */ /* 0x000ea4000c1e1900 */
[----:B--2---:R-:W-:-:S07]  /*51c0*/  I2FP.F32.U32 R0, R0 ;  /* 0x0000000000007245 */ /* 0x004fce0000201000 */
.L_x_1264:
[----:B------:R-:W-:Y:S05]  /*51d0*/  BSYNC B6 ;  /* 0x0000000000067941 */ /* 0x000fea0003800000 */
.L_x_1258:
[----:B0-2-4-:R-:W0:Y:S01]  /*51e0*/  LDC.U8 R3, c[0x0][0x421] ;  /* 0x00010840ff037b82 */ /* 0x015e220000000000 */
[----:B-1-3-5:R-:W-:-:S06]  /*51f0*/  FMUL.RZ R2, R0, 0.15915493667125701904 ;  /* 0x3e22f98300027820 */ /* 0x02afcc000040c000 */
        /* <DEDUP_REMOVED lines=15> */
.L_x_1289:
[----:B------:R-:W0:Y:S02]  /*52f0*/  F2I.S64.TRUNC R2, R2 ;  /* 0x0000000200027311 */ /* 0x000e24000020d900 */
[----:B0-----:R-:W-:-:S05]  /*5300*/  IMAD.MOV.U32 R5, RZ, RZ, R2 ;  /* 0x000000ffff057224 */ /* 0x001fca00078e0002 */
[----:B------:R4:W-:Y:S01]  /*5310*/  STG.E.U8 desc[UR36][R16.64], R5 ;  /* 0x0000000510007986 */ /* 0x0009e2000c101124 */
[----:B------:R-:W-:Y:S05]  /*5320*/  BRA `(.L_x_1291) ;  /* 0x0000000c00407947 */ /* 0x000fea0003800000 */
.L_x_1288:
        /* <DEDUP_REMOVED lines=9> */
.L_x_1293:
[----:B------:R-:W0:Y:S02]  /*53c0*/  F2I.FTZ.TRUNC.NTZ R3, R2 ;  /* 0x0000000200037305 */ /* 0x000e24000021f100 */
[----:B0-----:R2:W-:Y:S01]  /*53d0*/  STG.E desc[UR36][R16.64], R3 ;  /* 0x0000000310007986 */ /* 0x0015e2000c101924 */
[----:B------:R-:W-:Y:S05]  /*53e0*/  BRA `(.L_x_1291) ;  /* 0x0000000c00107947 */ /* 0x000fea0003800000 */
.L_x_1292:
[----:B------:R-:W0:Y:S02]  /*53f0*/  F2I.FTZ.TRUNC.NTZ R3, R2 ;  /* 0x0000000200037305 */ /* 0x000e24000021f100 */
[----:B0-----:R0:W-:Y:S01]  /*5400*/  STG.E.U16 desc[UR36][R16.64], R3 ;  /* 0x0000000310007986 */ /* 0x0011e2000c101524 */
[----:B------:R-:W-:Y:S05]  /*5410*/  BRA `(.L_x_1291) ;  /* 0x0000000c00047947 */ /* 0x000fea0003800000 */
.L_x_1287:
        /* <DEDUP_REMOVED lines=8> */
.L_x_1295:
[----:B------:R-:W-:-:S05]  /*54a0*/  F2FP.F16.F32.PACK_AB R2, RZ, R2 ;  /* 0x00000002ff02723e */ /* 0x000fca00000000ff */
[----:B------:R0:W-:Y:S01]  /*54b0*/  STG.E.U16 desc[UR36][R16.64], R2 ;  /* 0x0000000210007986 */ /* 0x0001e2000c101524 */
[----:B------:R-:W-:Y:S05]  /*54c0*/  BRA `(.L_x_1291) ;  /* 0x0000000800d87947 */ /* 0x000fea0003800000 */
.L_x_1294:
        /* <DEDUP_REMOVED lines=9> */
.L_x_1297:
[----:B------:R-:W-:-:S04]  /*5560*/  F2FP.F16.F32.PACK_AB R3, RZ, R2 ;  /* 0x00000002ff03723e */ /* 0x000fc800000000ff */
[----:B------:R-:W-:-:S05]  /*5570*/  PRMT R3, R3, 0x5410, RZ ;  /* 0x0000541003037816 */ /* 0x000fca00000000ff */
[----:B------:R0:W-:Y:S01]  /*5580*/  STG.E desc[UR36][R16.64], R3 ;  /* 0x0000000310007986 */ /* 0x0001e2000c101924 */
[----:B------:R-:W-:Y:S05]  /*5590*/  BRA `(.L_x_1291) ;  /* 0x0000000800a47947 */ /* 0x000fea0003800000 */
.L_x_1296:
[----:B------:R-:W-:-:S06]  /*55a0*/  FMUL.FTZ R2, R2, 1 ;  /* 0x3f80000002027820 */ /* 0x000fcc0000410000 */
[----:B------:R-:W0:Y:S02]  /*55b0*/  F2F.F64.F32 R2, R2 ;  /* 0x0000000200027310 */ /* 0x000e240000201800 */
[----:B0-----:R0:W-:Y:S01]  /*55c0*/  STG.E.64 desc[UR36][R16.64], R2 ;  /* 0x0000000210007986 */ /* 0x0011e2000c101b24 */
[----:B------:R-:W-:Y:S05]  /*55d0*/  BRA `(.L_x_1291) ;  /* 0x0000000800947947 */ /* 0x000fea0003800000 */
.L_x_1286:
        /* <DEDUP_REMOVED lines=12> */
.L_x_1300:
[----:B------:R-:W-:Y:S01]  /*56a0*/  FMUL.FTZ R4, R2, 1 ;  /* 0x3f80000002047820 */ /* 0x000fe20000410000 */
[----:B------:R-:W-:-:S05]  /*56b0*/  CS2R R6, SRZ ;  /* 0x0000000000067805 */ /* 0x000fca000001ff00 */
[----:B------:R-:W0:Y:S02]  /*56c0*/  F2F.F64.F32 R4, R4 ;  /* 0x0000000400047310 */ /* 0x000e240000201800 */
[----:B0-----:R0:W-:Y:S01]  /*56d0*/  STG.E.128 desc[UR36][R16.64], R4 ;  /* 0x0000000410007986 */ /* 0x0011e2000c101d24 */
[----:B------:R-:W-:Y:S05]  /*56e0*/  BRA `(.L_x_1291) ;  /* 0x0000000800507947 */ /* 0x000fea0003800000 */
.L_x_1299:
        /* <DEDUP_REMOVED lines=20> */
.L_x_1304:
[----:B------:R-:W-:Y:S05]  /*5830*/  BSYNC B0 ;  /* 0x0000000000007941 */ /* 0x000fea0003800000 */
.L_x_1303:
[----:B------:R-:W-:-:S05]  /*5840*/  LOP3.LUT R5, R0, R5, RZ, 0xfc, !PT ;  /* 0x0000000500057212 */ /* 0x000fca00078efcff */
[----:B------:R0:W-:Y:S01]  /*5850*/  STG.E.U8 desc[UR36][R16.64], R5 ;  /* 0x0000000510007986 */ /* 0x0001e2000c101124 */
[----:B------:R-:W-:Y:S05]  /*5860*/  BRA `(.L_x_1291) ;  /* 0x0000000400f07947 */ /* 0x000fea0003800000 */
.L_x_1302:
        /* <DEDUP_REMOVED lines=12> */
.L_x_1306:
[----:B------:R-:W-:Y:S01]  /*5930*/  IMAD.MOV.U32 R0, RZ, RZ, 0x7f ;  /* 0x0000007fff007424 */ /* 0x000fe200078e00ff */
[----:B------:R-:W-:-:S04]  /*5940*/  ISETP.GT.U32.AND P0, PT, R4, 0x7f800000, PT ;  /* 0x7f8000000400780c */ /* 0x000fc80003f04070 */
[----:B------:R-:W-:-:S09]  /*5950*/  SEL R0, R0, 0x7c, P0 ;  /* 0x0000007c00007807 */ /* 0x000fd20000000000 */
.L_x_1307:
[----:B------:R-:W-:Y:S05]  /*5960*/  BSYNC B0 ;  /* 0x0000000000007941 */ /* 0x000fea0003800000 */
.L_x_1305:
[----:B------:R-:W-:-:S04]  /*5970*/  LOP3.LUT R2, R2, 0x80000000, RZ, 0xc0, !PT ;  /* 0x8000000002027812 */ /* 0x000fc800078ec0ff */
[----:B------:R-:W-:-:S04]  /*5980*/  SHF.R.U32.HI R3, RZ, 0x18, R2 ;  /* 0x00000018ff037819 */ /* 0x000fc80000011602 */
[----:B------:R-:W-:-:S05]  /*5990*/  LOP3.LUT R3, R0, R3, RZ, 0xfc, !PT ;  /* 0x0000000300037212 */ /* 0x000fca00078efcff */
[----:B------:R0:W-:Y:S01]  /*59a0*/  STG.E.U8 desc[UR36][R16.64], R3 ;  /* 0x0000000310007986 */ /* 0x0001e2000c101124 */
[----:B------:R-:W-:Y:S05]  /*59b0*/  BRA `(.L_x_1291) ;  /* 0x00000004009c7947 */ /* 0x000fea0003800000 */
.L_x_1301:
[----:B------:R-:W-:-:S05]  /*59c0*/  F2FP.BF16.F32.PACK_AB R2, RZ, R2 ;  /* 0x00000002ff02723e */ /* 0x000fca00000010ff */
[----:B------:R0:W-:Y:S01]  /*59d0*/  STG.E.U16 desc[UR36][R16.64], R2 ;  /* 0x0000000210007986 */ /* 0x0001e2000c101524 */
[----:B------:R-:W-:Y:S05]  /*59e0*/  BRA `(.L_x_1291) ;  /* 0x0000000400907947 */ /* 0x000fea0003800000 */
.L_x_1298:
        /* <DEDUP_REMOVED lines=11> */
.L_x_1310:
        /* <DEDUP_REMOVED lines=16> */
.L_x_1313:
[----:B------:R-:W-:-:S04]  /*5ba0*/  LOP3.LUT R2, R2, 0x80000000, RZ, 0xc0, !PT ;  /* 0x8000000002027812 */ /* 0x000fc800078ec0ff */
[----:B------:R-:W-:-:S04]  /*5bb0*/  SHF.R.U32.HI R3, RZ, 0x18, R2 ;  /* 0x00000018ff037819 */ /* 0x000fc80000011602 */
[----:B------:R-:W-:-:S04]  /*5bc0*/  LOP3.LUT R0, R0, R3, RZ, 0xfc, !PT ;  /* 0x0000000300007212 */ /* 0x000fc800078efcff */
[----:B------:R-:W-:-:S07]  /*5bd0*/  PRMT R8, R0, 0x7610, R8 ;  /* 0x0000761000087816 */ /* 0x000fce0000000008 */
.L_x_1312:
[----:B------:R-:W-:Y:S05]  /*5be0*/  BSYNC B0 ;  /* 0x0000000000007941 */ /* 0x000fea0003800000 */
.L_x_1311:
[----:B------:R0:W-:Y:S01]  /*5bf0*/  STG.E.U8 desc[UR36][R16.64], R8 ;  /* 0x0000000810007986 */ /* 0x0001e2000c101124 */
[----:B------:R-:W-:Y:S05]  /*5c00*/  BRA `(.L_x_1291) ;  /* 0x0000000400087947 */ /* 0x000fea0003800000 */
.L_x_1309:
        /* <DEDUP_REMOVED lines=16> */
.L_x_1316:
[----:B------:R-:W-:-:S04]  /*5d10*/  LOP3.LUT R2, R2, 0x80000000, RZ, 0xc0, !PT ;  /* 0x8000000002027812 */ /* 0x000fc800078ec0ff */
[----:B------:R-:W-:-:S04]  /*5d20*/  SHF.R.U32.HI R3, RZ, 0x18, R2 ;  /* 0x00000018ff037819 */ /* 0x000fc80000011602 */
[----:B------:R-:W-:-:S04]  /*5d30*/  LOP3.LUT R0, R0, R3, RZ, 0xfc, !PT ;  /* 0x0000000300007212 */ /* 0x000fc800078efcff */
[----:B------:R-:W-:-:S07]  /*5d40*/  PRMT R8, R0, 0x7610, R8 ;  /* 0x0000761000087816 */ /* 0x000fce0000000008 */
.L_x_1315:
[----:B------:R-:W-:Y:S05]  /*5d50*/  BSYNC B0 ;  /* 0x0000000000007941 */ /* 0x000fea0003800000 */
.L_x_1314:
[----:B------:R0:W-:Y:S01]  /*5d60*/  STG.E.U8 desc[UR36][R16.64], R8 ;  /* 0x0000000810007986 */ /* 0x0001e2000c101124 */
[----:B------:R-:W-:Y:S05]  /*5d70*/  BRA `(.L_x_1291) ;  /* 0x0000000000ac7947 */ /* 0x000fea0003800000 */
.L_x_1308:
        /* <DEDUP_REMOVED lines=21> */
.L_x_1290:
        /* <DEDUP_REMOVED lines=16> */
.L_x_1319:
[----:B------:R-:W-:Y:S05]  /*5fd0*/  BRA `(.L_x_1291) ;  /* 0x0000000000147947 */ /* 0x000fea0003800000 */
.L_x_1318:
[----:B------:R-:W0:Y:S02]  /*5fe0*/  F2I.U64.TRUNC R2, R2 ;  /* 0x0000000200027311 */ /* 0x000e24000020d800 */
[----:B0-----:R0:W-:Y:S01]  /*5ff0*/  STG.E.64 desc[UR36][R16.64], R2 ;  /* 0x0000000210007986 */ /* 0x0011e2000c101b24 */
[----:B------:R-:W-:Y:S05]  /*6000*/  BRA `(.L_x_1291) ;  /* 0x0000000000087947 */ /* 0x000fea0003800000 */
.L_x_1317:
[----:B------:R-:W0:Y:S02]  /*6010*/  F2I.FTZ.U32.TRUNC.NTZ R3, R2 ;  /* 0x0000000200037305 */ /* 0x000e24000021f000 */
[----:B0-----:R0:W-:Y:S02]  /*6020*/  STG.E desc[UR36][R16.64], R3 ;  /* 0x0000000310007986 */ /* 0x0011e4000c101924 */
.L_x_1291:
[----:B------:R-:W-:-:S07]  /*6030*/  VIADD R19, R19, 0x80 ;  /* 0x0000008013137836 */ /* 0x000fce0000000000 */
.L_x_1256:
[----:B------:R-:W-:Y:S05]  /*6040*/  BSYNC B7 ;  /* 0x0000000000077941 */ /* 0x000fea0003800000 */
.L_x_1255:
        /* <DEDUP_REMOVED lines=307> */
.L_x_1322:
        /* <DEDUP_REMOVED lines=20> */
[----:B--2---:R-:W3:Y:S01]  /*74c0*/  I2F.S16 R0, R0 ;  /* 0x0000000000007306 */ /* 0x004ee20000101400 */
[----:B------:R-:W-:Y:S05]  /*74d0*/  BRA `(.L_x_1329) ;  /* 0x0000000c00387947 */ /* 0x000fea0003800000 */
.L_x_1327:
[----:B------:R-:W2:Y:S02]  /*74e0*/  LDG.E.U8 R0, desc[UR36][R2.64] ;  /* 0x0000002402007981 */ /* 0x000ea4000c1e1100 */
[----:B--2---:R-:W-:Y:S01]  /*74f0*/  I2FP.F32.U32 R0, R0 ;  /* 0x0000000000007245 */ /* 0x004fe20000201000 */
[----:B------:R-:W-:Y:S06]  /*7500*/  BRA `(.L_x_1329) ;  /* 0x0000000c002c7947 */ /* 0x000fec0003800000 */
.L_x_1326:
[----:B------:R-:W-:-:S13]  /*7510*/  ISETP.NE.AND P0, PT, R4, 0x2, PT ;  /* 0x000000020400780c */ /* 0x000fda0003f05270 */
[----:B------:R-:W-:Y:S05]  /*7520*/  @!P0 BRA `(.L_x_1330) ;  /* 0x0000000000288947 */ /* 0x000fea0003800000 */
[----:B------:R-:W-:-:S13]  /*7530*/  ISETP.NE.AND P0, PT, R4, 0x3, PT ;  /* 0x000000030400780c */ /* 0x000fda0003f05270 */
[----:B------:R-:W-:Y:S05]  /*7540*/  @!P0 BRA `(.L_x_1331) ;  /* 0x0000000000148947 */ /* 0x000fea0003800000 */
[----:B------:R-:W-:-:S13]  /*7550*/  ISETP.NE.AND P0, PT, R4, 0x4, PT ;  /* 0x000000040400780c */ /* 0x000fda0003f05270 */
[----:B------:R-:W-:Y:S05]  /*7560*/  @P0 BRA `(.L_x_1328) ;  /* 0x0000000800b80947 */ /* 0x000fea0003800000 */
[----:B------:R-:W2:Y:S02]  /*7570*/  LDG.E.64 R2, desc[UR36][R2.64] ;  /* 0x0000002402027981 */ /* 0x000ea4000c1e1b00 */
[----:B--2---:R1:W2:Y:S01]  /*7580*/  I2F.S64 R0, R2 ;  /* 0x0000000200007312 */ /* 0x0042a20000301400 */
[----:B------:R-:W-:Y:S05]  /*7590*/  BRA `(.L_x_1329) ;  /* 0x0000000c00087947 */ /* 0x000fea0003800000 */
.L_x_1331:
[----:B------:R-:W2:Y:S02]  /*75a0*/  LDG.E R0, desc[UR36][R2.64] ;  /* 0x0000002402007981 */ /* 0x000ea4000c1e1900 */
[----:B--2---:R-:W-:Y:S01]  /*75b0*/  I2FP.F32.S32 R0, R0 ;  /* 0x0000000000007245 */ /* 0x004fe20000201400 */
[----:B------:R-:W-:Y:S06]  /*75c0*/  BRA `(.L_x_1329) ;  /* 0x0000000800fc7947 */ /* 0x000fec0003800000 */
.L_x_1330:
[----:B------:R-:W2:Y:S02]  /*75d0*/  LDG.E.U16 R0, desc[UR36][R2.64] ;  /* 0x0000002402007981 */ /* 0x000ea4000c1e1500 */
[----:B--2---:R-:W0:Y:S01]  /*75e0*/  I2F.S16 R0, R0 ;  /* 0x0000000000007306 */ /* 0x004e220000101400 */
[----:B------:R-:W-:Y:S05]  /*75f0*/  BRA `(.L_x_1329) ;  /* 0x0000000800f07947 */ /* 0x000fea0003800000 */
.L_x_1325:
        /* <DEDUP_REMOVED lines=8> */
.L_x_1333:
[----:B------:R-:W2:Y:S02]  /*7680*/  LDG.E.U16 R0, desc[UR36][R2.64] ;  /* 0x0000002402007981 */ /* 0x000ea4000c1e1500 */
[----:B--2---:R-:W-:Y:S01]  /*7690*/  HADD2.F32 R0, -RZ, R0.H0_H0 ;  /* 0x20000000ff007230 */ /* 0x004fe20000004100 */
[----:B------:R-:W-:Y:S06]  /*76a0*/  BRA `(.L_x_1329) ;  /* 0x0000000800c47947 */ /* 0x000fec0003800000 */
.L_x_1332:
        /* <DEDUP_REMOVED lines=8> */
.L_x_1335:
[----:B------:R-:W2:Y:S02]  /*7730*/  LDG.E.U16 R0, desc[UR36][R2.64] ;  /* 0x0000002402007981 */ /* 0x000ea4000c1e1500 */
[----:B--2---:R-:W-:Y:S01]  /*7740*/  HADD2.F32 R0, -RZ, R0.H0_H0 ;  /* 0x20000000ff007230 */ /* 0x004fe20000004100 */
[----:B------:R-:W-:Y:S06]  /*7750*/  BRA `(.L_x_1329) ;  /* 0x0000000800987947 */ /* 0x000fec0003800000 */
.L_x_1334:
[----:B------:R-:W2:Y:S01]  /*7760*/  LDG.E.64 R2, desc[UR36][R2.64] ;  /* 0x0000002402027981 */ /* 0x000ea2000c1e1b00 */
[----:B------:R-:W-:Y:S01]  /*7770*/  UMOV UR4, 0xf0000000 ;  /* 0xf000000000047882 */ /* 0x000fe20000000000 */
[----:B------:R-:W-:Y:S01]  /*7780*/  UMOV UR5, 0x380fffff ;  /* 0x380fffff00057882 */ /* 0x000fe20000000000 */
[----:B--2---:R-:W0:Y:S01]  /*7790*/  F2F.F32.F64 R0, R2 ;  /* 0x0000000200007310 */ /* 0x004e220000301000 */
[----:B------:R-:W-:-:S14]  /*77a0*/  DSETP.GEU.AND P0, PT, |R2|, UR4, PT ;  /* 0x0000000402007e2a */ /* 0x000fdc000bf0e200 */
[----:B0-----:R-:W-:Y:S01]  /*77b0*/  @!P0 FMUL R0, R0, 1.175494350822287508e-38 ;  /* 0x0080000000008820 */ /* 0x001fe20000400000 */
[----:B------:R-:W-:Y:S06]  /*77c0*/  BRA `(.L_x_1329) ;  /* 0x00000008007c7947 */ /* 0x000fec0003800000 */
.L_x_1324:
        /* <DEDUP_REMOVED lines=12> */
.L_x_1338:
[----:B------:R-:W2:Y:S01]  /*7890*/  LDG.E.64 R2, desc[UR36][R2.64] ;  /* 0x0000002402027981 */ /* 0x000ea2000c1e1b00 */
[----:B------:R-:W-:Y:S01]  /*78a0*/  UMOV UR4, 0xf0000000 ;  /* 0xf000000000047882 */ /* 0x000fe20000000000 */
[----:B------:R-:W-:Y:S01]  /*78b0*/  UMOV UR5, 0x380fffff ;  /* 0x380fffff00057882 */ /* 0x000fe20000000000 */
[----:B--2---:R-:W0:Y:S01]  /*78c0*/  F2F.F32.F64 R0, R2 ;  /* 0x0000000200007310 */ /* 0x004e220000301000 */
[----:B------:R-:W-:-:S14]  /*78d0*/  DSETP.GEU.AND P0, PT, |R2|, UR4, PT ;  /* 0x0000000402007e2a */ /* 0x000fdc000bf0e200 */
[----:B0-----:R-:W-:Y:S01]  /*78e0*/  @!P0 FMUL R0, R0, 1.175494350822287508e-38 ;  /* 0x0080000000008820 */ /* 0x001fe20000400000 */
[----:B------:R-:W-:Y:S06]  /*78f0*/  BRA `(.L_x_1329) ;  /* 0x0000000800307947 */ /* 0x000fec0003800000 */
.L_x_1337:
        /* <DEDUP_REMOVED lines=26> */
.L_x_1340:
        /* <DEDUP_REMOVED lines=13> */
.L_x_1339:
[----:B------:R-:W2:Y:S02]  /*7b70*/  LDG.E.U16 R0, desc[UR36][R2.64] ;  /* 0x0000002402007981 */ /* 0x000ea4000c1e1500 */
[----:B--2---:R-:W-:Y:S01]  /*7b80*/  IMAD.U32 R0, R0, 0x10000, RZ ;  /* 0x0001000000007824 */ /* 0x004fe200078e00ff */
[----:B------:R-:W-:Y:S06]  /*7b90*/  BRA `(.L_x_1329) ;  /* 0x0000000400887947 */ /* 0x000fec0003800000 */
.L_x_1336:
        /* <DEDUP_REMOVED lines=11> */
.L_x_1343:
        /* <DEDUP_REMOVED lines=20> */
.L_x_1345:
[----:B------:R-:W-:Y:S05]  /*7d90*/  BSYNC B0 ;  /* 0x0000000000007941 */ /* 0x000fea0003800000 */
.L_x_1344:
[----:B------:R-:W-:Y:S01]  /*7da0*/  LEA R3, R0, 0x3b800000, 0x17 ;  /* 0x3b80000000037811 */ /* 0x000fe200078eb8ff */
[----:B------:R-:W-:-:S05]  /*7db0*/  IMAD.SHL.U32 R0, R2, 0x100000, RZ ;  /* 0x0010000002007824 */ /* 0x000fca00078e00ff */
[----:B------:R-:W-:Y:S01]  /*7dc0*/  LOP3.LUT R0, R3, R0, R4, 0xfe, !PT ;  /* 0x0000000003007212 */ /* 0x000fe200078efe04 */
[----:B------:R-:W-:Y:S06]  /*7dd0*/  BRA `(.L_x_1329) ;  /* 0x0000000000f87947 */ /* 0x000fec0003800000 */
.L_x_1342:
        /* <DEDUP_REMOVED lines=20> */
.L_x_1347:
[----:B------:R-:W-:Y:S05]  /*7f20*/  BSYNC B0 ;  /* 0x0000000000007941 */ /* 0x000fea0003800000 */
.L_x_1346:
[----:B------:R-:W-:Y:S01]  /*7f30*/  LEA R3, R0, 0x37800000, 0x17 ;  /* 0x3780000000037811 */ /* 0x000fe200078eb8ff */
[----:B------:R-:W-:-:S05]  /*7f40*/  IMAD.SHL.U32 R0, R2, 0x200000, RZ ;  /* 0x0020000002007824 */ /* 0x000fca00078e00ff */
[----:B------:R-:W-:Y:S01]  /*7f50*/  LOP3.LUT R0, R3, R0, R4, 0xfe, !PT ;  /* 0x0000000003007212 */ /* 0x000fe200078efe04 */
[----:B------:R-:W-:Y:S06]  /*7f60*/  BRA `(.L_x_1329) ;  /* 0x0000000000947947 */ /* 0x000fec0003800000 */
.L_x_1341:
        /* <DEDUP_REMOVED lines=14> */
.L_x_1328:
        /* <DEDUP_REMOVED lines=16> */
.L_x_1350:
[----:B------:R-:W-:Y:S01]  /*8150*/  IMAD.MOV.U32 R0, RZ, RZ, RZ ;  /* 0x000000ffff007224 */ /* 0x000fe200078e00ff */
[----:B------:R-:W-:Y:S06]  /*8160*/  BRA `(.L_x_1329) ;  /* 0x0000000000147947 */ /* 0x000fec0003800000 */
.L_x_1349:
[----:B------:R-:W2:Y:S02]  /*8170*/  LDG.E.64 R2, desc[UR36][R2.64] ;  /* 0x0000002402027981 */ /* 0x000ea4000c1e1b00 */
[----:B--2---:R0:W1:Y:S01]  /*8180*/  I2F.U64 R0, R2 ;  /* 0x0000000200007312 */ /* 0x0040620000301000 */
[----:B------:R-:W-:Y:S05]  /*8190*/  BRA `(.L_x_1329) ;  /* 0x0000000000087947 */ /* 0x000fea0003800000 */
.L_x_1348:
[----:B------:R-:W2:Y:S02]  /*81a0*/  LDG.E R0, desc[UR36][R2.64] ;  /* 0x0000002402007981 */ /* 0x000ea4000c1e1900 */
[----:B--2---:R-:W-:-:S07]  /*81b0*/  I2FP.F32.U32 R0, R0 ;  /* 0x0000000000007245 */ /* 0x004fce0000201000 */
.L_x_1329:
[----:B------:R-:W-:Y:S05]  /*81c0*/  BSYNC B6 ;  /* 0x0000000000067941 */ /* 0x000fea0003800000 */
.L_x_1323:
[----:B01--4-:R-:W0:Y:S01]  /*81d0*/  LDC.U8 R3, c[0x0][0x421] ;  /* 0x00010840ff037b82 */ /* 0x013e220000000000 */
[----:B--23-5:R-:W-:-:S06]  /*81e0*/  FMUL.RZ R2, R0, 0.15915493667125701904 ;  /* 0x3e22f98300027820 */ /* 0x02cfcc000040c000 */
        /* <DEDUP_REMOVED lines=15> */
.L_x_1354:
[----:B------:R-:W0:Y:S02]  /*82e0*/  F2I.S64.TRUNC R2, R2 ;  /* 0x0000000200027311 */ /* 0x000e24000020d900 */
[----:B0-----:R-:W-:-:S05]  /*82f0*/  IMAD.MOV.U32 R5, RZ, RZ, R2 ;  /* 0x000000ffff057224 */ /* 0x001fca00078e0002 */
[----:B------:R0:W-:Y:S01]  /*8300*/  STG.E.U8 desc[UR36][R16.64], R5 ;  /* 0x0000000510007986 */ /* 0x0001e2000c101124 */
[----:B------:R-:W-:Y:S05]  /*8310*/  BRA `(.L_x_1356) ;  /* 0x0000000c00407947 */ /* 0x000fea0003800000 */
.L_x_1353:
        /* <DEDUP_REMOVED lines=9> */
.L_x_1358:
[----:B------:R-:W0:Y:S02]  /*83b0*/  F2I.FTZ.TRUNC.NTZ R3, R2 ;  /* 0x0000000200037305 */ /* 0x000e24000021f100 */
[----:B0-----:R0:W-:Y:S01]  /*83c0*/  STG.E desc[UR36][R16.64], R3 ;  /* 0x0000000310007986 */ /* 0x0011e2000c101924 */
[----:B------:R-:W-:Y:S05]  /*83d0*/  BRA `(.L_x_1356) ;  /* 0x0000000c00107947 */ /* 0x000fea0003800000 */
.L_x_1357:
[----:B------:R-:W0:Y:S02]  /*83e0*/  F2I.FTZ.TRUNC.NTZ R3, R2 ;  /* 0x0000000200037305 */ /* 0x000e24000021f100 */
[----:B0-----:R0:W-:Y:S01]  /*83f0*/  STG.E.U16 desc[UR36][R16.64], R3 ;  /* 0x0000000310007986 */ /* 0x0011e2000c101524 */
[----:B------:R-:W-:Y:S05]  /*8400*/  BRA `(.L_x_1356) ;  /* 0x0000000c00047947 */ /* 0x000fea0003800000 */
.L_x_1352:
        /* <DEDUP_REMOVED lines=8> */
.L_x_1360:
[----:B------:R-:W-:-:S05]  /*8490*/  F2FP.F16.F32.PACK_AB R2, RZ, R2 ;  /* 0x00000002ff02723e */ /* 0x000fca00000000ff */
[----:B------:R0:W-:Y:S01]  /*84a0*/  STG.E.U16 desc[UR36][R16.64], R2 ;  /* 0x0000000210007986 */ /* 0x0001e2000c101524 */
[----:B------:R-:W-:Y:S05]  /*84b0*/  BRA `(.L_x_1356) ;  /* 0x0000000800d87947 */ /* 0x000fea0003800000 */
.L_x_1359:
        /* <DEDUP_REMOVED lines=9> */
.L_x_1362:
[----:B------:R-:W-:-:S04]  /*8550*/  F2FP.F16.F32.PACK_AB R3, RZ, R2 ;  /* 0x00000002ff03723e */ /* 0x000fc800000000ff */
[----:B------:R-:W-:-:S05]  /*8560*/  PRMT R3, R3, 0x5410, RZ ;  /* 0x0000541003037816 */ /* 0x000fca00000000ff */
[----:B------:R0:W-:Y:S01]  /*8570*/  STG.E desc[UR36][R16.64], R3 ;  /* 0x0000000310007986 */ /* 0x0001e2000c101924 */
[----:B------:R-:W-:Y:S05]  /*8580*/  BRA `(.L_x_1356) ;  /* 0x0000000800a47947 */ /* 0x000fea0003800000 */
.L_x_1361:
[----:B------:R-:W-:-:S06]  /*8590*/  FMUL.FTZ R2, R2, 1 ;  /* 0x3f80000002027820 */ /* 0x000fcc0000410000 */
[----:B------:R-:W0:Y:S02]  /*85a0*/  F2F.F64.F32 R2, R2 ;  /* 0x0000000200027310 */ /* 0x000e240000201800 */
[----:B0-----:R0:W-:Y:S01]  /*85b0*/  STG.E.64 desc[UR36][R16.64], R2 ;  /* 0x0000000210007986 */ /* 0x0011e2000c101b24 */
[----:B------:R-:W-:Y:S05]  /*85c0*/  BRA `(.L_x_1356) ;  /* 0x0000000800947947 */ /* 0x000fea0003800000 */
.L_x_1351:
        /* <DEDUP_REMOVED lines=12> */
.L_x_1365:
[----:B------:R-:W-:Y:S01]  /*8690*/  FMUL.FTZ R4, R2, 1 ;  /* 0x3f80000002047820 */ /* 0x000fe20000410000 */
[----:B------:R-:W-:-:S05]  /*86a0*/  CS2R R6, SRZ ;  /* 0x0000000000067805 */ /* 0x000fca000001ff00 */
[----:B------:R-:W0:Y:S02]  /*86b0*/  F2F.F64.F32 R4, R4 ;  /* 0x0000000400047310 */ /* 0x000e240000201800 */
[----:B0-----:R0:W-:Y:S01]  /*86c0*/  STG.E.128 desc[UR36][R16.64], R4 ;  /* 0x0000000410007986 */ /* 0x0011e2000c101d24 */
[----:B------:R-:W-:Y:S05]  /*86d0*/  BRA `(.L_x_1356) ;  /* 0x0000000800507947 */ /* 0x000fea0003800000 */
.L_x_1364:
        /* <DEDUP_REMOVED lines=20> */
.L_x_1369:
[----:B------:R-:W-:Y:S05]  /*8820*/  BSYNC B0 ;  /* 0x0000000000007941 */ /* 0x000fea0003800000 */
.L_x_1368:
[----:B------:R-:W-:-:S05]  /*8830*/  LOP3.LUT R5, R0, R5, RZ, 0xfc, !PT ;  /* 0x0000000500057212 */ /* 0x000fca00078efcff */
[----:B------:R0:W-:Y:S01]  /*8840*/  STG.E.U8 desc[UR36][R16.64], R5 ;  /* 0x0000000510007986 */ /* 0x0001e2000c101124 */
[----:B------:R-:W-:Y:S05]  /*8850*/  BRA `(.L_x_1356) ;  /* 0x0000000400f07947 */ /* 0x000fea0003800000 */
.L_x_1367:
        /* <DEDUP_REMOVED lines=12> */
.L_x_1371:
[----:B------:R-:W-:Y:S01]  /*8920*/  IMAD.MOV.U32 R0, RZ, RZ, 0x7f ;  /* 0x0000007fff007424 */ /* 0x000fe200078e00ff */
[----:B------:R-:W-:-:S04]  /*8930*/  ISETP.GT.U32.AND P0, PT, R4, 0x7f800000, PT ;  /* 0x7f8000000400780c */ /* 0x000fc80003f04070 */
[----:B------:R-:W-:-:S09]  /*8940*/  SEL R0, R0, 0x7c, P0 ;  /* 0x0000007c00007807 */ /* 0x000fd20000000000 */
.L_x_1372:
[----:B------:R-:W-:Y:S05]  /*8950*/  BSYNC B0 ;  /* 0x0000000000007941 */ /* 0x000fea0003800000 */
.L_x_1370:
[----:B------:R-:W-:-:S04]  /*8960*/  LOP3.LUT R2, R2, 0x80000000, RZ, 0xc0, !PT ;  /* 0x8000000002027812 */ /* 0x000fc800078ec0ff */
[----:B------:R-:W-:-:S04]  /*8970*/  SHF.R.U32.HI R3, RZ, 0x18, R2 ;  /* 0x00000018ff037819 */ /* 0x000fc80000011602 */
[----:B------:R-:W-:-:S05]  /*8980*/  LOP3.LUT R3, R0, R3, RZ, 0xfc, !PT ;  /* 0x0000000300037212 */ /* 0x000fca00078efcff */
[----:B------:R0:W-:Y:S01]  /*8990*/  STG.E.U8 desc[UR36][R16.64], R3 ;  /* 0x0000000310007986 */ /* 0x0001e2000c101124 */
[----:B------:R-:W-:Y:S05]  /*89a0*/  BRA `(.L_x_1356) ;  /* 0x00000004009c7947 */ /* 0x000fea0003800000 */
.L_x_1366:
[----:B------:R-:W-:-:S05]  /*89b0*/  F2FP.BF16.F32.PACK_AB R2, RZ, R2 ;  /* 0x00000002ff02723e */ /* 0x000fca00000010ff */
[----:B------:R0:W-:Y:S01]  /*89c0*/  STG.E.U16 desc[UR36][R16.64], R2 ;  /* 0x0000000210007986 */ /* 0x0001e2000c101524 */
[----:B------:R-:W-:Y:S05]  /*89d0*/  BRA `(.L_x_1356) ;  /* 0x0000000400907947 */ /* 0x000fea0003800000 */
.L_x_1363:
        /* <DEDUP_REMOVED lines=11> */
.L_x_1375:
        /* <DEDUP_REMOVED lines=16> */
.L_x_1378:
[----:B------:R-:W-:-:S04]  /*8b90*/  LOP3.LUT R2, R2, 0x80000000, RZ, 0xc0, !PT ;  /* 0x8000000002027812 */ /* 0x000fc800078ec0ff */
[----:B------:R-:W-:-:S04]  /*8ba0*/  SHF.R.U32.HI R3, RZ, 0x18, R2 ;  /* 0x00000018ff037819 */ /* 0x000fc80000011602 */
[----:B------:R-:W-:-:S04]  /*8bb0*/  LOP3.LUT R0, R0, R3, RZ, 0xfc, !PT ;  /* 0x0000000300007212 */ /* 0x000fc800078efcff */
[----:B------:R-:W-:-:S07]  /*8bc0*/  PRMT R8, R0, 0x7610, R8 ;  /* 0x0000761000087816 */ /* 0x000fce0000000008 */
.L_x_1377:
[----:B------:R-:W-:Y:S05]  /*8bd0*/  BSYNC B0 ;  /* 0x0000000000007941 */ /* 0x000fea0003800000 */
.L_x_1376:
[----:B------:R3:W-:Y:S01]  /*8be0*/  STG.E.U8 desc[UR36][R16.64], R8 ;  /* 0x0000000810007986 */ /* 0x0007e2000c101124 */
[----:B------:R-:W-:Y:S05]  /*8bf0*/  BRA `(.L_x_1356) ;  /* 0x0000000400087947 */ /* 0x000fea0003800000 */
.L_x_1374:
        /* <DEDUP_REMOVED lines=16> */
.L_x_1381:
[----:B------:R-:W-:-:S04]  /*8d00*/  LOP3.LUT R2, R2, 0x80000000, RZ, 0xc0, !PT ;  /* 0x8000000002027812 */ /* 0x000fc800078ec0ff */
[----:B------:R-:W-:-:S04]  /*8d10*/  SHF.R.U32.HI R3, RZ, 0x18, R2 ;  /* 0x00000018ff037819 */ /* 0x000fc80000011602 */
[----:B------:R-:W-:-:S04]  /*8d20*/  LOP3.LUT R0, R0, R3, RZ, 0xfc, !PT ;  /* 0x0000000300007212 */ /* 0x000fc800078efcff */
[----:B------:R-:W-:-:S07]  /*8d30*/  PRMT R8, R0, 0x7610, R8 ;  /* 0x0000761000087816 */ /* 0x000fce0000000008 */
.L_x_1380:
[----:B------:R-:W-:Y:S05]  /*8d40*/  BSYNC B0 ;  /* 0x0000000000007941 */ /* 0x000fea0003800000 */
.L_x_1379:
[----:B------:R0:W-:Y:S01]  /*8d50*/  STG.E.U8 desc[UR36][R16.64], R8 ;  /* 0x0000000810007986 */ /* 0x0001e2000c101124 */
[----:B------:R-:W-:Y:S05]  /*8d60*/  BRA `(.L_x_1356) ;  /* 0x0000000000ac7947 */ /* 0x000fea0003800000 */
.L_x_1373:
        /* <DEDUP_REMOVED lines=21> */
.L_x_1355:
        /* <DEDUP_REMOVED lines=16> */
.L_x_1384:
[----:B------:R-:W-:Y:S05]  /*8fc0*/  BRA `(.L_x_1356) ;  /* 0x0000000000147947 */ /* 0x000fea0003800000 */
.L_x_1383:
[----:B------:R-:W0:Y:S02]  /*8fd0*/  F2I.U64.TRUNC R2, R2 ;  /* 0x0000000200027311 */ /* 0x000e24000020d800 */
[----:B0-----:R2:W-:Y:S01]  /*8fe0*/  STG.E.64 desc[UR36][R16.64], R2 ;  /* 0x0000000210007986 */ /* 0x0015e2000c101b24 */
[----:B------:R-:W-:Y:S05]  /*8ff0*/  BRA `(.L_x_1356) ;  /* 0x0000000000087947 */ /* 0x000fea0003800000 */
.L_x_1382:
[----:B------:R-:W0:Y:S02]  /*9000*/  F2I.FTZ.U32.TRUNC.NTZ R3, R2 ;  /* 0x0000000200037305 */ /* 0x000e24000021f000 */
[----:B0-----:R0:W-:Y:S02]  /*9010*/  STG.E desc[UR36][R16.64], R3 ;  /* 0x0000000310007986 */ /* 0x0011e4000c101924 */
.L_x_1356:
[----:B------:R-:W-:-:S07]  /*9020*/  VIADD R19, R19, 0x80 ;  /* 0x0000008013137836 */ /* 0x000fce0000000000 */
.L_x_1321:
[----:B------:R-:W-:Y:S05]  /*9030*/  BSYNC B7 ;  /* 0x0000000000077941 */ /* 0x000fea0003800000 */
.L_x_1320:
        /* <DEDUP_REMOVED lines=306> */
.L_x_1385:
        /* <DEDUP_REMOVED lines=20> */
[----:B--2---:R-:W2:Y:S01]  /*a4a0*/  I2F.S16 R0, R0 ;  /* 0x0000000000007306 */ /* 0x004ea20000101400 */
[----:B------:R-:W-:Y:S05]  /*a4b0*/  BRA `(.L_x_1392) ;  /* 0x0000000c00387947 */ /* 0x000fea0003800000 */
.L_x_1390:
[----:B------:R-:W2:Y:S02]  /*a4c0*/  LDG.E.U8 R0, desc[UR36][R2.64] ;  /* 0x0000002402007981 */ /* 0x000ea4000c1e1100 */
[----:B--2---:R-:W-:Y:S01]  /*a4d0*/  I2FP.F32.U32 R0, R0 ;  /* 0x0000000000007245 */ /* 0x004fe20000201000 */
[----:B------:R-:W-:Y:S06]  /*a4e0*/  BRA `(.L_x_1392) ;  /* 0x0000000c002c7947 */ /* 0x000fec0003800000 */
.L_x_1389:
[----:B------:R-:W-:-:S13]  /*a4f0*/  ISETP.NE.AND P0, PT, R4, 0x2, PT ;  /* 0x000000020400780c */ /* 0x000fda0003f05270 */
[----:B------:R-:W-:Y:S05]  /*a500*/  @!P0 BRA `(.L_x_1393) ;  /* 0x0000000000288947 */ /* 0x000fea0003800000 */
[----:B------:R-:W-:-:S13]  /*a510*/  ISETP.NE.AND P0, PT, R4, 0x3, PT ;  /* 0x000000030400780c */ /* 0x000fda0003f05270 */
[----:B------:R-:W-:Y:S05]  /*a520*/  @!P0 BRA `(.L_x_1394) ;  /* 0x0000000000148947 */ /* 0x000fea0003800000 */
[----:B------:R-:W-:-:S13]  /*a530*/  ISETP.NE.AND P0, PT, R4, 0x4, PT ;  /* 0x000000040400780c */ /* 0x000fda0003f05270 */
[----:B------:R-:W-:Y:S05]  /*a540*/  @P0 BRA `(.L_x_1391) ;  /* 0x0000000800b80947 */ /* 0x000fea0003800000 */
[----:B------:R-:W2:Y:S02]  /*a550*/  LDG.E.64 R2, desc[UR36][R2.64] ;  /* 0x0000002402027981 */ /* 0x000ea4000c1e1b00 */
[----:B--2---:R3:W4:Y:S01]  /*a560*/  I2F.S64 R0, R2 ;  /* 0x0000000200007312 */ /* 0x0047220000301400 */
[----:B------:R-:W-:Y:S05]  /*a570*/  BRA `(.L_x_1392) ;  /* 0x0000000c00087947 */ /* 0x000fea0003800000 */
.L_x_1394:
[----:B------:R-:W2:Y:S02]  /*a580*/  LDG.E R0, desc[UR36][R2.64] ;  /* 0x0000002402007981 */ /* 0x000ea4000c1e1900 */
[----:B--2---:R-:W-:Y:S01]  /*a590*/  I2FP.F32.S32 R0, R0 ;  /* 0x0000000000007245 */ /* 0x004fe20000201400 */
[----:B------:R-:W-:Y:S06]  /*a5a0*/  BRA `(.L_x_1392) ;  /* 0x0000000800fc7947 */ /* 0x000fec0003800000 */
.L_x_1393:
[----:B------:R-:W2:Y:S02]  /*a5b0*/  LDG.E.U16 R0, desc[UR36][R2.64] ;  /* 0x0000002402007981 */ /* 0x000ea4000c1e1500 */
[----:B--2---:R-:W0:Y:S01]  /*a5c0*/  I2F.S16 R0, R0 ;  /* 0x0000000000007306 */ /* 0x004e220000101400 */
[----:B------:R-:W-:Y:S05]  /*a5d0*/  BRA `(.L_x_1392) ;  /* 0x0000000800f07947 */ /* 0x000fea0003800000 */
.L_x_1388:
        /* <DEDUP_REMOVED lines=8> */
.L_x_1396:
[----:B------:R-:W2:Y:S02]  /*a660*/  LDG.E.U16 R0, desc[UR36][R2.64] ;  /* 0x0000002402007981 */ /* 0x000ea4000c1e1500 */
[----:B--2---:R-:W-:Y:S01]  /*a670*/  HADD2.F32 R0, -RZ, R0.H0_H0 ;  /* 0x20000000ff007230 */ /* 0x004fe20000004100 */
[----:B------:R-:W-:Y:S06]  /*a680*/  BRA `(.L_x_1392) ;  /* 0x0000000800c47947 */ /* 0x000fec0003800000 */
.L_x_1395:
        /* <DEDUP_REMOVED lines=8> */
.L_x_1398:
[----:B------:R-:W2:Y:S02]  /*a710*/  LDG.E.U16 R0, desc[UR36][R2.64] ;  /* 0x0000002402007981 */ /* 0x000ea4000c1e1500 */
[----:B--2---:R-:W-:Y:S01]  /*a720*/  HADD2.F32 R0, -RZ, R0.H0_H0 ;  /* 0x20000000ff007230 */ /* 0x004fe20000004100 */
[----:B------:R-:W-:Y:S06]  /*a730*/  BRA `(.L_x_1392) ;  /* 0x0000000800987947 */ /* 0x000fec0003800000 */
.L_x_1397:
[----:B------:R-:W2:Y:S01]  /*a740*/  LDG.E.64 R2, desc[UR36][R2.64] ;  /* 0x0000002402027981 */ /* 0x000ea2000c1e1b00 */
[----:B------:R-:W-:Y:S01]  /*a750*/  UMOV UR4, 0xf0000000 ;  /* 0xf000000000047882 */ /* 0x000fe20000000000 */
[----:B------:R-:W-:Y:S01]  /*a760*/  UMOV UR5, 0x380fffff ;  /* 0x380fffff00057882 */ /* 0x000fe20000000000 */
[----:B--2---:R-:W0:Y:S01]  /*a770*/  F2F.F32.F64 R0, R2 ;  /* 0x0000000200007310 */ /* 0x004e220000301000 */
[----:B------:R-:W-:-:S14]  /*a780*/  DSETP.GEU.AND P0, PT, |R2|, UR4, PT ;  /* 0x0000000402007e2a */ /* 0x000fdc000bf0e200 */
[----:B0-----:R-:W-:Y:S01]  /*a790*/  @!P0 FMUL R0, R0, 1.175494350822287508e-38 ;  /* 0x0080000000008820 */ /* 0x001fe20000400000 */
[----:B------:R-:W-:Y:S06]  /*a7a0*/  BRA `(.L_x_1392) ;  /* 0x00000008007c7947 */ /* 0x000fec0003800000 */
.L_x_1387:
        /* <DEDUP_REMOVED lines=12> */
.L_x_1401:
[----:B------:R-:W2:Y:S01]  /*a870*/  LDG.E.64 R2, desc[UR36][R2.64] ;  /* 0x0000002402027981 */ /* 0x000ea2000c1e1b00 */
[----:B------:R-:W-:Y:S01]  /*a880*/  UMOV UR4, 0xf0000000 ;  /* 0xf000000000047882 */ /* 0x000fe20000000000 */
[----:B------:R-:W-:Y:S01]  /*a890*/  UMOV UR5, 0x380fffff ;  /* 0x380fffff00057882 */ /* 0x000fe20000000000 */
[----:B--2---:R-:W0:Y:S01]  /*a8a0*/  F2F.F32.F64 R0, R2 ;  /* 0x0000000200007310 */ /* 0x004e220000301000 */
[----:B------:R-:W-:-:S14]  /*a8b0*/  DSETP.GEU.AND P0, PT, |R2|, UR4, PT ;  /* 0x0000000402007e2a */ /* 0x000fdc000bf0e200 */
[----:B0-----:R-:W-:Y:S01]  /*a8c0*/  @!P0 FMUL R0, R0, 1.175494350822287508e-38 ;  /* 0x0080000000008820 */ /* 0x001fe20000400000 */
[----:B------:R-:W-:Y:S06]  /*a8d0*/  BRA `(.L_x_1392) ;  /* 0x0000000800307947 */ /* 0x000fec0003800000 */
.L_x_1400:
        /* <DEDUP_REMOVED lines=26> */
.L_x_1403:
        /* <DEDUP_REMOVED lines=13> */
.L_x_1402:
[----:B------:R-:W2:Y:S02]  /*ab50*/  LDG.E.U16 R0, desc[UR36][R2.64] ;  /* 0x0000002402007981 */ /* 0x000ea4000c1e1500 */
[----:B--2---:R-:W-:Y:S01]  /*ab60*/  IMAD.U32 R0, R0, 0x10000, RZ ;  /* 0x0001000000007824 */ /* 0x004fe200078e00ff */
[----:B------:R-:W-:Y:S06]  /*ab70*/  BRA `(.L_x_1392) ;  /* 0x0000000400887947 */ /* 0x000fec0003800000 */
.L_x_1399:
        /* <DEDUP_REMOVED lines=11> */
.L_x_1406:
        /* <DEDUP_REMOVED lines=20> */
.L_x_1408:
[----:B------:R-:W-:Y:S05]  /*ad70*/  BSYNC B0 ;  /* 0x0000000000007941 */ /* 0x000fea0003800000 */
.L_x_1407:
[----:B------:R-:W-:Y:S01]  /*ad80*/  LEA R3, R0, 0x3b800000, 0x17 ;  /* 0x3b80000000037811 */ /* 0x000fe200078eb8ff */
[----:B------:R-:W-:-:S05]  /*ad90*/  IMAD.SHL.U32 R0, R2, 0x100000, RZ ;  /* 0x0010000002007824 */ /* 0x000fca00078e00ff */
[----:B------:R-:W-:Y:S01]  /*ada0*/  LOP3.LUT R0, R3, R0, R4, 0xfe, !PT ;  /* 0x0000000003007212 */ /* 0x000fe200078efe04 */
[----:B------:R-:W-:Y:S06]  /*adb0*/  BRA `(.L_x_1392) ;  /* 0x0000000000f87947 */ /* 0x000fec0003800000 */
.L_x_1405:
        /* <DEDUP_REMOVED lines=20> */
.L_x_1410:
[----:B------:R-:W-:Y:S05]  /*af00*/  BSYNC B0 ;  /* 0x0000000000007941 */ /* 0x000fea0003800000 */
.L_x_1409:
[----:B------:R-:W-:Y:S01]  /*af10*/  LEA R3, R0, 0x37800000, 0x17 ;  /* 0x3780000000037811 */ /* 0x000fe200078eb8ff */
[----:B------:R-:W-:-:S05]  /*af20*/  IMAD.SHL.U32 R0, R2, 0x200000, RZ ;  /* 0x0020000002007824 */ /* 0x000fca00078e00ff */
[----:B------:R-:W-:Y:S01]  /*af30*/  LOP3.LUT R0, R3, R0, R4, 0xfe, !PT ;  /* 0x0000000003007212 */ /* 0x000fe200078efe04 */
[----:B------:R-:W-:Y:S06]  /*af40*/  BRA `(.L_x_1392) ;  /* 0x0000000000947947 */ /* 0x000fec0003800000 */
.L_x_1404:
        /* <DEDUP_REMOVED lines=14> */
.L_x_1391:
        /* <DEDUP_REMOVED lines=16> */
.L_x_1413:
[----:B------:R-:W-:Y:S01]  /*b130*/  IMAD.MOV.U32 R0, RZ, RZ, RZ ;  /* 0x000000ffff007224 */ /* 0x000fe200078e00ff */
[----:B------:R-:W-:Y:S06]  /*b140*/  BRA `(.L_x_1392) ;  /* 0x0000000000147947 */ /* 0x000fec0003800000 */
.L_x_1412:
[----:B------:R-:W2:Y:S02]  /*b150*/  LDG.E.64 R2, desc[UR36][R2.64] ;  /* 0x0000002402027981 */ /* 0x000ea4000c1e1b00 */
[----:B--2---:R0:W1:Y:S01]  /*b160*/  I2F.U64 R0, R2 ;  /* 0x0000000200007312 */ /* 0x0040620000301000 */
[----:B------:R-:W-:Y:S05]  /*b170*/  BRA `(.L_x_1392) ;  /* 0x0000000000087947 */ /* 0x000fea0003800000 */
.L_x_1411:
[----:B------:R-:W2:Y:S02]  /*b180*/  LDG.E R0, desc[UR36][R2.64] ;  /* 0x0000002402007981 */ /* 0x000ea4000c1e1900 */
[----:B--2---:R-:W-:-:S07]  /*b190*/  I2FP.F32.U32 R0, R0 ;  /* 0x0000000000007245 */ /* 0x004fce0000201000 */
.L_x_1392:
[----:B------:R-:W-:Y:S05]  /*b1a0*/  BSYNC B6 ;  /* 0x0000000000067941 */ /* 0x000fea0003800000 */
.L_x_1386:
[----:B01-3--:R-:W0:Y:S01]  /*b1b0*/  LDC.U8 R3, c[0x0][0x421] ;  /* 0x00010840ff037b82 */ /* 0x00be220000000000 */
        /* <DEDUP_REMOVED lines=14> */
[----:B0-----:R-:W-:Y:S01]  /*b2a0*/  STG.E.U8 desc[UR36][R16.64], R3 ;  /* 0x0000000310007986 */ /* 0x001fe2000c101124 */
[----:B------:R-:W-:Y:S05]  /*b2b0*/  EXIT ;  /* 0x000000000000794d */ /* 0x000fea0003800000 */
.L_x_1417:
[----:B------:R-:W0:Y:S02]  /*b2c0*/  F2I.S64.TRUNC R2, R2 ;  /* 0x0000000200027311 */ /* 0x000e24000020d900 */
[----:B0-----:R-:W-:-:S05]  /*b2d0*/  IMAD.MOV.U32 R5, RZ, RZ, R2 ;  /* 0x000000ffff057224 */ /* 0x001fca00078e0002 */
[----:B------:R-:W-:Y:S01]  /*b2e0*/  STG.E.U8 desc[UR36][R16.64], R5 ;  /* 0x0000000510007986 */ /* 0x000fe2000c101124 */
[----:B------:R-:W-:Y:S05]  /*b2f0*/  EXIT ;  /* 0x000000000000794d */ /* 0x000fea0003800000 */
.L_x_1416:
[----:B------:R-:W-:-:S13]  /*b300*/  ISETP.NE.AND P0, PT, R0, 0x2, PT ;  /* 0x000000020000780c */ /* 0x000fda0003f05270 */
[----:B------:R-:W-:Y:S05]  /*b310*/  @!P0 BRA `(.L_x_1419) ;  /* 0x0000000000288947 */ /* 0x000fea0003800000 */
[----:B------:R-:W-:-:S13]  /*b320*/  ISETP.NE.AND P0, PT, R0, 0x3, PT ;  /* 0x000000030000780c */ /* 0x000fda0003f05270 */
[----:B------:R-:W-:Y:S05]  /*b330*/  @!P0 BRA `(.L_x_1420) ;  /* 0x0000000000148947 */ /* 0x000fea0003800000 */
[----:B------:R-:W-:-:S13]  /*b340*/  ISETP.NE.AND P0, PT, R0, 0x4, PT ;  /* 0x000000040000780c */ /* 0x000fda0003f05270 */
[----:B------:R-:W-:Y:S05]  /*b350*/  @P0 BRA `(.L_x_1418) ;  /* 0x0000000800d00947 */ /* 0x000fea0003800000 */
[----:B------:R-:W0:Y:S02]  /*b360*/  F2I.S64.TRUNC R2, R2 ;  /* 0x0000000200027311 */ /* 0x000e24000020d900 */
[----:B0-----:R-:W-:Y:S01]  /*b370*/  STG.E.64 desc[UR36][R16.64], R2 ;  /* 0x0000000210007986 */ /* 0x001fe2000c101b24 */
[----:B------:R-:W-:Y:S05]  /*b380*/  EXIT ;  /* 0x000000000000794d */ /* 0x000fea0003800000 */
.L_x_1420:
[----:B------:R-:W0:Y:S02]  /*b390*/  F2I.FTZ.TRUNC.NTZ R3, R2 ;  /* 0x0000000200037305 */ /* 0x000e24000021f100 */
[----:B0-----:R-:W-:Y:S01]  /*b3a0*/  STG.E desc[UR36][R16.64], R3 ;  /* 0x0000000310007986 */ /* 0x001fe2000c101924 */
[----:B------:R-:W-:Y:S05]  /*b3b0*/  EXIT ;  /* 0x000000000000794d */ /* 0x000fea0003800000 */
.L_x_1419:
[----:B------:R-:W0:Y:S02]  /*b3c0*/  F2I.FTZ.TRUNC.NTZ R3, R2 ;  /* 0x0000000200037305 */ /* 0x000e24000021f100 */
[----:B0-----:R-:W-:Y:S01]  /*b3d0*/  STG.E.U16 desc[UR36][R16.64], R3 ;  /* 0x0000000310007986 */ /* 0x001fe2000c101524 */
[----:B------:R-:W-:Y:S05]  /*b3e0*/  EXIT ;  /* 0x000000000000794d */ /* 0x000fea0003800000 */
.L_x_1415:
[----:B------:R-:W-:-:S13]  /*b3f0*/  ISETP.GT.AND P0, PT, R0, 0x6, PT ;  /* 0x000000060000780c */ /* 0x000fda0003f04270 */
[----:B------:R-:W-:Y:S05]  /*b400*/  @P0 BRA `(.L_x_1421) ;  /* 0x0000000000240947 */ /* 0x000fea0003800000 */
[----:B------:R-:W-:-:S13]  /*b410*/  ISETP.NE.AND P0, PT, R0, 0x5, PT ;  /* 0x000000050000780c */ /* 0x000fda0003f05270 */
[----:B------:R-:W-:Y:S05]  /*b420*/  @!P0 BRA `(.L_x_1422) ;  /* 0x0000000000108947 */ /* 0x000fea0003800000 */
[----:B------:R-:W-:-:S13]  /*b430*/  ISETP.NE.AND P0, PT, R0, 0x6, PT ;  /* 0x000000060000780c */ /* 0x000fda0003f05270 */
[----:B------:R-:W-:Y:S05]  /*b440*/  @P0 BRA `(.L_x_1418) ;  /* 0x0000000800940947 */ /* 0x000fea0003800000 */
[----:B------:R-:W-:Y:S01]  /*b450*/  STG.E desc[UR36][R16.64], R2 ;  /* 0x0000000210007986 */ /* 0x000fe2000c101924 */
[----:B------:R-:W-:Y:S05]  /*b460*/  EXIT ;  /* 0x000000000000794d */ /* 0x000fea0003800000 */
.L_x_1422:
[----:B------:R-:W-:-:S05]  /*b470*/  F2FP.F16.F32.PACK_AB R2, RZ, R2 ;  /* 0x00000002ff02723e */ /* 0x000fca00000000ff */
[----:B------:R-:W-:Y:S01]  /*b480*/  STG.E.U16 desc[UR36][R16.64], R2 ;  /* 0x0000000210007986 */ /* 0x000fe2000c101524 */
[----:B------:R-:W-:Y:S05]  /*b490*/  EXIT ;  /* 0x000000000000794d */ /* 0x000fea0003800000 */
.L_x_1421:
[----:B------:R-:W-:-:S13]  /*b4a0*/  ISETP.NE.AND P0, PT, R0, 0x7, PT ;  /* 0x000000070000780c */ /* 0x000fda0003f05270 */
[----:B------:R-:W-:Y:S05]  /*b4b0*/  @!P0 BRA `(.L_x_1423) ;  /* 0x00000000002c8947 */ /* 0x000fea0003800000 */
[----:B------:R-:W-:-:S13]  /*b4c0*/  ISETP.NE.AND P0, PT, R0, 0x8, PT ;  /* 0x000000080000780c */ /* 0x000fda0003f05270 */
[----:B------:R-:W-:Y:S05]  /*b4d0*/  @!P0 BRA `(.L_x_1424) ;  /* 0x0000000000148947 */ /* 0x000fea0003800000 */
[----:B------:R-:W-:-:S13]  /*b4e0*/  ISETP.NE.AND P0, PT, R0, 0x9, PT ;  /* 0x000000090000780c */ /* 0x000fda0003f05270 */
[----:B------:R-:W-:Y:S05]  /*b4f0*/  @P0 BRA `(.L_x_1418) ;  /* 0x0000000800680947 */ /* 0x000fea0003800000 */
[----:B------:R-:W-:-:S05]  /*b500*/  IMAD.MOV.U32 R3, RZ, RZ, RZ ;  /* 0x000000ffff037224 */ /* 0x000fca00078e00ff */
[----:B------:R-:W-:Y:S01]  /*b510*/  STG.E.64 desc[UR36][R16.64], R2 ;  /* 0x0000000210007986 */ /* 0x000fe2000c101b24 */
[----:B------:R-:W-:Y:S05]  /*b520*/  EXIT ;  /* 0x000000000000794d */ /* 0x000fea0003800000 */
.L_x_1424:
[----:B------:R-:W-:-:S04]  /*b530*/  F2FP.F16.F32.PACK_AB R3, RZ, R2 ;  /* 0x00000002ff03723e */ /* 0x000fc800000000ff */
[----:B------:R-:W-:-:S05]  /*b540*/  PRMT R3, R3, 0x5410, RZ ;  /* 0x0000541003037816 */ /* 0x000fca00000000ff */
[----:B------:R-:W-:Y:S01]  /*b550*/  STG.E desc[UR36][R16.64], R3 ;  /* 0x0000000310007986 */ /* 0x000fe2000c101924 */
[----:B------:R-:W-:Y:S05]  /*b560*/  EXIT ;  /* 0x000000000000794d */ /* 0x000fea0003800000 */
.L_x_1423:
[----:B------:R-:W-:-:S06]  /*b570*/  FMUL.FTZ R2, R2, 1 ;  /* 0x3f80000002027820 */ /* 0x000fcc0000410000 */
[----:B------:R-:W0:Y:S02]  /*b580*/  F2F.F64.F32 R2, R2 ;  /* 0x0000000200027310 */ /* 0x000e240000201800 */
[----:B0-----:R-:W-:Y:S01]  /*b590*/  STG.E.64 desc[UR36][R16.64], R2 ;  /* 0x0000000210007986 */ /* 0x001fe2000c101b24 */
[----:B------:R-:W-:Y:S05]  /*b5a0*/  EXIT ;  /* 0x000000000000794d */ /* 0x000fea0003800000 */
.L_x_1414:
        /* <DEDUP_REMOVED lines=10> */
[----:B------:R-:W-:Y:S01]  /*b650*/  STG.E.U8 desc[UR36][R16.64], R3 ;  /* 0x0000000310007986 */ /* 0x000fe2000c101124 */
[----:B------:R-:W-:Y:S05]  /*b660*/  EXIT ;  /* 0x000000000000794d */ /* 0x000fea0003800000 */
.L_x_1427:
[----:B------:R-:W-:Y:S01]  /*b670*/  FMUL.FTZ R4, R2, 1 ;  /* 0x3f80000002047820 */ /* 0x000fe20000410000 */
[----:B------:R-:W-:-:S05]  /*b680*/  CS2R R6, SRZ ;  /* 0x0000000000067805 */ /* 0x000fca000001ff00 */
[----:B------:R-:W0:Y:S02]  /*b690*/  F2F.F64.F32 R4, R4 ;  /* 0x0000000400047310 */ /* 0x000e240000201800 */
[----:B0-----:R-:W-:Y:S01]  /*b6a0*/  STG.E.128 desc[UR36][R16.64], R4 ;  /* 0x0000000410007986 */ /* 0x001fe2000c101d24 */
[----:B------:R-:W-:Y:S05]  /*b6b0*/  EXIT ;  /* 0x000000000000794d */ /* 0x000fea0003800000 */
.L_x_1426:
        /* <DEDUP_REMOVED lines=20> */
.L_x_1431:
[----:B------:R-:W-:Y:S05]  /*b800*/  BSYNC B0 ;  /* 0x0000000000007941 */ /* 0x000fea0003800000 */
.L_x_1430:
[----:B------:R-:W-:-:S05]  /*b810*/  LOP3.LUT R5, R0, R5, RZ, 0xfc, !PT ;  /* 0x0000000500057212 */ /* 0x000fca00078efcff */
[----:B------:R-:W-:Y:S01]  /*b820*/  STG.E.U8 desc[UR36][R16.64], R5 ;  /* 0x0000000510007986 */ /* 0x000fe2000c101124 */
[----:B------:R-:W-:Y:S05]  /*b830*/  EXIT ;  /* 0x000000000000794d */ /* 0x000fea0003800000 */
.L_x_1429:
        /* <DEDUP_REMOVED lines=12> */
.L_x_1433:
[----:B------:R-:W-:Y:S01]  /*b900*/  IMAD.MOV.U32 R0, RZ, RZ, 0x7f ;  /* 0x0000007fff007424 */ /* 0x000fe200078e00ff */
[----:B------:R-:W-:-:S04]  /*b910*/  ISETP.GT.U32.AND P0, PT, R4, 0x7f800000, PT ;  /* 0x7f8000000400780c */ /* 0x000fc80003f04070 */
[----:B------:R-:W-:-:S09]  /*b920*/  SEL R0, R0, 0x7c, P0 ;  /* 0x0000007c00007807 */ /* 0x000fd20000000000 */
.L_x_1434:
[----:B------:R-:W-:Y:S05]  /*b930*/  BSYNC B0 ;  /* 0x0000000000007941 */ /* 0x000fea0003800000 */
.L_x_1432:
[----:B------:R-:W-:-:S04]  /*b940*/  LOP3.LUT R2, R2, 0x80000000, RZ, 0xc0, !PT ;  /* 0x8000000002027812 */ /* 0x000fc800078ec0ff */
[----:B------:R-:W-:-:S04]  /*b950*/  SHF.R.U32.HI R3, RZ, 0x18, R2 ;  /* 0x00000018ff037819 */ /* 0x000fc80000011602 */
[----:B------:R-:W-:-:S05]  /*b960*/  LOP3.LUT R3, R0, R3, RZ, 0xfc, !PT ;  /* 0x0000000300037212 */ /* 0x000fca00078efcff */
[----:B------:R-:W-:Y:S01]  /*b970*/  STG.E.U8 desc[UR36][R16.64], R3 ;  /* 0x0000000310007986 */ /* 0x000fe2000c101124 */
[----:B------:R-:W-:Y:S05]  /*b980*/  EXIT ;  /* 0x000000000000794d */ /* 0x000fea0003800000 */
.L_x_1428:
[----:B------:R-:W-:-:S05]  /*b990*/  F2FP.BF16.F32.PACK_AB R2, RZ, R2 ;  /* 0x00000002ff02723e */ /* 0x000fca00000010ff */
[----:B------:R-:W-:Y:S01]  /*b9a0*/  STG.E.U16 desc[UR36][R16.64], R2 ;  /* 0x0000000210007986 */ /* 0x000fe2000c101524 */
[----:B------:R-:W-:Y:S05]  /*b9b0*/  EXIT ;  /* 0x000000000000794d */ /* 0x000fea0003800000 */
.L_x_1425:
        /* <DEDUP_REMOVED lines=9> */
[----:B0-----:R-:W-:Y:S01]  /*ba50*/  STG.E.U16 desc[UR36][R16.64], R3 ;  /* 0x0000000310007986 */ /* 0x001fe2000c101524 */
[----:B------:R-:W-:Y:S05]  /*ba60*/  EXIT ;  /* 0x000000000000794d */ /* 0x000fea0003800000 */
.L_x_1437:
        /* <DEDUP_REMOVED lines=16> */
.L_x_1440:
[----:B------:R-:W-:-:S04]  /*bb70*/  LOP3.LUT R2, R2, 0x80000000, RZ, 0xc0, !PT ;  /* 0x8000000002027812 */ /* 0x000fc800078ec0ff */
[----:B------:R-:W-:-:S04]  /*bb80*/  SHF.R.U32.HI R3, RZ, 0x18, R2 ;  /* 0x00000018ff037819 */ /* 0x000fc80000011602 */
[----:B------:R-:W-:-:S04]  /*bb90*/  LOP3.LUT R0, R0, R3, RZ, 0xfc, !PT ;  /* 0x0000000300007212 */ /* 0x000fc800078efcff */
[----:B------:R-:W-:-:S07]  /*bba0*/  PRMT R8, R0, 0x7610, R8 ;  /* 0x0000761000087816 */ /* 0x000fce0000000008 */
.L_x_1439:
[----:B------:R-:W-:Y:S05]  /*bbb0*/  BSYNC B0 ;  /* 0x0000000000007941 */ /* 0x000fea0003800000 */
.L_x_1438:
[----:B------:R-:W-:Y:S01]  /*bbc0*/  STG.E.U8 desc[UR36][R16.64], R8 ;  /* 0x0000000810007986 */ /* 0x000fe2000c101124 */
[----:B------:R-:W-:Y:S05]  /*bbd0*/  EXIT ;  /* 0x000000000000794d */ /* 0x000fea0003800000 */
.L_x_1436:
        /* <DEDUP_REMOVED lines=16> */
.L_x_1443:
[----:B------:R-:W-:-:S04]  /*bce0*/  LOP3.LUT R2, R2, 0x80000000, RZ, 0xc0, !PT ;  /* 0x8000000002027812 */ /* 0x000fc800078ec0ff */
[----:B------:R-:W-:-:S04]  /*bcf0*/  SHF.R.U32.HI R3, RZ, 0x18, R2 ;  /* 0x00000018ff037819 */ /* 0x000fc80000011602 */
[----:B------:R-:W-:-:S04]  /*bd00*/  LOP3.LUT R0, R0, R3, RZ, 0xfc, !PT ;  /* 0x0000000300007212 */ /* 0x000fc800078efcff */
[----:B------:R-:W-:-:S07]  /*bd10*/  PRMT R8, R0, 0x7610, R8 ;  /* 0x0000761000087816 */ /* 0x000fce0000000008 */
.L_x_1442:
[----:B------:R-:W-:Y:S05]  /*bd20*/  BSYNC B0 ;  /* 0x0000000000007941 */ /* 0x000fea0003800000 */
.L_x_1441:
[----:B------:R-:W-:Y:S01]  /*bd30*/  STG.E.U8 desc[UR36][R16.64], R8 ;  /* 0x0000000810007986 */ /* 0x000fe2000c101124 */
[----:B------:R-:W-:Y:S05]  /*bd40*/  EXIT ;  /* 0x000000000000794d */ /* 0x000fea0003800000 */
.L_x_1435:
        /* <DEDUP_REMOVED lines=21> */
.L_x_1418:
        /* <DEDUP_REMOVED lines=16> */
.L_x_1446:
[----:B------:R-:W-:Y:S05]  /*bfa0*/  EXIT ;  /* 0x000000000000794d */ /* 0x000fea0003800000 */
.L_x_1445:
[----:B------:R-:W0:Y:S02]  /*bfb0*/  F2I.U64.TRUNC R2, R2 ;  /* 0x0000000200027311 */ /* 0x000e24000020d800 */
[----:B0-----:R-:W-:Y:S01]  /*bfc0*/  STG.E.64 desc[UR36][R16.64], R2 ;  /* 0x0000000210007986 */ /* 0x001fe2000c101b24 */
[----:B------:R-:W-:Y:S05]  /*bfd0*/  EXIT ;  /* 0x000000000000794d */ /* 0x000fea0003800000 */
.L_x_1444:
[----:B------:R-:W0:Y:S02]  /*bfe0*/  F2I.FTZ.U32.TRUNC.NTZ R3, R2 ;  /* 0x0000000200037305 */ /* 0x000e24000021f000 */
[----:B0-----:R-:W-:Y:S01]  /*bff0*/  STG.E desc[UR36][R16.64], R3 ;  /* 0x0000000310007986 */ /* 0x001fe2000c101924 */
[----:B------:R-:W-:Y:S05]  /*c000*/  EXIT ;  /* 0x000000000000794d */ /* 0x000fea0003800000 */
.L_x_1447:
        /* <DEDUP_REMOVED lines=15> */
.L_x_2630:


//--------------------- .text._ZN2at6native27unrolled_elementwise_kernelIZZZNS0_15cos_kernel_cudaERNS_18TensorIteratorBaseEENKUlvE0_clEvENKUlvE0_clEvEUlfE_St5arrayIPcLm2EELi4E23TrivialOffsetCalculatorILi1EjESB_NS0_6memory12LoadWithCastILi1EEENSC_13StoreWithCastILi1EEEEEviT_T0_T2_T3_T4_T5_ --------------------------
	.section	.text._ZN2at6native27unrolled_elementwise_kernelIZZZNS0_15cos_kernel_cudaERNS_18TensorIteratorBaseEENKUlvE0_clEvENKUlvE0_clEvEUlfE_St5arrayIPcLm2EELi4E23TrivialOffsetCalculatorILi1EjESB_NS0_6memory12LoadWithCastILi1EEENSC_13StoreWithCastILi1EEEEEviT_T0_T2_T3_T4_T5_,"ax",@progbits
	.align	128
        .global         _ZN2at6native27unrolled_elementwise_kernelIZZZNS0_15cos_kernel_cudaERNS_18TensorIteratorBaseEENKUlvE0_clEvENKUlvE0_clEvEUlfE_St5arrayIPcLm2EELi4E23TrivialOffsetCalculatorILi1EjESB_NS0_6memory12LoadWithCastILi1EEENSC_13StoreWithCastILi1EEEEEviT_T0_T2_T3_T4_T5_
        .type           _ZN2at6native27unrolled_elementwise_kernelIZZZNS0_15cos_kernel_cudaERNS_18TensorIteratorBaseEENKUlvE0_clEvENKUlvE0_clEvEUlfE_St5arrayIPcLm2EELi4E23TrivialOffsetCalculatorILi1EjESB_NS0_6memory12LoadWithCastILi1EEENSC_13StoreWithCastILi1EEEEEviT_T0_T2_T3_T4_T5_,@function
        .size           _ZN2at6native27unrolled_elementwise_kernelIZZZNS0_15cos_kernel_cudaERNS_18TensorIteratorBaseEENKUlvE0_clEvENKUlvE0_clEvEUlfE_St5arrayIPcLm2EELi4E23TrivialOffsetCalculatorILi1EjESB_NS0_6memory12LoadWithCastILi1EEENSC_13StoreWithCastILi1EEEEEviT_T0_T2_T3_T4_T5_,(.L_x_2631 - _ZN2at6native27unrolled_elementwise_kernelIZZZNS0_15cos_kernel_cudaERNS_18TensorIteratorBaseEENKUlvE0_clEvENKUlvE0_clEvEUlfE_St5arrayIPcLm2EELi4E23TrivialOffsetCalculatorILi1EjESB_NS0_6memory12LoadWithCastILi1EEENSC_13StoreWithCastILi1EEEEEviT_T0_T2_T3_T4_T5_)
        .other          _ZN2at6native27unrolled_elementwise_kernelIZZZNS0_15cos_kernel_cudaERNS_18TensorIteratorBaseEENKUlvE0_clEvENKUlvE0_clEvEUlfE_St5arrayIPcLm2EELi4E23TrivialOffsetCalculatorILi1EjESB_NS0_6memory12LoadWithCastILi1EEENSC_13StoreWithCastILi1EEEEEviT_T0_T2_T3_T4_T5_,@"STO_CUDA_ENTRY STV_DEFAULT"
_ZN2at6native27unrolled_elementwise_kernelIZZZNS0_15cos_kernel_cudaERNS_18TensorIteratorBaseEENKUlvE0_clEvENKUlvE0_clEvEUlfE_St5arrayIPcLm2EELi4E23TrivialOffsetCalculatorILi1EjESB_NS0_6memory12LoadWithCastILi1EEENSC_13StoreWithCastILi1EEEEEviT_T0_T2_T3_T4_T5_:
.text._ZN2at6native27unrolled_elementwise_kernelIZZZNS0_15cos_kernel_cudaERNS_18TensorIteratorBaseEENKUlvE0_clEvENKUlvE0_clEvEUlfE_St5arrayIPcLm2EELi4E23TrivialOffsetCalculatorILi1EjESB_NS0_6memory12LoadWithCastILi1EEENSC_13StoreWithCastILi1EEEEEviT_T0_T2_T3_T4_T5_:
[----:B------:R-:W0:Y:S01]  /*0000*/  LDC R1, c[0x0][0x28] ;  /* 0x00000a00ff017b82 */ /* 0x000e220000000800 */
[----:B------:R-:W1:Y:S07]  /*0010*/  S2R R2, SR_CTAID.X ;  /* 0x0000000000027919 */ /* 0x000e6e0000002500 */
[----:B------:R-:W1:Y:S01]  /*0020*/  LDC R17, c[0x0][0x210] ;  /* 0x00008400ff117b82 */ /* 0x000e620000000800 */
[----:B------:R-:W-:Y:S01]  /*0030*/  ULDC.64 UR36, c[0x0][0x208] ;  /* 0x0000820000247ab9 */ /* 0x000fe20000000a00 */
[----:B------:R-:W-:Y:S01]  /*0040*/  BSSY B7, `(.L_x_1448) ;  /* 0x00000ee000077945 */ /* 0x000fe20003800000 */
[----:B------:R-:W2:Y:S01]  /*0050*/  S2R R23, SR_TID.X ;  /* 0x0000000000177919 */ /* 0x000ea20000002100 */
[----:B------:R-:W-:-:S04]  /*0060*/  CS2R R18, SRZ ;  /* 0x0000000000127805 */ /* 0x000fc8000001ff00 */
[----:B------:R-:W3:Y:S01]  /*0070*/  LDC.U8 R24, c[0x0][0x22c] ;  /* 0x00008b00ff187b82 */ /* 0x000ee20000000000 */
[----:B-1----:R-:W-:-:S05]  /*0080*/  IMAD R17, R2, -0x200, R17 ;  /* 0xfffffe0002117824 */ /* 0x002fca00078e0211 */
[----:B--2---:R-:W-:-:S13]  /*0090*/  ISETP.GE.AND P0, PT, R23, R17, PT ;  /* 0x000000111700720c */ /* 0x004fda0003f06270 */
[----:B0--3--:R-:W-:Y:S05]  /*00a0*/  @P0 BRA `(.L_x_1449) ;  /* 0x0000000c009c0947 */ /* 0x009fea0003800000 */
[----:B------:R-:W0:Y:S01]  /*00b0*/  LDC.64 R4, c[0x0][0x220] ;  /* 0x00008800ff047b82 */ /* 0x000e220000000a00 */
[----:B------:R-:W-:Y:S01]  /*00c0*/  PRMT R0, R24, 0x9910, RZ ;  /* 0x0000991018007816 */ /* 0x000fe200000000ff */
[----:B------:R-:W-:Y:S01]  /*00d0*/  IMAD R23, R2, 0x200, R23 ;  /* 0x0000020002177824 */ /* 0x000fe200078e0217 */
[----:B------:R-:W-:Y:S01]  /*00e0*/  ULDC UR4, c[0x0][0x230] ;  /* 0x00008c0000047ab9 */ /* 0x000fe20000000800 */
[----:B------:R-:W-:Y:S01]  /*00f0*/  BSSY B6, `(.L_x_1450) ;  /* 0x00000e0000067945 */ /* 0x000fe20003800000 */
        /* <DEDUP_REMOVED lines=14> */
[----:B--2---:R4:W0:Y:S01]  /*01e0*/  I2F.S16 R19, R4 ;  /* 0x0000000400137306 */ /* 0x0048220000101400 */
[----:B------:R-:W-:Y:S05]  /*01f0*/  BRA `(.L_x_1456) ;  /* 0x0000000c003c7947 */ /* 0x000fea0003800000 */
.L_x_1454:
[----:B------:R-:W2:Y:S02]  /*0200*/  LDG.E.U8 R4, desc[UR36][R4.64] ;  /* 0x0000002404047981 */ /* 0x000ea4000c1e1100 */
[----:B--2---:R-:W-:Y:S01]  /*0210*/  I2FP.F32.U32 R19, R4 ;  /* 0x0000000400137245 */ /* 0x004fe20000201000 */
[----:B------:R-:W-:Y:S06]  /*0220*/  BRA `(.L_x_1456) ;  /* 0x0000000c00307947 */ /* 0x000fec0003800000 */
.L_x_1453:
[----:B------:R-:W-:-:S13]  /*0230*/  ISETP.NE.AND P0, PT, R0, 0x2, PT ;  /* 0x000000020000780c */ /* 0x000fda0003f05270 */
[----:B------:R-:W-:Y:S05]  /*0240*/  @!P0 BRA `(.L_x_1457) ;  /* 0x0000000000288947 */ /* 0x000fea0003800000 */
[----:B------:R-:W-:-:S13]  /*0250*/  ISETP.NE.AND P0, PT, R0, 0x3, PT ;  /* 0x000000030000780c */ /* 0x000fda0003f05270 */
[----:B------:R-:W-:Y:S05]  /*0260*/  @!P0 BRA `(.L_x_1458) ;  /* 0x0000000000148947 */ /* 0x000fea0003800000 */
[----:B------:R-:W-:-:S13]  /*0270*/  ISETP.NE.AND P0, PT, R0, 0x4, PT ;  /* 0x000000040000780c */ /* 0x000fda0003f05270 */
[----:B------:R-:W-:Y:S05]  /*0280*/  @P0 BRA `(.L_x_1455) ;  /* 0x0000000800bc0947 */ /* 0x000fea0003800000 */
[----:B------:R-:W2:Y:S02]  /*0290*/  LDG.E.64 R4, desc[UR36][R4.64] ;  /* 0x0000002404047981 */ /* 0x000ea4000c1e1b00 */
[----:B--2---:R0:W1:Y:S01]  /*02a0*/  I2F.S64 R19, R4 ;  /* 0x0000000400137312 */ /* 0x0040620000301400 */
[----:B------:R-:W-:Y:S05]  /*02b0*/  BRA `(.L_x_1456) ;  /* 0x0000000c000c7947 */ /* 0x000fea0003800000 */
.L_x_1458:
[----:B------:R-:W2:Y:S02]  /*02c0*/  LDG.E R4, desc[UR36][R4.64] ;  /* 0x0000002404047981 */ /* 0x000ea4000c1e1900 */
[----:B--2---:R-:W-:Y:S01]  /*02d0*/  I2FP.F32.S32 R19, R4 ;  /* 0x0000000400137245 */ /* 0x004fe20000201400 */
[----:B------:R-:W-:Y:S06]  /*02e0*/  BRA `(.L_x_1456) ;  /* 0x0000000c00007947 */ /* 0x000fec0003800000 */
.L_x_1457:
[----:B------:R-:W2:Y:S02]  /*02f0*/  LDG.E.U16 R4, desc[UR36][R4.64] ;  /* 0x0000002404047981 */ /* 0x000ea4000c1e1500 */
[----:B--2---:R2:W3:Y:S01]  /*0300*/  I2F.S16 R19, R4 ;  /* 0x0000000400137306 */ /* 0x0044e20000101400 */
[----:B------:R-:W-:Y:S05]  /*0310*/  BRA `(.L_x_1456) ;  /* 0x0000000800f47947 */ /* 0x000fea0003800000 */
.L_x_1452:
        /* <DEDUP_REMOVED lines=8> */
.L_x_1460:
[----:B------:R-:W2:Y:S02]  /*03a0*/  LDG.E.U16 R4, desc[UR36][R4.64] ;  /* 0x0000002404047981 */ /* 0x000ea4000c1e1500 */
[----:B--2---:R-:W-:Y:S01]  /*03b0*/  HADD2.F32 R19, -RZ, R4.H0_H0 ;  /* 0x20000004ff137230 */ /* 0x004fe20000004100 */
[----:B------:R-:W-:Y:S06]  /*03c0*/  BRA `(.L_x_1456) ;  /* 0x0000000800c87947 */ /* 0x000fec0003800000 */
.L_x_1459:
        /* <DEDUP_REMOVED lines=8> */
.L_x_1462:
[----:B------:R-:W2:Y:S02]  /*0450*/  LDG.E.U16 R4, desc[UR36][R4.64] ;  /* 0x0000002404047981 */ /* 0x000ea4000c1e1500 */
[----:B--2---:R-:W-:Y:S01]  /*0460*/  HADD2.F32 R19, -RZ, R4.H0_H0 ;  /* 0x20000004ff137230 */ /* 0x004fe20000004100 */
[----:B------:R-:W-:Y:S06]  /*0470*/  BRA `(.L_x_1456) ;  /* 0x00000008009c7947 */ /* 0x000fec0003800000 */
.L_x_1461:
[----:B------:R-:W2:Y:S01]  /*0480*/  LDG.E.64 R4, desc[UR36][R4.64] ;  /* 0x0000002404047981 */ /* 0x000ea2000c1e1b00 */
[----:B------:R-:W-:Y:S01]  /*0490*/  UMOV UR4, 0xf0000000 ;  /* 0xf000000000047882 */ /* 0x000fe20000000000 */
[----:B------:R-:W-:Y:S01]  /*04a0*/  UMOV UR5, 0x380fffff ;  /* 0x380fffff00057882 */ /* 0x000fe20000000000 */
[----:B--2---:R-:W0:Y:S01]  /*04b0*/  F2F.F32.F64 R19, R4 ;  /* 0x0000000400137310 */ /* 0x004e220000301000 */
[----:B------:R-:W-:-:S14]  /*04c0*/  DSETP.GEU.AND P0, PT, |R4|, UR4, PT ;  /* 0x0000000404007e2a */ /* 0x000fdc000bf0e200 */
[----:B0-----:R-:W-:Y:S01]  /*04d0*/  @!P0 FMUL R19, R19, 1.175494350822287508e-38 ;  /* 0x0080000013138820 */ /* 0x001fe20000400000 */
[----:B------:R-:W-:Y:S06]  /*04e0*/  BRA `(.L_x_1456) ;  /* 0x0000000800807947 */ /* 0x000fec0003800000 */
.L_x_1451:
        /* <DEDUP_REMOVED lines=12> */
.L_x_1465:
[----:B------:R-:W2:Y:S01]  /*05b0*/  LDG.E.64 R4, desc[UR36][R4.64] ;  /* 0x0000002404047981 */ /* 0x000ea2000c1e1b00 */
[----:B------:R-:W-:Y:S01]  /*05c0*/  UMOV UR4, 0xf0000000 ;  /* 0xf000000000047882 */ /* 0x000fe20000000000 */
[----:B------:R-:W-:Y:S01]  /*05d0*/  UMOV UR5, 0x380fffff ;  /* 0x380fffff00057882 */ /* 0x000fe20000000000 */
[----:B--2---:R-:W0:Y:S01]  /*05e0*/  F2F.F32.F64 R19, R4 ;  /* 0x0000000400137310 */ /* 0x004e220000301000 */
[----:B------:R-:W-:-:S14]  /*05f0*/  DSETP.GEU.AND P0, PT, |R4|, UR4, PT ;  /* 0x0000000404007e2a */ /* 0x000fdc000bf0e200 */
[----:B0-----:R-:W-:Y:S01]  /*0600*/  @!P0 FMUL R19, R19, 1.175494350822287508e-38 ;  /* 0x0080000013138820 */ /* 0x001fe20000400000 */
[----:B------:R-:W-:Y:S06]  /*0610*/  BRA `(.L_x_1456) ;  /* 0x0000000800347947 */ /* 0x000fec0003800000 */
.L_x_1464:
        /* <DEDUP_REMOVED lines=11> */
[----:B------:R-:W-:-:S05]  /*06d0*/  VIADD R6, R0, 0x1000000 ;  /* 0x0100000000067836 */ /* 0x000fca0000000000 */
[----:B------:R-:W-:Y:S02]  /*06e0*/  SHF.R.S32.HI R6, RZ, 0x8, R6 ;  /* 0x00000008ff067819 */ /* 0x000fe40000011406 */
[----:B0-----:R-:W-:-:S04]  /*06f0*/  IADD3 R3, -R3, 0x1f, RZ ;  /* 0x0000001f03037810 */ /* 0x001fc80007ffe1ff */
[C---:B------:R-:W-:Y:S01]  /*0700*/  ISETP.GT.U32.AND P0, PT, R3.reuse, 0x4, PT ;  /* 0x000000040300780c */ /* 0x040fe20003f04070 */
[----:B------:R-:W-:-:S05]  /*0710*/  VIADD R3, R3, 0xfffffffc ;  /* 0xfffffffc03037836 */ /* 0x000fca0000000000 */
[----:B------:R-:W-:-:S04]  /*0720*/  SEL R3, R3, RZ, P0 ;  /* 0x000000ff03037207 */ /* 0x000fc80000000000 */
[C---:B------:R-:W-:Y:S01]  /*0730*/  SHF.L.U32 R4, R0.reuse, R3, RZ ;  /* 0x0000000300047219 */ /* 0x040fe200000006ff */
[----:B------:R-:W-:Y:S02]  /*0740*/  IMAD R7, R3, R8, 0x3c000000 ;  /* 0x3c00000003077424 */ /* 0x000fe400078e0208 */
[----:B------:R-:W-:-:S03]  /*0750*/  VIADD R3, R0, 0xffffffff ;  /* 0xffffffff00037836 */ /* 0x000fc60000000000 */
[----:B------:R-:W-:Y:S02]  /*0760*/  LEA.HI R7, R4, R7, RZ, 0x1c ;  /* 0x0000000704077211 */ /* 0x000fe400078fe0ff */
[----:B------:R-:W-:Y:S02]  /*0770*/  SHF.R.S32.HI R3, RZ, 0x1f, R3 ;  /* 0x0000001fff037819 */ /* 0x000fe40000011403 */
[----:B------:R-:W-:-:S04]  /*0780*/  LOP3.LUT R6, R7, 0x7f800000, R6, 0xf8, !PT ;  /* 0x7f80000007067812 */ /* 0x000fc800078ef806 */
[----:B------:R-:W-:-:S04]  /*0790*/  LOP3.LUT R6, R6, R3, RZ, 0x30, !PT ;  /* 0x0000000306067212 */ /* 0x000fc800078e30ff */
[----:B------:R-:W-:Y:S01]  /*07a0*/  LOP3.LUT R19, R6, 0x80000000, R19, 0xf8, !PT ;  /* 0x8000000006137812 */ /* 0x000fe200078ef813 */
[----:B------:R-:W-:Y:S06]  /*07b0*/  BRA `(.L_x_1456) ;  /* 0x0000000400cc7947 */ /* 0x000fec0003800000 */
.L_x_1467:
        /* <DEDUP_REMOVED lines=12> */
[----:B------:R-:W-:Y:S01]  /*0880*/  LOP3.LUT R19, R19, 0x80000000, R0, 0xf8, !PT ;  /* 0x8000000013137812 */ /* 0x000fe200078ef800 */
[----:B------:R-:W-:Y:S06]  /*0890*/  BRA `(.L_x_1456) ;  /* 0x0000000400947947 */ /* 0x000fec0003800000 */
.L_x_1466:
[----:B------:R-:W2:Y:S02]  /*08a0*/  LDG.E.U16 R4, desc[UR36][R4.64] ;  /* 0x0000002404047981 */ /* 0x000ea4000c1e1500 */
[----:B--2---:R-:W-:Y:S01]  /*08b0*/  IMAD.U32 R19, R4, 0x10000, RZ ;  /* 0x0001000004137824 */ /* 0x004fe200078e00ff */
[----:B------:R-:W-:Y:S06]  /*08c0*/  BRA `(.L_x_1456) ;  /* 0x0000000400887947 */ /* 0x000fec0003800000 */
.L_x_1463:
        /* <DEDUP_REMOVED lines=11> */
.L_x_1470:
        /* <DEDUP_REMOVED lines=20> */
.L_x_1472:
[----:B------:R-:W-:Y:S05]  /*0ac0*/  BSYNC B0 ;  /* 0x0000000000007941 */ /* 0x000fea0003800000 */
.L_x_1471:
[----:B------:R-:W-:Y:S01]  /*0ad0*/  IMAD.SHL.U32 R3, R3, 0x100000, RZ ;  /* 0x0010000003037824 */ /* 0x000fe200078e00ff */
[----:B------:R-:W-:-:S04]  /*0ae0*/  LEA R0, R0, 0x3b800000, 0x17 ;  /* 0x3b80000000007811 */ /* 0x000fc800078eb8ff */
[----:B------:R-:W-:Y:S01]  /*0af0*/  LOP3.LUT R19, R0, R3, R19, 0xfe, !PT ;  /* 0x0000000300137212 */ /* 0x000fe200078efe13 */
[----:B------:R-:W-:Y:S06]  /*0b00*/  BRA `(.L_x_1456) ;  /* 0x0000000000f87947 */ /* 0x000fec0003800000 */
.L_x_1469:
        /* <DEDUP_REMOVED lines=20> */
.L_x_1474:
[----:B------:R-:W-:Y:S05]  /*0c50*/  BSYNC B0 ;  /* 0x0000000000007941 */ /* 0x000fea0003800000 */
.L_x_1473:
[----:B------:R-:W-:Y:S01]  /*0c60*/  IMAD.SHL.U32 R3, R3, 0x200000, RZ ;  /* 0x0020000003037824 */ /* 0x000fe200078e00ff */
[----:B------:R-:W-:-:S04]  /*0c70*/  LEA R0, R0, 0x37800000, 0x17 ;  /* 0x3780000000007811 */ /* 0x000fc800078eb8ff */
[----:B------:R-:W-:Y:S01]  /*0c80*/  LOP3.LUT R19, R0, R3, R19, 0xfe, !PT ;  /* 0x0000000300137212 */ /* 0x000fe200078efe13 */
[----:B------:R-:W-:Y:S06]  /*0c90*/  BRA `(.L_x_1456) ;  /* 0x0000000000947947 */ /* 0x000fec0003800000 */
.L_x_1468:
        /* <DEDUP_REMOVED lines=14> */
.L_x_1455:
        /* <DEDUP_REMOVED lines=16> */
.L_x_1477:
[----:B------:R-:W-:Y:S01]  /*0e80*/  IMAD.MOV.U32 R19, RZ, RZ, RZ ;  /* 0x000000ffff137224 */ /* 0x000fe200078e00ff */
[----:B------:R-:W-:Y:S06]  /*0e90*/  BRA `(.L_x_1456) ;  /* 0x0000000000147947 */ /* 0x000fec0003800000 */
.L_x_1476:
[----:B------:R-:W2:Y:S02]  /*0ea0*/  LDG.E.64 R4, desc[UR36][R4.64] ;  /* 0x0000002404047981 */ /* 0x000ea4000c1e1b00 */
[----:B--2---:R0:W1:Y:S01]  /*0eb0*/  I2F.U64 R19, R4 ;  /* 0x0000000400137312 */ /* 0x0040620000301000 */
[----:B------:R-:W-:Y:S05]  /*0ec0*/  BRA `(.L_x_1456) ;  /* 0x0000000000087947 */ /* 0x000fea0003800000 */
.L_x_1475:
[----:B------:R-:W2:Y:S02]  /*0ed0*/  LDG.E R4, desc[UR36][R4.64] ;  /* 0x0000002404047981 */ /* 0x000ea4000c1e1900 */
[----:B--2---:R-:W-:-:S07]  /*0ee0*/  I2FP.F32.U32 R19, R4 ;  /* 0x0000000400137245 */ /* 0x004fce0000201000 */
.L_x_1456:
[----:B------:R-:W-:Y:S05]  /*0ef0*/  BSYNC B6 ;  /* 0x0000000000067941 */ /* 0x000fea0003800000 */
.L_x_1450:
[----:B------:R-:W2:Y:S02]  /*0f00*/  S2R R23, SR_TID.X ;  /* 0x0000000000177919 */ /* 0x000ea40000002100 */
[----:B--2---:R-:W-:-:S07]  /*0f10*/  VIADD R23, R23, 0x80 ;  /* 0x0000008017177836 */ /* 0x004fce0000000000 */
.L_x_1449:
[----:B------:R-:W-:Y:S05]  /*0f20*/  BSYNC B7 ;  /* 0x0000000000077941 */ /* 0x000fea0003800000 */
.L_x_1448:
[----:B------:R-:W-:Y:S01]  /*0f30*/  ISETP.GE.AND P0, PT, R23, R17, PT ;  /* 0x000000111700720c */ /* 0x000fe20003f06270 */
[----:B------:R-:W-:-:S12]  /*0f40*/  BSSY B7, `(.L_x_1478) ;  /* 0x00000e8000077945 */ /* 0x000fd80003800000 */
[----:B------:R-:W-:Y:S05]  /*0f50*/  @P0 BRA `(.L_x_1479) ;  /* 0x0000000c00980947 */ /* 0x000fea0003800000 */
[----:B0---4-:R-:W0:Y:S01]  /*0f60*/  LDC.64 R4, c[0x0][0x220] ;  /* 0x00008800ff047b82 */ /* 0x011e220000000a00 */
[----:B------:R-:W-:Y:S01]  /*0f70*/  IMAD R0, R2, 0x200, R23 ;  /* 0x0000020002007824 */ /* 0x000fe200078e0217 */
[----:B------:R-:W-:Y:S01]  /*0f80*/  PRMT R6, R24, 0x9910, RZ ;  /* 0x0000991018067816 */ /* 0x000fe200000000ff */
[----:B------:R-:W-:Y:S01]  /*0f90*/  ULDC UR4, c[0x0][0x230] ;  /* 0x00008c0000047ab9 */ /* 0x000fe20000000800 */
[----:B------:R-:W-:Y:S01]  /*0fa0*/  BSSY B6, `(.L_x_1480) ;  /* 0x00000e0000067945 */ /* 0x000fe20003800000 */
        /* <DEDUP_REMOVED lines=17> */
.L_x_1484:
[----:B------:R-:W2:Y:S02]  /*10c0*/  LDG.E.U8 R4, desc[UR36][R4.64] ;  /* 0x0000002404047981 */ /* 0x000ea4000c1e1100 */
[----:B--2---:R-:W-:Y:S01]  /*10d0*/  I2FP.F32.U32 R18, R4 ;  /* 0x0000000400127245 */ /* 0x004fe20000201000 */
[----:B------:R-:W-:Y:S06]  /*10e0*/  BRA `(.L_x_1486) ;  /* 0x0000000c002c7947 */ /* 0x000fec0003800000 */
.L_x_1483:
        /* <DEDUP_REMOVED lines=9> */
.L_x_1488:
[----:B------:R-:W2:Y:S02]  /*1180*/  LDG.E R4, desc[UR36][R4.64] ;  /* 0x0000002404047981 */ /* 0x000ea4000c1e1900 */
[----:B--2---:R-:W-:Y:S01]  /*1190*/  I2FP.F32.S32 R18, R4 ;  /* 0x0000000400127245 */ /* 0x004fe20000201400 */
[----:B------:R-:W-:Y:S06]  /*11a0*/  BRA `(.L_x_1486) ;  /* 0x0000000800fc7947 */ /* 0x000fec0003800000 */
.L_x_1487:
[----:B------:R-:W2:Y:S02]  /*11b0*/  LDG.E.U16 R4, desc[UR36][R4.64] ;  /* 0x0000002404047981 */ /* 0x000ea4000c1e1500 */
[----:B--2---:R0:W2:Y:S01]  /*11c0*/  I2F.S16 R18, R4 ;  /* 0x0000000400127306 */ /* 0x0040a20000101400 */
[----:B------:R-:W-:Y:S05]  /*11d0*/  BRA `(.L_x_1486) ;  /* 0x0000000800f07947 */ /* 0x000fea0003800000 */
.L_x_1482:
        /* <DEDUP_REMOVED lines=8> */
.L_x_1490:
[----:B------:R-:W2:Y:S02]  /*1260*/  LDG.E.U16 R4, desc[UR36][R4.64] ;  /* 0x0000002404047981 */ /* 0x000ea4000c1e1500 */
[----:B--2---:R-:W-:Y:S01]  /*1270*/  HADD2.F32 R18, -RZ, R4.H0_H0 ;  /* 0x20000004ff127230 */ /* 0x004fe20000004100 */
[----:B------:R-:W-:Y:S06]  /*1280*/  BRA `(.L_x_1486) ;  /* 0x0000000800c47947 */ /* 0x000fec0003800000 */
.L_x_1489:
        /* <DEDUP_REMOVED lines=8> */
.L_x_1492:
[----:B------:R-:W2:Y:S02]  /*1310*/  LDG.E.U16 R4, desc[UR36][R4.64] ;  /* 0x0000002404047981 */ /* 0x000ea4000c1e1500 */
[----:B--2---:R-:W-:Y:S01]  /*1320*/  HADD2.F32 R18, -RZ, R4.H0_H0 ;  /* 0x20000004ff127230 */ /* 0x004fe20000004100 */
[----:B------:R-:W-:Y:S06]  /*1330*/  BRA `(.L_x_1486) ;  /* 0x0000000800987947 */ /* 0x000fec0003800000 */
.L_x_1491:
[----:B------:R-:W2:Y:S01]  /*1340*/  LDG.E.64 R4, desc[UR36][R4.64] ;  /* 0x0000002404047981 */ /* 0x000ea2000c1e1b00 */
[----:B------:R-:W-:Y:S01]  /*1350*/  UMOV UR4, 0xf0000000 ;  /* 0xf000000000047882 */ /* 0x000fe20000000000 */
[----:B------:R-:W-:Y:S01]  /*1360*/  UMOV UR5, 0x380fffff ;  /* 0x380fffff00057882 */ /* 0x000fe20000000000 */
[----:B--2---:R-:W0:Y:S01]  /*1370*/  F2F.F32.F64 R18, R4 ;  /* 0x0000000400127310 */ /* 0x004e220000301000 */
[----:B------:R-:W-:-:S14]  /*1380*/  DSETP.GEU.AND P0, PT, |R4|, UR4, PT ;  /* 0x0000000404007e2a */ /* 0x000fdc000bf0e200 */
[----:B0-----:R-:W-:Y:S01]  /*1390*/  @!P0 FMUL R18, R18, 1.175494350822287508e-38 ;  /* 0x0080000012128820 */ /* 0x001fe20000400000 */
[----:B------:R-:W-:Y:S06]  /*13a0*/  BRA `(.L_x_1486) ;  /* 0x00000008007c7947 */ /* 0x000fec0003800000 */
.L_x_1481:
        /* <DEDUP_REMOVED lines=12> */
.L_x_1495:
[----:B------:R-:W2:Y:S01]  /*1470*/  LDG.E.64 R4, desc[UR36][R4.64] ;  /* 0x0000002404047981 */ /* 0x000ea2000c1e1b00 */
[----:B------:R-:W-:Y:S01]  /*1480*/  UMOV UR4, 0xf0000000 ;  /* 0xf000000000047882 */ /* 0x000fe20000000000 */
[----:B------:R-:W-:Y:S01]  /*1490*/  UMOV UR5, 0x380fffff ;  /* 0x380fffff00057882 */ /* 0x000fe20000000000 */
[----:B--2---:R-:W0:Y:S01]  /*14a0*/  F2F.F32.F64 R18, R4 ;  /* 0x0000000400127310 */ /* 0x004e220000301000 */
[----:B------:R-:W-:-:S14]  /*14b0*/  DSETP.GEU.AND P0, PT, |R4|, UR4, PT ;  /* 0x0000000404007e2a */ /* 0x000fdc000bf0e200 */
[----:B0-----:R-:W-:Y:S01]  /*14c0*/  @!P0 FMUL R18, R18, 1.175494350822287508e-38 ;  /* 0x0080000012128820 */ /* 0x001fe20000400000 */
[----:B------:R-:W-:Y:S06]  /*14d0*/  BRA `(.L_x_1486) ;  /* 0x0000000800307947 */ /* 0x000fec0003800000 */
.L_x_1494:
        /* <DEDUP_REMOVED lines=26> */
.L_x_1497:
        /* <DEDUP_REMOVED lines=8> */
[----:B------:R-:W-:Y:S01]  /*1700*/  @P0 FMUL.FTZ R18, R3, 1.9259299443872358531e-34 ;  /* 0x0780000003120820 */ /* 0x000fe20000410000 */
[----:B------:R-:W-:Y:S02]  /*1710*/  IMAD.SHL.U32 R3, R4, 0x1000000, RZ ;  /* 0x0100000004037824 */ /* 0x000fe400078e00ff */
[----:B------:R-:W-:-:S05]  /*1720*/  @!P0 FADD.FTZ R18, R0, -0.5 ;  /* 0xbf00000000128421 */ /* 0x000fca0000010000 */
[----:B------:R-:W-:Y:S01]  /*1730*/  LOP3.LUT R18, R18, 0x80000000, R3, 0xf8, !PT ;  /* 0x8000000012127812 */ /* 0x000fe200078ef803 */
[----:B------:R-:W-:Y:S06]  /*1740*/  BRA `(.L_x_1486) ;  /* 0x0000000400947947 */ /* 0x000fec0003800000 */
.L_x_1496:
[----:B------:R-:W2:Y:S02]  /*1750*/  LDG.E.U16 R4, desc[UR36][R4.64] ;  /* 0x0000002404047981 */ /* 0x000ea4000c1e1500 */
[----:B--2---:R-:W-:Y:S01]  /*1760*/  IMAD.U32 R18, R4, 0x10000, RZ ;  /* 0x0001000004127824 */ /* 0x004fe200078e00ff */
[----:B------:R-:W-:Y:S06]  /*1770*/  BRA `(.L_x_1486) ;  /* 0x0000000400887947 */ /* 0x000fec0003800000 */
.L_x_1493:
        /* <DEDUP_REMOVED lines=11> */
.L_x_1500:
        /* <DEDUP_REMOVED lines=20> */
.L_x_1502:
[----:B------:R-:W-:Y:S05]  /*1970*/  BSYNC B0 ;  /* 0x0000000000007941 */ /* 0x000fea0003800000 */
.L_x_1501:
[----:B------:R-:W-:Y:S01]  /*1980*/  IMAD.SHL.U32 R3, R3, 0x100000, RZ ;  /* 0x0010000003037824 */ /* 0x000fe200078e00ff */
[----:B------:R-:W-:-:S04]  /*1990*/  LEA R5, R0, 0x3b800000, 0x17 ;  /* 0x3b80000000057811 */ /* 0x000fc800078eb8ff */
[----:B------:R-:W-:Y:S01]  /*19a0*/  LOP3.LUT R18, R5, R3, R18, 0xfe, !PT ;  /* 0x0000000305127212 */ /* 0x000fe200078efe12 */
[----:B------:R-:W-:Y:S06]  /*19b0*/  BRA `(.L_x_1486) ;  /* 0x0000000000f87947 */ /* 0x000fec0003800000 */
.L_x_1499:
        /* <DEDUP_REMOVED lines=20> */
.L_x_1504:
[----:B------:R-:W-:Y:S05]  /*1b00*/  BSYNC B0 ;  /* 0x0000000000007941 */ /* 0x000fea0003800000 */
.L_x_1503:
[----:B------:R-:W-:Y:S01]  /*1b10*/  IMAD.SHL.U32 R3, R3, 0x200000, RZ ;  /* 0x0020000003037824 */ /* 0x000fe200078e00ff */
[----:B------:R-:W-:-:S04]  /*1b20*/  LEA R5, R0, 0x37800000, 0x17 ;  /* 0x3780000000057811 */ /* 0x000fc800078eb8ff */
[----:B------:R-:W-:Y:S01]  /*1b30*/  LOP3.LUT R18, R5, R3, R18, 0xfe, !PT ;  /* 0x0000000305127212 */ /* 0x000fe200078efe12 */
[----:B------:R-:W-:Y:S06]  /*1b40*/  BRA `(.L_x_1486) ;  /* 0x0000000000947947 */ /* 0x000fec0003800000 */
.L_x_1498:
        /* <DEDUP_REMOVED lines=14> */
.L_x_1485:
        /* <DEDUP_REMOVED lines=15> */
[----:B01-3-5:R-:W-:Y:S05]  /*1d20*/  CALL.ABS.NOINC R14 ;  /* 0x000000000e007343 */ /* 0x02bfea0003c00000 */
.L_x_1507:
[----:B------:R-:W-:Y:S01]  /*1d30*/  IMAD.MOV.U32 R18, RZ, RZ, RZ ;  /* 0x000000ffff127224 */ /* 0x000fe200078e00ff */
[----:B------:R-:W-:Y:S06]  /*1d40*/  BRA `(.L_x_1486) ;  /* 0x0000000000147947 */ /* 0x000fec0003800000 */
.L_x_1506:
[----:B------:R-:W2:Y:S02]  /*1d50*/  LDG.E.64 R4, desc[UR36][R4.64] ;  /* 0x0000002404047981 */ /* 0x000ea4000c1e1b00 */
[----:B--2---:R0:W2:Y:S01]  /*1d60*/  I2F.U64 R18, R4 ;  /* 0x0000000400127312 */ /* 0x0040a20000301000 */
[----:B------:R-:W-:Y:S05]  /*1d70*/  BRA `(.L_x_1486) ;  /* 0x0000000000087947 */ /* 0x000fea0003800000 */
.L_x_1505:
[----:B------:R-:W2:Y:S02]  /*1d80*/  LDG.E R4, desc[UR36][R4.64] ;  /* 0x0000002404047981 */ /* 0x000ea4000c1e1900 */
[----:B--2---:R-:W-:-:S07]  /*1d90*/  I2FP.F32.U32 R18, R4 ;  /* 0x0000000400127245 */ /* 0x004fce0000201000 */
.L_x_1486:
[----:B------:R-:W-:Y:S05]  /*1da0*/  BSYNC B6 ;  /* 0x0000000000067941 */ /* 0x000fea0003800000 */
.L_x_1480:
[----:B------:R-:W-:-:S07]  /*1db0*/  VIADD R23, R23, 0x80 ;  /* 0x0000008017177836 */ /* 0x000fce0000000000 */
.L_x_1479:
[----:B------:R-:W-:Y:S05]  /*1dc0*/  BSYNC B7 ;  /* 0x0000000000077941 */ /* 0x000fea0003800000 */
.L_x_1478:
[----:B------:R-:W-:Y:S01]  /*1dd0*/  ISETP.GE.AND P0, PT, R23, R17, PT ;  /* 0x000000111700720c */ /* 0x000fe20003f06270 */
[----:B------:R-:W-:Y:S01]  /*1de0*/  BSSY B7, `(.L_x_1508) ;  /* 0x00000ea000077945 */ /* 0x000fe20003800000 */
[----:B------:R-:W-:Y:S02]  /*1df0*/  IMAD.MOV.U32 R16, RZ, RZ, RZ ;  /* 0x000000ffff107224 */ /* 0x000fe400078e00ff */
[----:B------:R-:W-:-:S09]  /*1e00*/  IMAD.MOV.U32 R22, RZ, RZ, RZ ;  /* 0x000000ffff167224 */ /* 0x000fd200078e00ff */
[----:B------:R-:W-:Y:S05]  /*1e10*/  @P0 BRA `(.L_x_1509) ;  /* 0x0000000c00980947 */ /* 0x000fea0003800000 */
[----:B0-2-4-:R-:W0:Y:S01]  /*1e20*/  LDC.64 R4, c[0x0][0x220] ;  /* 0x00008800ff047b82 */ /* 0x015e220000000a00 */
        /* <DEDUP_REMOVED lines=19> */
[----:B--2---:R0:W2:Y:S01]  /*1f60*/  I2F.S16 R22, R4 ;  /* 0x0000000400167306 */ /* 0x0040a20000101400 */
[----:B------:R-:W-:Y:S05]  /*1f70*/  BRA `(.L_x_1516) ;  /* 0x0000000c00387947 */ /* 0x000fea0003800000 */
.L_x_1514:
[----:B------:R-:W2:Y:S02]  /*1f80*/  LDG.E.U8 R4, desc[UR36][R4.64] ;  /* 0x0000002404047981 */ /* 0x000ea4000c1e1100 */
[----:B--2---:R-:W-:Y:S01]  /*1f90*/  I2FP.F32.U32 R22, R4 ;  /* 0x0000000400167245 */ /* 0x004fe20000201000 */
[----:B------:R-:W-:Y:S06]  /*1fa0*/  BRA `(.L_x_1516) ;  /* 0x0000000c002c7947 */ /* 0x000fec0003800000 */
.L_x_1513:
        /* <DEDUP_REMOVED lines=9> */
.L_x_1518:
[----:B------:R-:W2:Y:S02]  /*2040*/  LDG.E R4, desc[UR36][R4.64] ;  /* 0x0000002404047981 */ /* 0x000ea4000c1e1900 */
[----:B--2---:R-:W-:Y:S01]  /*2050*/  I2FP.F32.S32 R22, R4 ;  /* 0x0000000400167245 */ /* 0x004fe20000201400 */
[----:B------:R-:W-:Y:S06]  /*2060*/  BRA `(.L_x_1516) ;  /* 0x0000000800fc7947 */ /* 0x000fec0003800000 */
.L_x_1517:
[----:B------:R-:W2:Y:S02]  /*2070*/  LDG.E.U16 R4, desc[UR36][R4.64] ;  /* 0x0000002404047981 */ /* 0x000ea4000c1e1500 */
[----:B--2---:R4:W0:Y:S01]  /*2080*/  I2F.S16 R22, R4 ;  /* 0x0000000400167306 */ /* 0x0048220000101400 */
[----:B------:R-:W-:Y:S05]  /*2090*/  BRA `(.L_x_1516) ;  /* 0x0000000800f07947 */ /* 0x000fea0003800000 */
.L_x_1512:
        /* <DEDUP_REMOVED lines=8> */
.L_x_1520:
[----:B------:R-:W2:Y:S02]  /*2120*/  LDG.E.U16 R4, desc[UR36][R4.64] ;  /* 0x0000002404047981 */ /* 0x000ea4000c1e1500 */
[----:B--2---:R-:W-:Y:S01]  /*2130*/  HADD2.F32 R22, -RZ, R4.H0_H0 ;  /* 0x20000004ff167230 */ /* 0x004fe20000004100 */
[----:B------:R-:W-:Y:S06]  /*2140*/  BRA `(.L_x_1516) ;  /* 0x0000000800c47947 */ /* 0x000fec0003800000 */
.L_x_1519:
        /* <DEDUP_REMOVED lines=8> */
.L_x_1522:
[----:B------:R-:W2:Y:S02]  /*21d0*/  LDG.E.U16 R4, desc[UR36][R4.64] ;  /* 0x0000002404047981 */ /* 0x000ea4000c1e1500 */
[----:B--2---:R-:W-:Y:S01]  /*21e0*/  HADD2.F32 R22, -RZ, R4.H0_H0 ;  /* 0x20000004ff167230 */ /* 0x004fe20000004100 */
[----:B------:R-:W-:Y:S06]  /*21f0*/  BRA `(.L_x_1516) ;  /* 0x0000000800987947 */ /* 0x000fec0003800000 */
.L_x_1521:
[----:B------:R-:W2:Y:S01]  /*2200*/  LDG.E.64 R4, desc[UR36][R4.64] ;  /* 0x0000002404047981 */ /* 0x000ea2000c1e1b00 */
[----:B------:R-:W-:Y:S01]  /*2210*/  UMOV UR4, 0xf0000000 ;  /* 0xf000000000047882 */ /* 0x000fe20000000000 */
[----:B------:R-:W-:Y:S01]  /*2220*/  UMOV UR5, 0x380fffff ;  /* 0x380fffff00057882 */ /* 0x000fe20000000000 */
[----:B--2---:R-:W0:Y:S01]  /*2230*/  F2F.F32.F64 R22, R4 ;  /* 0x0000000400167310 */ /* 0x004e220000301000 */
[----:B------:R-:W-:-:S14]  /*2240*/  DSETP.GEU.AND P0, PT, |R4|, UR4, PT ;  /* 0x0000000404007e2a */ /* 0x000fdc000bf0e200 */
[----:B0-----:R-:W-:Y:S01]  /*2250*/  @!P0 FMUL R22, R22, 1.175494350822287508e-38 ;  /* 0x0080000016168820 */ /* 0x001fe20000400000 */
[----:B------:R-:W-:Y:S06]  /*2260*/  BRA `(.L_x_1516) ;  /* 0x00000008007c7947 */ /* 0x000fec0003800000 */
.L_x_1511:
        /* <DEDUP_REMOVED lines=12> */
.L_x_1525:
[----:B------:R-:W2:Y:S01]  /*2330*/  LDG.E.64 R4, desc[UR36][R4.64] ;  /* 0x0000002404047981 */ /* 0x000ea2000c1e1b00 */
[----:B------:R-:W-:Y:S01]  /*2340*/  UMOV UR4, 0xf0000000 ;  /* 0xf000000000047882 */ /* 0x000fe20000000000 */
[----:B------:R-:W-:Y:S01]  /*2350*/  UMOV UR5, 0x380fffff ;  /* 0x380fffff00057882 */ /* 0x000fe20000000000 */
[----:B--2---:R-:W0:Y:S01]  /*2360*/  F2F.F32.F64 R22, R4 ;  /* 0x0000000400167310 */ /* 0x004e220000301000 */
[----:B------:R-:W-:-:S14]  /*2370*/  DSETP.GEU.AND P0, PT, |R4|, UR4, PT ;  /* 0x0000000404007e2a */ /* 0x000fdc000bf0e200 */
[----:B0-----:R-:W-:Y:S01]  /*2380*/  @!P0 FMUL R22, R22, 1.175494350822287508e-38 ;  /* 0x0080000016168820 */ /* 0x001fe20000400000 */
[----:B------:R-:W-:Y:S06]  /*2390*/  BRA `(.L_x_1516) ;  /* 0x0000000800307947 */ /* 0x000fec0003800000 */
.L_x_1524:
        /* <DEDUP_REMOVED lines=26> */
.L_x_1527:
        /* <DEDUP_REMOVED lines=13> */
.L_x_1526:
[----:B------:R-:W2:Y:S02]  /*2610*/  LDG.E.U16 R4, desc[UR36][R4.64] ;  /* 0x0000002404047981 */ /* 0x000ea4000c1e1500 */
[----:B--2---:R-:W-:Y:S01]  /*2620*/  IMAD.U32 R22, R4, 0x10000, RZ ;  /* 0x0001000004167824 */ /* 0x004fe200078e00ff */
[----:B------:R-:W-:Y:S06]  /*2630*/  BRA `(.L_x_1516) ;  /* 0x0000000400887947 */ /* 0x000fec0003800000 */
.L_x_1523:
        /* <DEDUP_REMOVED lines=11> */
.L_x_1530:
        /* <DEDUP_REMOVED lines=20> */
.L_x_1532:
[----:B------:R-:W-:Y:S05]  /*2830*/  BSYNC B0 ;  /* 0x0000000000007941 */ /* 0x000fea0003800000 */
.L_x_1531:
[----:B------:R-:W-:Y:S01]  /*2840*/  IMAD.SHL.U32 R3, R3, 0x100000, RZ ;  /* 0x0010000003037824 */ /* 0x000fe200078e00ff */
[----:B------:R-:W-:-:S04]  /*2850*/  LEA R5, R0, 0x3b800000, 0x17 ;  /* 0x3b80000000057811 */ /* 0x000fc800078eb8ff */
[----:B------:R-:W-:Y:S01]  /*2860*/  LOP3.LUT R22, R5, R3, R22, 0xfe, !PT ;  /* 0x0000000305167212 */ /* 0x000fe200078efe16 */
[----:B------:R-:W-:Y:S06]  /*2870*/  BRA `(.L_x_1516) ;  /* 0x0000000000f87947 */ /* 0x000fec0003800000 */
.L_x_1529:
        /* <DEDUP_REMOVED lines=20> */
.L_x_1534:
[----:B------:R-:W-:Y:S05]  /*29c0*/  BSYNC B0 ;  /* 0x0000000000007941 */ /* 0x000fea0003800000 */
.L_x_1533:
[----:B------:R-:W-:Y:S01]  /*29d0*/  IMAD.SHL.U32 R3, R3, 0x200000, RZ ;  /* 0x0020000003037824 */ /* 0x000fe200078e00ff */
[----:B------:R-:W-:-:S04]  /*29e0*/  LEA R5, R0, 0x37800000, 0x17 ;  /* 0x3780000000057811 */ /* 0x000fc800078eb8ff */
[----:B------:R-:W-:Y:S01]  /*29f0*/  LOP3.LUT R22, R5, R3, R22, 0xfe, !PT ;  /* 0x0000000305167212 */ /* 0x000fe200078efe16 */
[----:B------:R-:W-:Y:S06]  /*2a00*/  BRA `(.L_x_1516) ;  /* 0x0000000000947947 */ /* 0x000fec0003800000 */
.L_x_1528:
        /* <DEDUP_REMOVED lines=14> */
.L_x_1515:
        /* <DEDUP_REMOVED lines=16> */
.L_x_1537:
[----:B------:R-:W-:Y:S01]  /*2bf0*/  IMAD.MOV.U32 R22, RZ, RZ, RZ ;  /* 0x000000ffff167224 */ /* 0x000fe200078e00ff */
[----:B------:R-:W-:Y:S06]  /*2c00*/  BRA `(.L_x_1516) ;  /* 0x0000000000147947 */ /* 0x000fec0003800000 */
.L_x_1536:
[----:B------:R-:W2:Y:S02]  /*2c10*/  LDG.E.64 R4, desc[UR36][R4.64] ;  /* 0x0000002404047981 */ /* 0x000ea4000c1e1b00 */
[----:B--2---:R0:W2:Y:S01]  /*2c20*/  I2F.U64 R22, R4 ;  /* 0x0000000400167312 */ /* 0x0040a20000301000 */
[----:B------:R-:W-:Y:S05]  /*2c30*/  BRA `(.L_x_1516) ;  /* 0x0000000000087947 */ /* 0x000fea0003800000 */
.L_x_1535:
[----:B------:R-:W2:Y:S02]  /*2c40*/  LDG.E R4, desc[UR36][R4.64] ;  /* 0x0000002404047981 */ /* 0x000ea4000c1e1900 */
[----:B--2---:R-:W-:-:S07]  /*2c50*/  I2FP.F32.U32 R22, R4 ;  /* 0x0000000400167245 */ /* 0x004fce0000201000 */
.L_x_1516:
[----:B------:R-:W-:Y:S05]  /*2c60*/  BSYNC B6 ;  /* 0x0000000000067941 */ /* 0x000fea0003800000 */
.L_x_1510:
[----:B------:R-:W-:-:S07]  /*2c70*/  VIADD R23, R23, 0x80 ;  /* 0x0000008017177836 */ /* 0x000fce0000000000 */
.L_x_1509:
[----:B------:R-:W-:Y:S05]  /*2c80*/  BSYNC B7 ;  /* 0x0000000000077941 */ /* 0x000fea0003800000 */
.L_x_1508:
[----:B------:R-:W-:Y:S01]  /*2c90*/  ISETP.GE.AND P0, PT, R23, R17, PT ;  /* 0x000000111700720c */ /* 0x000fe20003f06270 */
[----:B------:R-:W-:-:S12]  /*2ca0*/  BSSY B6, `(.L_x_1538) ;  /* 0x00000e1000067945 */ /* 0x000fd80003800000 */
[----:B------:R-:W-:Y:S05]  /*2cb0*/  @P0 BRA `(.L_x_1539) ;  /* 0x0000000c007c0947 */ /* 0x000fea0003800000 */
[----:B0-2-4-:R-:W0:Y:S01]  /*2cc0*/  LDC.64 R4, c[0x0][0x220] ;  /* 0x00008800ff047b82 */ /* 0x015e220000000a00 */
        /* <DEDUP_REMOVED lines=19> */
.L_x_1543:
[----:B------:R-:W2:Y:S02]  /*2e00*/  LDG.E.U8 R4, desc[UR36][R4.64] ;  /* 0x0000002404047981 */ /* 0x000ea4000c1e1100 */
[----:B--2---:R-:W-:Y:S01]  /*2e10*/  I2FP.F32.U32 R16, R4 ;  /* 0x0000000400107245 */ /* 0x004fe20000201000 */
[----:B------:R-:W-:Y:S06]  /*2e20*/  BRA `(.L_x_1539) ;  /* 0x0000000c00207947 */ /* 0x000fec0003800000 */
.L_x_1542:
        /* <DEDUP_REMOVED lines=9> */
.L_x_1546:
[----:B------:R-:W2:Y:S02]  /*2ec0*/  LDG.E R4, desc[UR36][R4.64] ;  /* 0x0000002404047981 */ /* 0x000ea4000c1e1900 */
[----:B--2---:R-:W-:Y:S01]  /*2ed0*/  I2FP.F32.S32 R16, R4 ;  /* 0x0000000400107245 */ /* 0x004fe20000201400 */
[----:B------:R-:W-:Y:S06]  /*2ee0*/  BRA `(.L_x_1539) ;  /* 0x0000000800f07947 */ /* 0x000fec0003800000 */
.L_x_1545:
[----:B------:R-:W2:Y:S02]  /*2ef0*/  LDG.E.U16 R4, desc[UR36][R4.64] ;  /* 0x0000002404047981 */ /* 0x000ea4000c1e1500 */
[----:B--2---:R0:W2:Y:S01]  /*2f00*/  I2F.S16 R16, R4 ;  /* 0x0000000400107306 */ /* 0x0040a20000101400 */
[----:B------:R-:W-:Y:S05]  /*2f10*/  BRA `(.L_x_1539) ;  /* 0x0000000800e47947 */ /* 0x000fea0003800000 */
.L_x_1541:
        /* <DEDUP_REMOVED lines=8> */
.L_x_1548:
[----:B------:R-:W2:Y:S02]  /*2fa0*/  LDG.E.U16 R4, desc[UR36][R4.64] ;  /* 0x0000002404047981 */ /* 0x000ea4000c1e1500 */
[----:B--2---:R-:W-:Y:S01]  /*2fb0*/  HADD2.F32 R16, -RZ, R4.H0_H0 ;  /* 0x20000004ff107230 */ /* 0x004fe20000004100 */
[----:B------:R-:W-:Y:S06]  /*2fc0*/  BRA `(.L_x_1539) ;  /* 0x0000000800b87947 */ /* 0x000fec0003800000 */
.L_x_1547:
        /* <DEDUP_REMOVED lines=8> */
.L_x_1550:
[----:B------:R-:W2:Y:S02]  /*3050*/  LDG.E.U16 R4, desc[UR36][R4.64] ;  /* 0x0000002404047981 */ /* 0x000ea4000c1e1500 */
[----:B--2---:R-:W-:Y:S01]  /*3060*/  HADD2.F32 R16, -RZ, R4.H0_H0 ;  /* 0x20000004ff107230 */ /* 0x004fe20000004100 */
[----:B------:R-:W-:Y:S06]  /*3070*/  BRA `(.L_x_1539) ;  /* 0x00000008008c7947 */ /* 0x000fec0003800000 */
.L_x_1549:
[----:B------:R-:W2:Y:S01]  /*3080*/  LDG.E.64 R4, desc[UR36][R4.64] ;  /* 0x0000002404047981 */ /* 0x000ea2000c1e1b00 */
[----:B------:R-:W-:Y:S01]  /*3090*/  UMOV UR4, 0xf0000000 ;  /* 0xf000000000047882 */ /* 0x000fe20000000000 */
[----:B------:R-:W-:Y:S01]  /*30a0*/  UMOV UR5, 0x380fffff ;  /* 0x380fffff00057882 */ /* 0x000fe20000000000 */
[----:B--2---:R-:W0:Y:S01]  /*30b0*/  F2F.F32.F64 R16, R4 ;  /* 0x0000000400107310 */ /* 0x004e220000301000 */
[----:B------:R-:W-:-:S14]  /*30c0*/  DSETP.GEU.AND P0, PT, |R4|, UR4, PT ;  /* 0x0000000404007e2a */ /* 0x000fdc000bf0e200 */
[----:B0-----:R-:W-:Y:S01]  /*30d0*/  @!P0 FMUL R16, R16, 1.175494350822287508e-38 ;  /* 0x0080000010108820 */ /* 0x001fe20000400000 */
[----:B------:R-:W-:Y:S06]  /*30e0*/  BRA `(.L_x_1539) ;  /* 0x0000000800707947 */ /* 0x000fec0003800000 */
.L_x_1540:
        /* <DEDUP_REMOVED lines=12> */
.L_x_1553:
[----:B------:R-:W2:Y:S01]  /*31b0*/  LDG.E.64 R4, desc[UR36][R4.64] ;  /* 0x0000002404047981 */ /* 0x000ea2000c1e1b00 */
[----:B------:R-:W-:Y:S01]  /*31c0*/  UMOV UR4, 0xf0000000 ;  /* 0xf000000000047882 */ /* 0x000fe20000000000 */
[----:B------:R-:W-:Y:S01]  /*31d0*/  UMOV UR5, 0x380fffff ;  /* 0x380fffff00057882 */ /* 0x000fe20000000000 */
[----:B--2---:R-:W0:Y:S01]  /*31e0*/  F2F.F32.F64 R16, R4 ;  /* 0x0000000400107310 */ /* 0x004e220000301000 */
[----:B------:R-:W-:-:S14]  /*31f0*/  DSETP.GEU.AND P0, PT, |R4|, UR4, PT ;  /* 0x0000000404007e2a */ /* 0x000fdc000bf0e200 */
[----:B0-----:R-:W-:Y:S01]  /*3200*/  @!P0 FMUL R16, R16, 1.175494350822287508e-38 ;  /* 0x0080000010108820 */ /* 0x001fe20000400000 */
[----:B------:R-:W-:Y:S06]  /*3210*/  BRA `(.L_x_1539) ;  /* 0x0000000800247947 */ /* 0x000fec0003800000 */
.L_x_1552:
        /* <DEDUP_REMOVED lines=26> */
.L_x_1555:
        /* <DEDUP_REMOVED lines=13> */
.L_x_1554:
[----:B------:R-:W2:Y:S02]  /*3490*/  LDG.E.U16 R4, desc[UR36][R4.64] ;  /* 0x0000002404047981 */ /* 0x000ea4000c1e1500 */
[----:B--2---:R-:W-:Y:S01]  /*34a0*/  IMAD.U32 R16, R4, 0x10000, RZ ;  /* 0x0001000004107824 */ /* 0x004fe200078e00ff */
[----:B------:R-:W-:Y:S06]  /*34b0*/  BRA `(.L_x_1539) ;  /* 0x00000004007c7947 */ /* 0x000fec0003800000 */
.L_x_1551:
        /* <DEDUP_REMOVED lines=11> */
.L_x_1558:
[----:B------:R-:W2:Y:S02]  /*3570*/  LDG.E.U8 R3, desc[UR36][R4.64] ;  /* 0x0000002404037981 */ /* 0x000ea4000c1e1100 */
        /* <DEDUP_REMOVED lines=18> */
.L_x_1560:
[----:B------:R-:W-:Y:S05]  /*36a0*/  BSYNC B0 ;  /* 0x0000000000007941 */ /* 0x000fea0003800000 */
.L_x_1559:
[----:B------:R-:W-:Y:S01]  /*36b0*/  IMAD.SHL.U32 R3, R3, 0x100000, RZ ;  /* 0x0010000003037824 */ /* 0x000fe200078e00ff */
[----:B------:R-:W-:-:S04]  /*36c0*/  LEA R5, R0, 0x3b800000, 0x17 ;  /* 0x3b80000000057811 */ /* 0x000fc800078eb8ff */
[----:B------:R-:W-:Y:S01]  /*36d0*/  LOP3.LUT R16, R5, R3, R16, 0xfe, !PT ;  /* 0x0000000305107212 */ /* 0x000fe200078efe10 */
[----:B------:R-:W-:Y:S06]  /*36e0*/  BRA `(.L_x_1539) ;  /* 0x0000000000f07947 */ /* 0x000fec0003800000 */
.L_x_1557:
        /* <DEDUP_REMOVED lines=19> */
.L_x_1562:
[----:B------:R-:W-:Y:S05]  /*3820*/  BSYNC B0 ;  /* 0x0000000000007941 */ /* 0x000fea0003800000 */
.L_x_1561:
[----:B------:R-:W-:Y:S01]  /*3830*/  IMAD.SHL.U32 R3, R3, 0x200000, RZ ;  /* 0x0020000003037824 */ /* 0x000fe200078e00ff */
[----:B------:R-:W-:-:S04]  /*3840*/  LEA R5, R0, 0x37800000, 0x17 ;  /* 0x3780000000057811 */ /* 0x000fc800078eb8ff */
[----:B------:R-:W-:Y:S01]  /*3850*/  LOP3.LUT R16, R5, R3, R16, 0xfe, !PT ;  /* 0x0000000305107212 */ /* 0x000fe200078efe10 */
[----:B------:R-:W-:Y:S06]  /*3860*/  BRA `(.L_x_1539) ;  /* 0x0000000000907947 */ /* 0x000fec0003800000 */
.L_x_1556:
        /* <DEDUP_REMOVED lines=14> */
.L_x_1544:
        /* <DEDUP_REMOVED lines=16> */
.L_x_1565:
[----:B------:R-:W-:Y:S05]  /*3a50*/  BRA `(.L_x_1539) ;  /* 0x0000000000147947 */ /* 0x000fea0003800000 */
.L_x_1564:
[----:B------:R-:W2:Y:S02]  /*3a60*/  LDG.E.64 R4, desc[UR36][R4.64] ;  /* 0x0000002404047981 */ /* 0x000ea4000c1e1b00 */
[----:B--2---:R0:W2:Y:S01]  /*3a70*/  I2F.U64 R16, R4 ;  /* 0x0000000400107312 */ /* 0x0040a20000301000 */
[----:B------:R-:W-:Y:S05]  /*3a80*/  BRA `(.L_x_1539) ;  /* 0x0000000000087947 */ /* 0x000fea0003800000 */
.L_x_1563:
[----:B------:R-:W2:Y:S02]  /*3a90*/  LDG.E R4, desc[UR36][R4.64] ;  /* 0x0000002404047981 */ /* 0x000ea4000c1e1900 */
[----:B--2---:R-:W-:-:S07]  /*3aa0*/  I2FP.F32.U32 R16, R4 ;  /* 0x0000000400107245 */ /* 0x004fce0000201000 */
.L_x_1539:
[----:B------:R-:W-:Y:S05]  /*3ab0*/  BSYNC B6 ;  /* 0x0000000000067941 */ /* 0x000fea0003800000 */
.L_x_1538:
[----:B------:R-:W0:Y:S01]  /*3ac0*/  S2R R25, SR_TID.X ;  /* 0x0000000000197919 */ /* 0x000e220000002100 */
[----:B------:R-:W-:Y:S01]  /*3ad0*/  BSSY B6, `(.L_x_1566) ;  /* 0x0000111000067945 */ /* 0x000fe20003800000 */
[C---:B0-----:R-:W-:Y:S01]  /*3ae0*/  VIADD R0, R25.reuse, 0x100 ;  /* 0x0000010019007836 */ /* 0x041fe20000000000 */
[C---:B------:R-:W-:Y:S01]  /*3af0*/  ISETP.GE.AND P3, PT, R25.reuse, R17, PT ;  /* 0x000000111900720c */ /* 0x040fe20003f66270 */
[----:B------:R-:W-:-:S03]  /*3b00*/  VIADD R26, R25, 0x80 ;  /* 0x00000080191a7836 */ /* 0x000fc60000000000 */
[-C--:B------:R-:W-:Y:S01]  /*3b10*/  ISETP.GE.AND P1, PT, R0, R17.reuse, PT ;  /* 0x000000110000720c */ /* 0x080fe20003f26270 */
[----:B------:R-:W-:Y:S01]  /*3b20*/  VIADD R0, R25, 0x180 ;  /* 0x0000018019007836 */ /* 0x000fe20000000000 */
[----:B------:R-:W-:-:S04]  /*3b30*/  ISETP.GE.AND P0, PT, R26, R17, PT ;  /* 0x000000111a00720c */ /* 0x000fc80003f06270 */
[----:B------:R-:W-:-:S03]  /*3b40*/  ISETP.GE.AND P2, PT, R0, R17, PT ;  /* 0x000000110000720c */ /* 0x000fc60003f46270 */
[----:B-1-3-5:R-:W-:-:S04]  /*3b50*/  @!P3 FMUL.RZ R19, R19, 0.15915493667125701904 ;  /* 0x3e22f9831313b820 */ /* 0x02afc8000040c000 */
[----:B--2---:R-:W-:Y:S01]  /*3b60*/  @!P1 FMUL.RZ R3, R22, 0.15915493667125701904 ;  /* 0x3e22f98316039820 */ /* 0x004fe2000040c000 */
[----:B----4-:R0:W1:Y:S01]  /*3b70*/  @!P3 MUFU.COS R4, R19 ;  /* 0x000000130004b308 */ /* 0x0100620000000000 */
[----:B------:R-:W-:-:S04]  /*3b80*/  @!P0 FMUL.RZ R0, R18, 0.15915493667125701904 ;  /* 0x3e22f98312008820 */ /* 0x000fc8000040c000 */
[----:B------:R-:W-:Y:S02]  /*3b90*/  @!P2 FMUL.RZ R5, R16, 0.15915493667125701904 ;  /* 0x3e22f9831005a820 */ /* 0x000fe4000040c000 */
[----:B------:R-:W2:Y:S01]  /*3ba0*/  LDC.U8 R16, c[0x0][0x234] ;  /* 0x00008d00ff107b82 */ /* 0x000ea20000000000 */
[----:B------:R0:W3:Y:S08]  /*3bb0*/  @!P1 MUFU.COS R22, R3 ;  /* 0x0000000300169308 */ /* 0x0000f00000000000 */
[----:B------:R0:W4:Y:S08]  /*3bc0*/  @!P2 MUFU.COS R24, R5 ;  /* 0x000000050018a308 */ /* 0x0001300000000000 */
[----:B------:R0:W0:Y:S01]  /*3bd0*/  @!P0 MUFU.COS R18, R0 ;  /* 0x0000000000128308 */ /* 0x0000220000000000 */
[----:B-1-3--:R-:W-:Y:S05]  /*3be0*/  @P3 BRA `(.L_x_1567) ;  /* 0x0000000c00fc3947 */ /* 0x00afea0003800000 */
[----:B------:R-:W1:Y:S01]  /*3bf0*/  LDC.64 R8, c[0x0][0x218] ;  /* 0x00008600ff087b82 */ /* 0x000e620000000a00 */
[----:B0-----:R-:W-:Y:S01]  /*3c00*/  IMAD R0, R2, 0x200, R25 ;  /* 0x0000020002007824 */ /* 0x001fe200078e0219 */
[----:B--2---:R-:W-:Y:S01]  /*3c10*/  PRMT R5, R16, 0x9910, RZ ;  /* 0x0000991010057816 */ /* 0x004fe200000000ff */
[----:B------:R-:W-:Y:S02]  /*3c20*/  ULDC UR4, c[0x0][0x238] ;  /* 0x00008e0000047ab9 */ /* 0x000fe40000000800 */
[----:B------:R-:W-:Y:S02]  /*3c30*/  IMAD R3, R0, UR4, RZ ;  /* 0x0000000400037c24 */ /* 0x000fe4000f8e02ff */
[----:B------:R-:W-:-:S05]  /*3c40*/  IMAD.MOV.U32 R0, RZ, RZ, R5 ;  /* 0x000000ffff007224 */ /* 0x000fca00078e0005 */
[----:B------:R-:W-:Y:S02]  /*3c50*/  ISETP.GT.AND P0, PT, R0, 0x9, PT ;  /* 0x000000090000780c */ /* 0x000fe40003f04270 */
[----:B-1----:R-:W-:-:S05]  /*3c60*/  IADD3 R8, P1, R3, R8, RZ ;  /* 0x0000000803087210 */ /* 0x002fca0007f3e0ff */
        /* <DEDUP_REMOVED lines=10> */
[----:B------:R-:W0:Y:S01]  /*3d10*/  F2I.FTZ.TRUNC.NTZ R3, R4 ;  /* 0x0000000400037305 */ /* 0x000e22000021f100 */
[----:B------:R-:W-:Y:S01]  /*3d20*/  IMAD.MOV.U32 R25, RZ, RZ, R26 ;  /* 0x000000ffff197224 */ /* 0x000fe200078e001a */
[----:B0-----:R0:W-:Y:S01]  /*3d30*/  STG.E.U8 desc[UR36][R8.64], R3 ;  /* 0x0000000308007986 */ /* 0x0011e2000c101124 */
[----:B------:R-:W-:Y:S05]  /*3d40*/  BRA `(.L_x_1567) ;  /* 0x0000000c00a47947 */ /* 0x000fea0003800000 */
.L_x_1571:
[----:B------:R-:W0:Y:S01]  /*3d50*/  F2I.S64.TRUNC R4, R4 ;  /* 0x0000000400047311 */ /* 0x000e22000020d900 */
[----:B------:R-:W-:Y:S02]  /*3d60*/  IMAD.MOV.U32 R25, RZ, RZ, R26 ;  /* 0x000000ffff197224 */ /* 0x000fe400078e001a */
[----:B0-----:R-:W-:-:S05]  /*3d70*/  IMAD.MOV.U32 R3, RZ, RZ, R4 ;  /* 0x000000ffff037224 */ /* 0x001fca00078e0004 */
[----:B------:R0:W-:Y:S01]  /*3d80*/  STG.E.U8 desc[UR36][R8.64], R3 ;  /* 0x0000000308007986 */ /* 0x0001e2000c101124 */
[----:B------:R-:W-:Y:S05]  /*3d90*/  BRA `(.L_x_1567) ;  /* 0x0000000c00907947 */ /* 0x000fea0003800000 */
.L_x_1570:
[----:B------:R-:W-:-:S13]  /*3da0*/  ISETP.NE.AND P0, PT, R0, 0x2, PT ;  /* 0x000000020000780c */ /* 0x000fda0003f05270 */
[----:B------:R-:W-:Y:S05]  /*3db0*/  @!P0 BRA `(.L_x_1573) ;  /* 0x0000000000308947 */ /* 0x000fea0003800000 */
[----:B------:R-:W-:-:S13]  /*3dc0*/  ISETP.NE.AND P0, PT, R0, 0x3, PT ;  /* 0x000000030000780c */ /* 0x000fda0003f05270 */
[----:B------:R-:W-:Y:S05]  /*3dd0*/  @!P0 BRA `(.L_x_1574) ;  /* 0x0000000000188947 */ /* 0x000fea0003800000 */
[----:B------:R-:W-:-:S13]  /*3de0*/  ISETP.NE.AND P0, PT, R0, 0x4, PT ;  /* 0x000000040000780c */ /* 0x000fda0003f05270 */
[----:B------:R-:W-:Y:S05]  /*3df0*/  @P0 BRA `(.L_x_1572) ;  /* 0x0000000c00140947 */ /* 0x000fea0003800000 */
[----:B------:R-:W0:Y:S01]  /*3e00*/  F2I.S64.TRUNC R4, R4 ;  /* 0x0000000400047311 */ /* 0x000e22000020d900 */
[----:B------:R-:W-:Y:S01]  /*3e10*/  IMAD.MOV.U32 R25, RZ, RZ, R26 ;  /* 0x000000ffff197224 */ /* 0x000fe200078e001a */
[----:B0-----:R0:W-:Y:S01]  /*3e20*/  STG.E.64 desc[UR36][R8.64], R4 ;  /* 0x0000000408007986 */ /* 0x0011e2000c101b24 */
[----:B------:R-:W-:Y:S05]  /*3e30*/  BRA `(.L_x_1567) ;  /* 0x0000000c00687947 */ /* 0x000fea0003800000 */
.L_x_1574:
[----:B------:R-:W0:Y:S01]  /*3e40*/  F2I.FTZ.TRUNC.NTZ R3, R4 ;  /* 0x0000000400037305 */ /* 0x000e22000021f100 */
[----:B------:R-:W-:Y:S01]  /*3e50*/  IMAD.MOV.U32 R25, RZ, RZ, R26 ;  /* 0x000000ffff197224 */ /* 0x000fe200078e001a */
[----:B0-----:R0:W-:Y:S01]  /*3e60*/  STG.E desc[UR36][R8.64], R3 ;  /* 0x0000000308007986 */ /* 0x0011e2000c101924 */
[----:B------:R-:W-:Y:S05]  /*3e70*/  BRA `(.L_x_1567) ;  /* 0x0000000c00587947 */ /* 0x000fea0003800000 */
.L_x_1573:
[----:B------:R-:W0:Y:S01]  /*3e80*/  F2I.FTZ.TRUNC.NTZ R3, R4 ;  /* 0x0000000400037305 */ /* 0x000e22000021f100 */
[----:B------:R-:W-:Y:S01]  /*3e90*/  IMAD.MOV.U32 R25, RZ, RZ, R26 ;  /* 0x000000ffff197224 */ /* 0x000fe200078e001a */
[----:B0-----:R0:W-:Y:S01]  /*3ea0*/  STG.E.U16 desc[UR36][R8.64], R3 ;  /* 0x0000000308007986 */ /* 0x0011e2000c101524 */
[----:B------:R-:W-:Y:S05]  /*3eb0*/  BRA `(.L_x_1567) ;  /* 0x0000000c00487947 */ /* 0x000fea0003800000 */
.L_x_1569:
[----:B------:R-:W-:-:S13]  /*3ec0*/  ISETP.GT.AND P0, PT, R0, 0x6, PT ;  /* 0x000000060000780c */ /* 0x000fda0003f04270 */
[----:B------:R-:W-:Y:S05]  /*3ed0*/  @P0 BRA `(.L_x_1575) ;  /* 0x00000000002c0947 */ /* 0x000fea0003800000 */
[----:B------:R-:W-:-:S13]  /*3ee0*/  ISETP.NE.AND P0, PT, R0, 0x5, PT ;  /* 0x000000050000780c */ /* 0x000fda0003f05270 */
[----:B------:R-:W-:Y:S05]  /*3ef0*/  @!P0 BRA `(.L_x_1576) ;  /* 0x0000000000148947 */ /* 0x000fea0003800000 */
[----:B------:R-:W-:-:S13]  /*3f00*/  ISETP.NE.AND P0, PT, R0, 0x6, PT ;  /* 0x000000060000780c */ /* 0x000fda0003f05270 */
[----:B------:R-:W-:Y:S05]  /*3f10*/  @P0 BRA `(.L_x_1572) ;  /* 0x0000000800cc0947 */ /* 0x000fea0003800000 */
[----:B------:R0:W-:Y:S01]  /*3f20*/  STG.E desc[UR36][R8.64], R4 ;  /* 0x0000000408007986 */ /* 0x0001e2000c101924 */
[----:B------:R-:W-:Y:S01]  /*3f30*/  IMAD.MOV.U32 R25, RZ, RZ, R26 ;  /* 0x000000ffff197224 */ /* 0x000fe200078e001a */
[----:B------:R-:W-:Y:S06]  /*3f40*/  BRA `(.L_x_1567) ;  /* 0x0000000c00247947 */ /* 0x000fec0003800000 */
.L_x_1576:
[----:B------:R-:W-:Y:S01]  /*3f50*/  F2FP.F16.F32.PACK_AB R4, RZ, R4 ;  /* 0x00000004ff04723e */ /* 0x000fe200000000ff */
[----:B------:R-:W-:-:S04]  /*3f60*/  IMAD.MOV.U32 R25, RZ, RZ, R26 ;  /* 0x000000ffff197224 */ /* 0x000fc800078e001a */
[----:B------:R0:W-:Y:S01]  /*3f70*/  STG.E.U16 desc[UR36][R8.64], R4 ;  /* 0x0000000408007986 */ /* 0x0001e2000c101524 */
[----:B------:R-:W-:Y:S05]  /*3f80*/  BRA `(.L_x_1567) ;  /* 0x0000000c00147947 */ /* 0x000fea0003800000 */
.L_x_1575:
[----:B------:R-:W-:-:S13]  /*3f90*/  ISETP.NE.AND P0, PT, R0, 0x7, PT ;  /* 0x000000070000780c */ /* 0x000fda0003f05270 */
[----:B------:R-:W-:Y:S05]  /*3fa0*/  @!P0 BRA `(.L_x_1577) ;  /* 0x0000000000348947 */ /* 0x000fea0003800000 */
[----:B------:R-:W-:-:S13]  /*3fb0*/  ISETP.NE.AND P0, PT, R0, 0x8, PT ;  /* 0x000000080000780c */ /* 0x000fda0003f05270 */
[----:B------:R-:W-:Y:S05]  /*3fc0*/  @!P0 BRA `(.L_x_1578) ;  /* 0x0000000000188947 */ /* 0x000fea0003800000 */
[----:B------:R-:W-:-:S13]  /*3fd0*/  ISETP.NE.AND P0, PT, R0, 0x9, PT ;  /* 0x000000090000780c */ /* 0x000fda0003f05270 */
[----:B------:R-:W-:Y:S05]  /*3fe0*/  @P0 BRA `(.L_x_1572) ;  /* 0x0000000800980947 */ /* 0x000fea0003800000 */
[----:B------:R-:W-:Y:S02]  /*3ff0*/  IMAD.MOV.U32 R5, RZ, RZ, RZ ;  /* 0x000000ffff057224 */ /* 0x000fe400078e00ff */
[----:B------:R-:W-:-:S03]  /*4000*/  IMAD.MOV.U32 R25, RZ, RZ, R26 ;  /* 0x000000ffff197224 */ /* 0x000fc600078e001a */
[----:B------:R0:W-:Y:S01]  /*4010*/  STG.E.64 desc[UR36][R8.64], R4 ;  /* 0x0000000408007986 */ /* 0x0001e2000c101b24 */
[----:B------:R-:W-:Y:S05]  /*4020*/  BRA `(.L_x_1567) ;  /* 0x0000000800ec7947 */ /* 0x000fea0003800000 */
.L_x_1578:
[----:B------:R-:W-:Y:S01]  /*4030*/  F2FP.F16.F32.PACK_AB R3, RZ, R4 ;  /* 0x00000004ff03723e */ /* 0x000fe200000000ff */
[----:B------:R-:W-:-:S03]  /*4040*/  IMAD.MOV.U32 R25, RZ, RZ, R26 ;  /* 0x000000ffff197224 */ /* 0x000fc600078e001a */
[----:B------:R-:W-:-:S05]  /*4050*/  PRMT R3, R3, 0x5410, RZ ;  /* 0x0000541003037816 */ /* 0x000fca00000000ff */
[----:B------:R0:W-:Y:S01]  /*4060*/  STG.E desc[UR36][R8.64], R3 ;  /* 0x0000000308007986 */ /* 0x0001e2000c101924 */
[----:B------:R-:W-:Y:S05]  /*4070*/  BRA `(.L_x_1567) ;  /* 0x0000000800d87947 */ /* 0x000fea0003800000 */
.L_x_1577:
[----:B------:R-:W-:Y:S01]  /*4080*/  FMUL.FTZ R4, R4, 1 ;  /* 0x3f80000004047820 */ /* 0x000fe20000410000 */
[----:B------:R-:W-:-:S05]  /*4090*/  IMAD.MOV.U32 R25, RZ, RZ, R26 ;  /* 0x000000ffff197224 */ /* 0x000fca00078e001a */
[----:B------:R-:W0:Y:S02]  /*40a0*/  F2F.F64.F32 R4, R4 ;  /* 0x0000000400047310 */ /* 0x000e240000201800 */
[----:B0-----:R0:W-:Y:S01]  /*40b0*/  STG.E.64 desc[UR36][R8.64], R4 ;  /* 0x0000000408007986 */ /* 0x0011e2000c101b24 */
[----:B------:R-:W-:Y:S05]  /*40c0*/  BRA `(.L_x_1567) ;  /* 0x0000000800c47947 */ /* 0x000fea0003800000 */
.L_x_1568:
        /* <DEDUP_REMOVED lines=8> */
[----:B------:R-:W-:Y:S01]  /*4150*/  FSETP.NEU.FTZ.AND P0, PT, R4, RZ, PT ;  /* 0x000000ff0400720b */ /* 0x000fe20003f1d000 */
[----:B------:R-:W-:-:S03]  /*4160*/  IMAD.MOV.U32 R25, RZ, RZ, R26 ;  /* 0x000000ffff197224 */ /* 0x000fc600078e001a */
[----:B------:R-:W-:-:S05]  /*4170*/  SEL R3, RZ, 0x1, !P0 ;  /* 0x00000001ff037807 */ /* 0x000fca0004000000 */
[----:B------:R0:W-:Y:S01]  /*4180*/  STG.E.U8 desc[UR36][R8.64], R3 ;  /* 0x0000000308007986 */ /* 0x0001e2000c101124 */
[----:B------:R-:W-:Y:S05]  /*4190*/  BRA `(.L_x_1567) ;  /* 0x0000000800907947 */ /* 0x000fea0003800000 */
.L_x_1581:
[----:B------:R-:W-:Y:S01]  /*41a0*/  FMUL.FTZ R4, R4, 1 ;  /* 0x3f80000004047820 */ /* 0x000fe20000410000 */
[----:B------:R-:W-:Y:S01]  /*41b0*/  CS2R R6, SRZ ;  /* 0x0000000000067805 */ /* 0x000fe2000001ff00 */
[----:B------:R-:W-:-:S04]  /*41c0*/  IMAD.MOV.U32 R25, RZ, RZ, R26 ;  /* 0x000000ffff197224 */ /* 0x000fc800078e001a */
[----:B------:R-:W0:Y:S02]  /*41d0*/  F2F.F64.F32 R4, R4 ;  /* 0x0000000400047310 */ /* 0x000e240000201800 */
[----:B0-----:R0:W-:Y:S01]  /*41e0*/  STG.E.128 desc[UR36][R8.64], R4 ;  /* 0x0000000408007986 */ /* 0x0011e2000c101d24 */
[----:B------:R-:W-:Y:S05]  /*41f0*/  BRA `(.L_x_1567) ;  /* 0x0000000800787947 */ /* 0x000fea0003800000 */
.L_x_1580:
        /* <DEDUP_REMOVED lines=20> */
.L_x_1585:
[----:B------:R-:W-:Y:S05]  /*4340*/  BSYNC B0 ;  /* 0x0000000000007941 */ /* 0x000fea0003800000 */
.L_x_1584:
[----:B------:R-:W-:Y:S01]  /*4350*/  LOP3.LUT R5, R0, R5, RZ, 0xfc, !PT ;  /* 0x0000000500057212 */ /* 0x000fe200078efcff */
[----:B------:R-:W-:-:S04]  /*4360*/  IMAD.MOV.U32 R25, RZ, RZ, R26 ;  /* 0x000000ffff197224 */ /* 0x000fc800078e001a */
[----:B------:R0:W-:Y:S01]  /*4370*/  STG.E.U8 desc[UR36][R8.64], R5 ;  /* 0x0000000508007986 */ /* 0x0001e2000c101124 */
[----:B------:R-:W-:Y:S05]  /*4380*/  BRA `(.L_x_1567) ;  /* 0x0000000800147947 */ /* 0x000fea0003800000 */
.L_x_1583:
        /* <DEDUP_REMOVED lines=12> */
.L_x_1587:
[----:B------:R-:W-:Y:S01]  /*4450*/  IMAD.MOV.U32 R0, RZ, RZ, 0x7f ;  /* 0x0000007fff007424 */ /* 0x000fe200078e00ff */
[----:B------:R-:W-:-:S04]  /*4460*/  ISETP.GT.U32.AND P0, PT, R5, 0x7f800000, PT ;  /* 0x7f8000000500780c */ /* 0x000fc80003f04070 */
[----:B------:R-:W-:-:S09]  /*4470*/  SEL R0, R0, 0x7c, P0 ;  /* 0x0000007c00007807 */ /* 0x000fd20000000000 */
.L_x_1588:
[----:B------:R-:W-:Y:S05]  /*4480*/  BSYNC B0 ;  /* 0x0000000000007941 */ /* 0x000fea0003800000 */
.L_x_1586:
[----:B------:R-:W-:Y:S01]  /*4490*/  LOP3.LUT R4, R4, 0x80000000, RZ, 0xc0, !PT ;  /* 0x8000000004047812 */ /* 0x000fe200078ec0ff */
[----:B------:R-:W-:-:S03]  /*44a0*/  IMAD.MOV.U32 R25, RZ, RZ, R26 ;  /* 0x000000ffff197224 */ /* 0x000fc600078e001a */
[----:B------:R-:W-:-:S04]  /*44b0*/  SHF.R.U32.HI R3, RZ, 0x18, R4 ;  /* 0x00000018ff037819 */ /* 0x000fc80000011604 */
[----:B------:R-:W-:-:S05]  /*44c0*/  LOP3.LUT R3, R0, R3, RZ, 0xfc, !PT ;  /* 0x0000000300037212 */ /* 0x000fca00078efcff */
[----:B------:R0:W-:Y:S01]  /*44d0*/  STG.E.U8 desc[UR36][R8.64], R3 ;  /* 0x0000000308007986 */ /* 0x0001e2000c101124 */
[----:B------:R-:W-:Y:S05]  /*44e0*/  BRA `(.L_x_1567) ;  /* 0x0000000400bc7947 */ /* 0x000fea0003800000 */
.L_x_1582:
[----:B------:R-:W-:Y:S01]  /*44f0*/  F2FP.BF16.F32.PACK_AB R4, RZ, R4 ;  /* 0x00000004ff04723e */ /* 0x000fe200000010ff */
[----:B------:R-:W-:-:S04]  /*4500*/  IMAD.MOV.U32 R25, RZ, RZ, R26 ;  /* 0x000000ffff197224 */ /* 0x000fc800078e001a */
[----:B------:R0:W-:Y:S01]  /*4510*/  STG.E.U16 desc[UR36][R8.64], R4 ;  /* 0x0000000408007986 */ /* 0x0001e2000c101524 */
[----:B------:R-:W-:Y:S05]  /*4520*/  BRA `(.L_x_1567) ;  /* 0x0000000400ac7947 */ /* 0x000fea0003800000 */
.L_x_1579:
        /* <DEDUP_REMOVED lines=8> */
[----:B------:R-:W0:Y:S01]  /*45b0*/  F2I.FTZ.U32.TRUNC.NTZ R3, R4 ;  /* 0x0000000400037305 */ /* 0x000e22000021f000 */
[----:B------:R-:W-:Y:S01]  /*45c0*/  IMAD.MOV.U32 R25, RZ, RZ, R26 ;  /* 0x000000ffff197224 */ /* 0x000fe200078e001a */
[----:B0-----:R0:W-:Y:S01]  /*45d0*/  STG.E.U16 desc[UR36][R8.64], R3 ;  /* 0x0000000308007986 */ /* 0x0011e2000c101524 */
[----:B------:R-:W-:Y:S05]  /*45e0*/  BRA `(.L_x_1567) ;  /* 0x00000004007c7947 */ /* 0x000fea0003800000 */
.L_x_1591:
        /* <DEDUP_REMOVED lines=16> */
.L_x_1594:
[----:B------:R-:W-:-:S04]  /*46f0*/  LOP3.LUT R4, R4, 0x80000000, RZ, 0xc0, !PT ;  /* 0x8000000004047812 */ /* 0x000fc800078ec0ff */
[----:B------:R-:W-:-:S04]  /*4700*/  SHF.R.U32.HI R4, RZ, 0x18, R4 ;  /* 0x00000018ff047819 */ /* 0x000fc80000011604 */
[----:B------:R-:W-:-:S04]  /*4710*/  LOP3.LUT R3, R3, R4, RZ, 0xfc, !PT ;  /* 0x0000000403037212 */ /* 0x000fc800078efcff */
[----:B------:R-:W-:-:S07]  /*4720*/  PRMT R0, R3, 0x7610, R0 ;  /* 0x0000761003007816 */ /* 0x000fce0000000000 */
.L_x_1593:
[----:B------:R-:W-:Y:S05]  /*4730*/  BSYNC B0 ;  /* 0x0000000000007941 */ /* 0x000fea0003800000 */
.L_x_1592:
[----:B------:R0:W-:Y:S01]  /*4740*/  STG.E.U8 desc[UR36][R8.64], R0 ;  /* 0x0000000008007986 */ /* 0x0001e2000c101124 */
[----:B------:R-:W-:Y:S01]  /*4750*/  IMAD.MOV.U32 R25, RZ, RZ, R26 ;  /* 0x000000ffff197224 */ /* 0x000fe200078e001a */
[----:B------:R-:W-:Y:S06]  /*4760*/  BRA `(.L_x_1567) ;  /* 0x00000004001c7947 */ /* 0x000fec0003800000 */
.L_x_1590:
        /* <DEDUP_REMOVED lines=16> */
.L_x_1597:
[----:B------:R-:W-:-:S04]  /*4870*/  LOP3.LUT R4, R4, 0x80000000, RZ, 0xc0, !PT ;  /* 0x8000000004047812 */ /* 0x000fc800078ec0ff */
[----:B------:R-:W-:-:S04]  /*4880*/  SHF.R.U32.HI R4, RZ, 0x18, R4 ;  /* 0x00000018ff047819 */ /* 0x000fc80000011604 */
[----:B------:R-:W-:-:S04]  /*4890*/  LOP3.LUT R3, R3, R4, RZ, 0xfc, !PT ;  /* 0x0000000403037212 */ /* 0x000fc800078efcff */
[----:B------:R-:W-:-:S07]  /*48a0*/  PRMT R0, R3, 0x7610, R0 ;  /* 0x0000761003007816 */ /* 0x000fce0000000000 */
.L_x_1596:
[----:B------:R-:W-:Y:S05]  /*48b0*/  BSYNC B0 ;  /* 0x0000000000007941 */ /* 0x000fea0003800000 */
.L_x_1595:
[----:B------:R0:W-:Y:S01]  /*48c0*/  STG.E.U8 desc[UR36][R8.64], R0 ;  /* 0x0000000008007986 */ /* 0x0001e2000c101124 */
[----:B------:R-:W-:Y:S01]  /*48d0*/  IMAD.MOV.U32 R25, RZ, RZ, R26 ;  /* 0x000000ffff197224 */ /* 0x000fe200078e001a */
[----:B------:R-:W-:Y:S06]  /*48e0*/  BRA `(.L_x_1567) ;  /* 0x0000000000bc7947 */ /* 0x000fec0003800000 */
.L_x_1589:
[----:B------:R-:W-:-:S13]  /*48f0*/  ISETP.NE.AND P0, PT, R0, 0x1c, PT ;  /* 0x0000001c0000780c */ /* 0x000fda0003f05270 */
[----:B------:R-:W-:Y:S05]  /*4900*/  @!P0 BRA `(.L_x_1598) ;  /* 0x0000000000a88947 */ /* 0x000fea0003800000 */
[----:B------:R-:W-:-:S13]  /*4910*/  ISETP.NE.AND P0, PT, R0, 0x1d, PT ;  /* 0x0000001d0000780c */ /* 0x000fda0003f05270 */
[----:B------:R-:W-:Y:S05]  /*4920*/  @!P0 BRA `(.L_x_1599) ;  /* 0x0000000000908947 */ /* 0x000fea0003800000 */
[----:B------:R-:W-:-:S13]  /*4930*/  ISETP.NE.AND P0, PT, R0, 0x2c, PT ;  /* 0x0000002c0000780c */ /* 0x000fda0003f05270 */
[----:B------:R-:W-:Y:S05]  /*4940*/  @P0 BRA `(.L_x_1572) ;  /* 0x0000000000400947 */ /* 0x000fea0003800000 */
[----:B------:R-:W-:Y:S01]  /*4950*/  SHF.R.U32.HI R5, RZ, 0x17, R4 ;  /* 0x00000017ff057819 */ /* 0x000fe20000011604 */
[----:B------:R-:W-:-:S03]  /*4960*/  IMAD.MOV.U32 R25, RZ, RZ, R26 ;  /* 0x000000ffff197224 */ /* 0x000fc600078e001a */
        /* <DEDUP_REMOVED lines=14> */
.L_x_1572:
        /* <DEDUP_REMOVED lines=15> */
[----:B0---4-:R-:W-:Y:S05]  /*4b40*/  CALL.ABS.NOINC R14 ;  /* 0x000000000e007343 */ /* 0x011fea0003c00000 */
.L_x_1600:
[----:B------:R-:W-:Y:S01]  /*4b50*/  IMAD.MOV.U32 R25, RZ, RZ, R26 ;  /* 0x000000ffff197224 */ /* 0x000fe200078e001a */
[----:B------:R-:W-:Y:S06]  /*4b60*/  BRA `(.L_x_1567) ;  /* 0x00000000001c7947 */ /* 0x000fec0003800000 */
.L_x_1599:
[----:B------:R-:W0:Y:S01]  /*4b70*/  F2I.U64.TRUNC R4, R4 ;  /* 0x0000000400047311 */ /* 0x000e22000020d800 */
[----:B------:R-:W-:Y:S01]  /*4b80*/  IMAD.MOV.U32 R25, RZ, RZ, R26 ;  /* 0x000000ffff197224 */ /* 0x000fe200078e001a */
[----:B0-----:R0:W-:Y:S01]  /*4b90*/  STG.E.64 desc[UR36][R8.64], R4 ;  /* 0x0000000408007986 */ /* 0x0011e2000c101b24 */
[----:B------:R-:W-:Y:S05]  /*4ba0*/  BRA `(.L_x_1567) ;  /* 0x00000000000c7947 */ /* 0x000fea0003800000 */
.L_x_1598:
[----:B------:R-:W0:Y:S01]  /*4bb0*/  F2I.FTZ.U32.TRUNC.NTZ R3, R4 ;  /* 0x0000000400037305 */ /* 0x000e22000021f000 */
[----:B------:R-:W-:Y:S01]  /*4bc0*/  IMAD.MOV.U32 R25, RZ, RZ, R26 ;  /* 0x000000ffff197224 */ /* 0x000fe200078e001a */
[----:B0-----:R1:W-:Y:S06]  /*4bd0*/  STG.E desc[UR36][R8.64], R3 ;  /* 0x0000000308007986 */ /* 0x0013ec000c101924 */
.L_x_1567:
[----:B------:R-:W-:Y:S05]  /*4be0*/  BSYNC B6 ;  /* 0x0000000000067941 */ /* 0x000fea0003800000 */
.L_x_1566:
[----:B------:R-:W-:Y:S01]  /*4bf0*/  ISETP.GE.AND P0, PT, R25, R17, PT ;  /* 0x000000111900720c */ /* 0x000fe20003f06270 */
[----:B------:R-:W-:-:S12]  /*4c00*/  BSSY B6, `(.L_x_1601) ;  /* 0x00001d8000067945 */ /* 0x000fd80003800000 */
[----:B------:R-:W-:Y:S05]  /*4c10*/  @P0 BRA `(.L_x_1602) ;  /* 0x0000001c00580947 */ /* 0x000fea0003800000 */
[----:B01-3--:R-:W0:Y:S01]  /*4c20*/  LDC.64 R8, c[0x0][0x218] ;  /* 0x00008600ff087b82 */ /* 0x00be220000000a00 */
        /* <DEDUP_REMOVED lines=20> */
.L_x_1606:
[----:B------:R-:W0:Y:S02]  /*4d70*/  F2I.S64.TRUNC R18, R18 ;  /* 0x0000001200127311 */ /* 0x000e24000020d900 */
[----:B0-----:R-:W-:-:S05]  /*4d80*/  IMAD.MOV.U32 R3, RZ, RZ, R18 ;  /* 0x000000ffff037224 */ /* 0x001fca00078e0012 */
[----:B------:R0:W-:Y:S01]  /*4d90*/  STG.E.U8 desc[UR36][R8.64], R3 ;  /* 0x0000000308007986 */ /* 0x0001e2000c101124 */
[----:B------:R-:W-:Y:S05]  /*4da0*/  BRA `(.L_x_1608) ;  /* 0x0000000c00407947 */ /* 0x000fea0003800000 */
.L_x_1605:
        /* <DEDUP_REMOVED lines=9> */
.L_x_1610:
[----:B------:R-:W0:Y:S02]  /*4e40*/  F2I.FTZ.TRUNC.NTZ R3, R18 ;  /* 0x0000001200037305 */ /* 0x000e24000021f100 */
[----:B0-----:R0:W-:Y:S01]  /*4e50*/  STG.E desc[UR36][R8.64], R3 ;  /* 0x0000000308007986 */ /* 0x0011e2000c101924 */
[----:B------:R-:W-:Y:S05]  /*4e60*/  BRA `(.L_x_1608) ;  /* 0x0000000c00107947 */ /* 0x000fea0003800000 */
.L_x_1609:
[----:B------:R-:W0:Y:S02]  /*4e70*/  F2I.FTZ.TRUNC.NTZ R3, R18 ;  /* 0x0000001200037305 */ /* 0x000e24000021f100 */
[----:B0-----:R0:W-:Y:S01]  /*4e80*/  STG.E.U16 desc[UR36][R8.64], R3 ;  /* 0x0000000308007986 */ /* 0x0011e2000c101524 */
[----:B------:R-:W-:Y:S05]  /*4e90*/  BRA `(.L_x_1608) ;  /* 0x0000000c00047947 */ /* 0x000fea0003800000 */
.L_x_1604:
        /* <DEDUP_REMOVED lines=8> */
.L_x_1612:
[----:B------:R-:W-:-:S05]  /*4f20*/  F2FP.F16.F32.PACK_AB R18, RZ, R18 ;  /* 0x00000012ff12723e */ /* 0x000fca00000000ff */
[----:B------:R0:W-:Y:S01]  /*4f30*/  STG.E.U16 desc[UR36][R8.64], R18 ;  /* 0x0000001208007986 */ /* 0x0001e2000c101524 */
[----:B------:R-:W-:Y:S05]  /*4f40*/  BRA `(.L_x_1608) ;  /* 0x0000000800d87947 */ /* 0x000fea0003800000 */
.L_x_1611:
        /* <DEDUP_REMOVED lines=9> */
.L_x_1614:
[----:B------:R-:W-:-:S04]  /*4fe0*/  F2FP.F16.F32.PACK_AB R3, RZ, R18 ;  /* 0x00000012ff03723e */ /* 0x000fc800000000ff */
[----:B------:R-:W-:-:S05]  /*4ff0*/  PRMT R3, R3, 0x5410, RZ ;  /* 0x0000541003037816 */ /* 0x000fca00000000ff */
[----:B------:R0:W-:Y:S01]  /*5000*/  STG.E desc[UR36][R8.64], R3 ;  /* 0x0000000308007986 */ /* 0x0001e2000c101924 */
[----:B------:R-:W-:Y:S05]  /*5010*/  BRA `(.L_x_1608) ;  /* 0x0000000800a47947 */ /* 0x000fea0003800000 */
.L_x_1613:
[----:B------:R-:W-:-:S06]  /*5020*/  FMUL.FTZ R4, R18, 1 ;  /* 0x3f80000012047820 */ /* 0x000fcc0000410000 */
[----:B------:R-:W0:Y:S02]  /*5030*/  F2F.F64.F32 R4, R4 ;  /* 0x0000000400047310 */ /* 0x000e240000201800 */
[----:B0-----:R0:W-:Y:S01]  /*5040*/  STG.E.64 desc[UR36][R8.64], R4 ;  /* 0x0000000408007986 */ /* 0x0011e2000c101b24 */
[----:B------:R-:W-:Y:S05]  /*5050*/  BRA `(.L_x_1608) ;  /* 0x0000000800947947 */ /* 0x000fea0003800000 */
.L_x_1603:
        /* <DEDUP_REMOVED lines=12> */
.L_x_1617:
[----:B------:R-:W-:Y:S01]  /*5120*/  FMUL.FTZ R4, R18, 1 ;  /* 0x3f80000012047820 */ /* 0x000fe20000410000 */
[----:B------:R-:W-:-:S05]  /*5130*/  CS2R R6, SRZ ;  /* 0x0000000000067805 */ /* 0x000fca000001ff00 */
[----:B------:R-:W0:Y:S02]  /*5140*/  F2F.F64.F32 R4, R4 ;  /* 0x0000000400047310 */ /* 0x000e240000201800 */
[----:B0-----:R0:W-:Y:S01]  /*5150*/  STG.E.128 desc[UR36][R8.64], R4 ;  /* 0x0000000408007986 */ /* 0x0011e2000c101d24 */
[----:B------:R-:W-:Y:S05]  /*5160*/  BRA `(.L_x_1608) ;  /* 0x0000000800507947 */ /* 0x000fea0003800000 */
.L_x_1616:
        /* <DEDUP_REMOVED lines=20> */
.L_x_1621:
[----:B------:R-:W-:Y:S05]  /*52b0*/  BSYNC B0 ;  /* 0x0000000000007941 */ /* 0x000fea0003800000 */
.L_x_1620:
[----:B------:R-:W-:-:S05]  /*52c0*/  LOP3.LUT R5, R0, R5, RZ, 0xfc, !PT ;  /* 0x0000000500057212 */ /* 0x000fca00078efcff */
[----:B------:R0:W-:Y:S01]  /*52d0*/  STG.E.U8 desc[UR36][R8.64], R5 ;  /* 0x0000000508007986 */ /* 0x0001e2000c101124 */
[----:B------:R-:W-:Y:S05]  /*52e0*/  BRA `(.L_x_1608) ;  /* 0x0000000400f07947 */ /* 0x000fea0003800000 */
.L_x_1619:
        /* <DEDUP_REMOVED lines=12> */
.L_x_1623:
[----:B------:R-:W-:Y:S01]  /*53b0*/  IMAD.MOV.U32 R0, RZ, RZ, 0x7f ;  /* 0x0000007fff007424 */ /* 0x000fe200078e00ff */
[----:B------:R-:W-:-:S04]  /*53c0*/  ISETP.GT.U32.AND P0, PT, R4, 0x7f800000, PT ;  /* 0x7f8000000400780c */ /* 0x000fc80003f04070 */
[----:B------:R-:W-:-:S09]  /*53d0*/  SEL R0, R0, 0x7c, P0 ;  /* 0x0000007c00007807 */ /* 0x000fd20000000000 */
.L_x_1624:
[----:B------:R-:W-:Y:S05]  /*53e0*/  BSYNC B0 ;  /* 0x0000000000007941 */ /* 0x000fea0003800000 */
.L_x_1622:
[----:B------:R-:W-:-:S04]  /*53f0*/  LOP3.LUT R18, R18, 0x80000000, RZ, 0xc0, !PT ;  /* 0x8000000012127812 */ /* 0x000fc800078ec0ff */
[----:B------:R-:W-:-:S04]  /*5400*/  SHF.R.U32.HI R3, RZ, 0x18, R18 ;  /* 0x00000018ff037819 */ /* 0x000fc80000011612 */
[----:B------:R-:W-:-:S05]  /*5410*/  LOP3.LUT R3, R0, R3, RZ, 0xfc, !PT ;  /* 0x0000000300037212 */ /* 0x000fca00078efcff */
[----:B------:R0:W-:Y:S01]  /*5420*/  STG.E.U8 desc[UR36][R8.64], R3 ;  /* 0x0000000308007986 */ /* 0x0001e2000c101124 */
[----:B------:R-:W-:Y:S05]  /*5430*/  BRA `(.L_x_1608) ;  /* 0x00000004009c7947 */ /* 0x000fea0003800000 */
.L_x_1618:
[----:B------:R-:W-:-:S05]  /*5440*/  F2FP.BF16.F32.PACK_AB R18, RZ, R18 ;  /* 0x00000012ff12723e */ /* 0x000fca00000010ff */
[----:B------:R0:W-:Y:S01]  /*5450*/  STG.E.U16 desc[UR36][R8.64], R18 ;  /* 0x0000001208007986 */ /* 0x0001e2000c101524 */
[----:B------:R-:W-:Y:S05]  /*5460*/  BRA `(.L_x_1608) ;  /* 0x0000000400907947 */ /* 0x000fea0003800000 */
.L_x_1615:
        /* <DEDUP_REMOVED lines=11> */
.L_x_1627:
        /* <DEDUP_REMOVED lines=16> */
.L_x_1630:
[----:B------:R-:W-:-:S04]  /*5620*/  LOP3.LUT R18, R18, 0x80000000, RZ, 0xc0, !PT ;  /* 0x8000000012127812 */ /* 0x000fc800078ec0ff */
[----:B------:R-:W-:-:S04]  /*5630*/  SHF.R.U32.HI R3, RZ, 0x18, R18 ;  /* 0x00000018ff037819 */ /* 0x000fc80000011612 */
[----:B------:R-:W-:-:S04]  /*5640*/  LOP3.LUT R0, R0, R3, RZ, 0xfc, !PT ;  /* 0x0000000300007212 */ /* 0x000fc800078efcff */
[----:B------:R-:W-:-:S07]  /*5650*/  PRMT R4, R0, 0x7610, R4 ;  /* 0x0000761000047816 */ /* 0x000fce0000000004 */
.L_x_1629:
[----:B------:R-:W-:Y:S05]  /*5660*/  BSYNC B0 ;  /* 0x0000000000007941 */ /* 0x000fea0003800000 */
.L_x_1628:
[----:B------:R3:W-:Y:S01]  /*5670*/  STG.E.U8 desc[UR36][R8.64], R4 ;  /* 0x0000000408007986 */ /* 0x0007e2000c101124 */
[----:B------:R-:W-:Y:S05]  /*5680*/  BRA `(.L_x_1608) ;  /* 0x0000000400087947 */ /* 0x000fea0003800000 */
.L_x_1626:
        /* <DEDUP_REMOVED lines=16> */
.L_x_1633:
[----:B------:R-:W-:-:S04]  /*5790*/  LOP3.LUT R18, R18, 0x80000000, RZ, 0xc0, !PT ;  /* 0x8000000012127812 */ /* 0x000fc800078ec0ff */
[----:B------:R-:W-:-:S04]  /*57a0*/  SHF.R.U32.HI R3, RZ, 0x18, R18 ;  /* 0x00000018ff037819 */ /* 0x000fc80000011612 */
[----:B------:R-:W-:-:S04]  /*57b0*/  LOP3.LUT R0, R0, R3, RZ, 0xfc, !PT ;  /* 0x0000000300007212 */ /* 0x000fc800078efcff */
[----:B------:R-:W-:-:S07]  /*57c0*/  PRMT R4, R0, 0x7610, R4 ;  /* 0x0000761000047816 */ /* 0x000fce0000000004 */
.L_x_1632:
[----:B------:R-:W-:Y:S05]  /*57d0*/  BSYNC B0 ;  /* 0x0000000000007941 */ /* 0x000fea0003800000 */
.L_x_1631:
[----:B------:R0:W-:Y:S01]  /*57e0*/  STG.E.U8 desc[UR36][R8.64], R4 ;  /* 0x0000000408007986 */ /* 0x0001e2000c101124 */
[----:B------:R-:W-:Y:S05]  /*57f0*/  BRA `(.L_x_1608) ;  /* 0x0000000000ac7947 */ /* 0x000fea0003800000 */
.L_x_1625:
        /* <DEDUP_REMOVED lines=21> */
.L_x_1607:
        /* <DEDUP_REMOVED lines=16> */
.L_x_1636:
[----:B------:R-:W-:Y:S05]  /*5a50*/  BRA `(.L_x_1608) ;  /* 0x0000000000147947 */ /* 0x000fea0003800000 */
.L_x_1635:
[----:B------:R-:W0:Y:S02]  /*5a60*/  F2I.U64.TRUNC R18, R18 ;  /* 0x0000001200127311 */ /* 0x000e24000020d800 */
[----:B0-----:R2:W-:Y:S01]  /*5a70*/  STG.E.64 desc[UR36][R8.64], R18 ;  /* 0x0000001208007986 */ /* 0x0015e2000c101b24 */
[----:B------:R-:W-:Y:S05]  /*5a80*/  BRA `(.L_x_1608) ;  /* 0x0000000000087947 */ /* 0x000fea0003800000 */
.L_x_1634:
[----:B------:R-:W0:Y:S02]  /*5a90*/  F2I.FTZ.U32.TRUNC.NTZ R3, R18 ;  /* 0x0000001200037305 */ /* 0x000e24000021f000 */
[----:B0-----:R0:W-:Y:S02]  /*5aa0*/  STG.E desc[UR36][R8.64], R3 ;  /* 0x0000000308007986 */ /* 0x0011e4000c101924 */
.L_x_1608:
[----:B------:R-:W-:-:S05]  /*5ab0*/  VIADD R25, R25, 0x80 ;  /* 0x0000008019197836 */ /* 0x000fca0000000000 */
[----:B------:R-:W-:-:S13]  /*5ac0*/  ISETP.GE.AND P0, PT, R25, R17, PT ;  /* 0x000000111900720c */ /* 0x000fda0003f06270 */
[----:B------:R-:W-:Y:S05]  /*5ad0*/  @P0 BRA `(.L_x_1602) ;  /* 0x0000000c00a80947 */ /* 0x000fea0003800000 */
[----:B0123--:R-:W0:Y:S01]  /*5ae0*/  LDC.64 R8, c[0x0][0x218] ;  /* 0x00008600ff087b82 */ /* 0x00fe220000000a00 */
        /* <DEDUP_REMOVED lines=20> */
.L_x_1640:
[----:B------:R-:W0:Y:S02]  /*5c30*/  F2I.S64.TRUNC R22, R22 ;  /* 0x0000001600167311 */ /* 0x000e24000020d900 */
[----:B0-----:R-:W-:-:S05]  /*5c40*/  IMAD.MOV.U32 R3, RZ, RZ, R22 ;  /* 0x000000ffff037224 */ /* 0x001fca00078e0016 */
[----:B------:R0:W-:Y:S01]  /*5c50*/  STG.E.U8 desc[UR36][R8.64], R3 ;  /* 0x0000000308007986 */ /* 0x0001e2000c101124 */
[----:B------:R-:W-:Y:S05]  /*5c60*/  BRA `(.L_x_1642) ;  /* 0x0000000c00407947 */ /* 0x000fea0003800000 */
.L_x_1639:
        /* <DEDUP_REMOVED lines=9> */
.L_x_1644:
[----:B------:R-:W0:Y:S02]  /*5d00*/  F2I.FTZ.TRUNC.NTZ R3, R22 ;  /* 0x0000001600037305 */ /* 0x000e24000021f100 */
[----:B0-----:R3:W-:Y:S01]  /*5d10*/  STG.E desc[UR36][R8.64], R3 ;  /* 0x0000000308007986 */ /* 0x0017e2000c101924 */
[----:B------:R-:W-:Y:S05]  /*5d20*/  BRA `(.L_x_1642) ;  /* 0x0000000c00107947 */ /* 0x000fea0003800000 */
.L_x_1643:
[----:B------:R-:W0:Y:S02]  /*5d30*/  F2I.FTZ.TRUNC.NTZ R3, R22 ;  /* 0x0000001600037305 */ /* 0x000e24000021f100 */
[----:B0-----:R2:W-:Y:S01]  /*5d40*/  STG.E.U16 desc[UR36][R8.64], R3 ;  /* 0x0000000308007986 */ /* 0x0015e2000c101524 */
[----:B------:R-:W-:Y:S05]  /*5d50*/  BRA `(.L_x_1642) ;  /* 0x0000000c00047947 */ /* 0x000fea0003800000 */
.L_x_1638:
        /* <DEDUP_REMOVED lines=8> */
.L_x_1646:
[----:B------:R-:W-:-:S05]  /*5de0*/  F2FP.F16.F32.PACK_AB R22, RZ, R22 ;  /* 0x00000016ff16723e */ /* 0x000fca00000000ff */
[----:B------:R0:W-:Y:S01]  /*5df0*/  STG.E.U16 desc[UR36][R8.64], R22 ;  /* 0x0000001608007986 */ /* 0x0001e2000c101524 */
[----:B------:R-:W-:Y:S05]  /*5e00*/  BRA `(.L_x_1642) ;  /* 0x0000000800d87947 */ /* 0x000fea0003800000 */
.L_x_1645:
        /* <DEDUP_REMOVED lines=9> */
.L_x_1648:
[----:B------:R-:W-:-:S04]  /*5ea0*/  F2FP.F16.F32.PACK_AB R3, RZ, R22 ;  /* 0x00000016ff03723e */ /* 0x000fc800000000ff */
[----:B------:R-:W-:-:S05]  /*5eb0*/  PRMT R3, R3, 0x5410, RZ ;  /* 0x0000541003037816 */ /* 0x000fca00000000ff */
[----:B------:R0:W-:Y:S01]  /*5ec0*/  STG.E desc[UR36][R8.64], R3 ;  /* 0x0000000308007986 */ /* 0x0001e2000c101924 */
[----:B------:R-:W-:Y:S05]  /*5ed0*/  BRA `(.L_x_1642) ;  /* 0x0000000800a47947 */ /* 0x000fea0003800000 */
.L_x_1647:
[----:B------:R-:W-:-:S06]  /*5ee0*/  FMUL.FTZ R4, R22, 1 ;  /* 0x3f80000016047820 */ /* 0x000fcc0000410000 */
[----:B------:R-:W0:Y:S02]  /*5ef0*/  F2F.F64.F32 R4, R4 ;  /* 0x0000000400047310 */ /* 0x000e240000201800 */
[----:B0-----:R0:W-:Y:S01]  /*5f00*/  STG.E.64 desc[UR36][R8.64], R4 ;  /* 0x0000000408007986 */ /* 0x0011e2000c101b24 */
[----:B------:R-:W-:Y:S05]  /*5f10*/  BRA `(.L_x_1642) ;  /* 0x0000000800947947 */ /* 0x000fea0003800000 */
.L_x_1637:
        /* <DEDUP_REMOVED lines=12> */
.L_x_1651:
[----:B------:R-:W-:Y:S01]  /*5fe0*/  FMUL.FTZ R4, R22, 1 ;  /* 0x3f80000016047820 */ /* 0x000fe20000410000 */
[----:B------:R-:W-:-:S05]  /*5ff0*/  CS2R R6, SRZ ;  /* 0x0000000000067805 */ /* 0x000fca000001ff00 */
[----:B------:R-:W0:Y:S02]  /*6000*/  F2F.F64.F32 R4, R4 ;  /* 0x0000000400047310 */ /* 0x000e240000201800 */
[----:B0-----:R0:W-:Y:S01]  /*6010*/  STG.E.128 desc[UR36][R8.64], R4 ;  /* 0x0000000408007986 */ /* 0x0011e2000c101d24 */
[----:B------:R-:W-:Y:S05]  /*6020*/  BRA `(.L_x_1642) ;  /* 0x0000000800507947 */ /* 0x000fea0003800000 */
.L_x_1650:
        /* <DEDUP_REMOVED lines=20> */
.L_x_1655:
[----:B------:R-:W-:Y:S05]  /*6170*/  BSYNC B0 ;  /* 0x0000000000007941 */ /* 0x000fea0003800000 */
.L_x_1654:
[----:B------:R-:W-:-:S05]  /*6180*/  LOP3.LUT R5, R0, R5, RZ, 0xfc, !PT ;  /* 0x0000000500057212 */ /* 0x000fca00078efcff */
[----:B------:R0:W-:Y:S01]  /*6190*/  STG.E.U8 desc[UR36][R8.64], R5 ;  /* 0x0000000508007986 */ /* 0x0001e2000c101124 */
[----:B------:R-:W-:Y:S05]  /*61a0*/  BRA `(.L_x_1642) ;  /* 0x0000000400f07947 */ /* 0x000fea0003800000 */
.L_x_1653:
        /* <DEDUP_REMOVED lines=12> */
.L_x_1657:
[----:B------:R-:W-:Y:S01]  /*6270*/  IMAD.MOV.U32 R0, RZ, RZ, 0x7f ;  /* 0x0000007fff007424 */ /* 0x000fe200078e00ff */
[----:B------:R-:W-:-:S04]  /*6280*/  ISETP.GT.U32.AND P0, PT, R4, 0x7f800000, PT ;  /* 0x7f8000000400780c */ /* 0x000fc80003f04070 */
[----:B------:R-:W-:-:S09]  /*6290*/  SEL R0, R0, 0x7c, P0 ;  /* 0x0000007c00007807 */ /* 0x000fd20000000000 */
.L_x_1658:
[----:B------:R-:W-:Y:S05]  /*62a0*/  BSYNC B0 ;  /* 0x0000000000007941 */ /* 0x000fea0003800000 */
.L_x_1656:
[----:B------:R-:W-:-:S04]  /*62b0*/  LOP3.LUT R22, R22, 0x80000000, RZ, 0xc0, !PT ;  /* 0x8000000016167812 */ /* 0x000fc800078ec0ff */
[----:B------:R-:W-:-:S04]  /*62c0*/  SHF.R.U32.HI R3, RZ, 0x18, R22 ;  /* 0x00000018ff037819 */ /* 0x000fc80000011616 */
[----:B------:R-:W-:-:S05]  /*62d0*/  LOP3.LUT R3, R0, R3, RZ, 0xfc, !PT ;  /* 0x0000000300037212 */ /* 0x000fca00078efcff */
[----:B------:R0:W-:Y:S01]  /*62e0*/  STG.E.U8 desc[UR36][R8.64], R3 ;  /* 0x0000000308007986 */ /* 0x0001e2000c101124 */
[----:B------:R-:W-:Y:S05]  /*62f0*/  BRA `(.L_x_1642) ;  /* 0x00000004009c7947 */ /* 0x000fea0003800000 */
.L_x_1652:
[----:B------:R-:W-:-:S05]  /*6300*/  F2FP.BF16.F32.PACK_AB R22, RZ, R22 ;  /* 0x00000016ff16723e */ /* 0x000fca00000010ff */
[----:B------:R0:W-:Y:S01]  /*6310*/  STG.E.U16 desc[UR36][R8.64], R22 ;  /* 0x0000001608007986 */ /* 0x0001e2000c101524 */
[----:B------:R-:W-:Y:S05]  /*6320*/  BRA `(.L_x_1642) ;  /* 0x0000000400907947 */ /* 0x000fea0003800000 */
.L_x_1649:
        /* <DEDUP_REMOVED lines=11> */
.L_x_1661:
        /* <DEDUP_REMOVED lines=16> */
.L_x_1664:
[----:B------:R-:W-:-:S04]  /*64e0*/  LOP3.LUT R22, R22, 0x80000000, RZ, 0xc0, !PT ;  /* 0x8000000016167812 */ /* 0x000fc800078ec0ff */
[----:B------:R-:W-:-:S04]  /*64f0*/  SHF.R.U32.HI R3, RZ, 0x18, R22 ;  /* 0x00000018ff037819 */ /* 0x000fc80000011616 */
[----:B------:R-:W-:-:S04]  /*6500*/  LOP3.LUT R0, R0, R3, RZ, 0xfc, !PT ;  /* 0x0000000300007212 */ /* 0x000fc800078efcff */
[----:B------:R-:W-:-:S07]  /*6510*/  PRMT R4, R0, 0x7610, R4 ;  /* 0x0000761000047816 */ /* 0x000fce0000000004 */
.L_x_1663:
[----:B------:R-:W-:Y:S05]  /*6520*/  BSYNC B0 ;  /* 0x0000000000007941 */ /* 0x000fea0003800000 */
.L_x_1662:
[----:B------:R0:W-:Y:S01]  /*6530*/  STG.E.U8 desc[UR36][R8.64], R4 ;  /* 0x0000000408007986 */ /* 0x0001e2000c101124 */
[----:B------:R-:W-:Y:S05]  /*6540*/  BRA `(.L_x_1642) ;  /* 0x0000000400087947 */ /* 0x000fea0003800000 */
.L_x_1660:
        /* <DEDUP_REMOVED lines=16> */
.L_x_1667:
[----:B------:R-:W-:-:S04]  /*6650*/  LOP3.LUT R22, R22, 0x80000000, RZ, 0xc0, !PT ;  /* 0x8000000016167812 */ /* 0x000fc800078ec0ff */
[----:B------:R-:W-:-:S04]  /*6660*/  SHF.R.U32.HI R3, RZ, 0x18, R22 ;  /* 0x00000018ff037819 */ /* 0x000fc80000011616 */
[----:B------:R-:W-:-:S04]  /*6670*/  LOP3.LUT R0, R0, R3, RZ, 0xfc, !PT ;  /* 0x0000000300007212 */ /* 0x000fc800078efcff */
[----:B------:R-:W-:-:S07]  /*6680*/  PRMT R4, R0, 0x7610, R4 ;  /* 0x0000761000047816 */ /* 0x000fce0000000004 */
.L_x_1666:
[----:B------:R-:W-:Y:S05]  /*6690*/  BSYNC B0 ;  /* 0x0000000000007941 */ /* 0x000fea0003800000 */
.L_x_1665:
[----:B------:R0:W-:Y:S01]  /*66a0*/  STG.E.U8 desc[UR36][R8.64], R4 ;  /* 0x0000000408007986 */ /* 0x0001e2000c101124 */
[----:B------:R-:W-:Y:S05]  /*66b0*/  BRA `(.L_x_1642) ;  /* 0x0000000000ac7947 */ /* 0x000fea0003800000 */
.L_x_1659:
        /* <DEDUP_REMOVED lines=21> */
.L_x_1641:
        /* <DEDUP_REMOVED lines=16> */
.L_x_1670:
[----:B------:R-:W-:Y:S05]  /*6910*/  BRA `(.L_x_1642) ;  /* 0x0000000000147947 */ /* 0x000fea0003800000 */
.L_x_1669:
[----:B------:R-:W0:Y:S02]  /*6920*/  F2I.U64.TRUNC R22, R22 ;  /* 0x0000001600167311 */ /* 0x000e24000020d800 */
[----:B0-----:R0:W-:Y:S01]  /*6930*/  STG.E.64 desc[UR36][R8.64], R22 ;  /* 0x0000001608007986 */ /* 0x0011e2000c101b24 */
[----:B------:R-:W-:Y:S05]  /*6940*/  BRA `(.L_x_1642) ;  /* 0x0000000000087947 */ /* 0x000fea0003800000 */
.L_x_1668:
[----:B------:R-:W0:Y:S02]  /*6950*/  F2I.FTZ.U32.TRUNC.NTZ R3, R22 ;  /* 0x0000001600037305 */ /* 0x000e24000021f000 */
[----:B0-----:R0:W-:Y:S02]  /*6960*/  STG.E desc[UR36][R8.64], R3 ;  /* 0x0000000308007986 */ /* 0x0011e4000c101924 */
.L_x_1642:
[----:B------:R-:W-:-:S07]  /*6970*/  VIADD R25, R25, 0x80 ;  /* 0x0000008019197836 */ /* 0x000fce0000000000 */
.L_x_1602:
[----:B------:R-:W-:Y:S05]  /*6980*/  BSYNC B6 ;  /* 0x0000000000067941 */ /* 0x000fea0003800000 */
.L_x_1601:
[----:B------:R-:W-:-:S13]  /*6990*/  ISETP.GE.AND P0, PT, R25, R17, PT ;  /* 0x000000111900720c */ /* 0x000fda0003f06270 */
[----:B------:R-:W-:Y:S05]  /*69a0*/  @P0 EXIT ;  /* 0x000000000000094d */ /* 0x000fea0003800000 */
[----:B0--3--:R-:W0:Y:S01]  /*69b0*/  LDC.64 R4, c[0x0][0x218] ;  /* 0x00008600ff047b82 */ /* 0x009e220000000a00 */
[----:B--2---:R-:W-:Y:S01]  /*69c0*/  PRMT R0, R16, 0x9910, RZ ;  /* 0x0000991010007816 */ /* 0x004fe200000000ff */
[----:B------:R-:W-:Y:S01]  /*69d0*/  IMAD R2, R2, 0x200, R25 ;  /* 0x0000020002027824 */ /* 0x000fe200078e0219 */
[----:B------:R-:W-:Y:S02]  /*69e0*/  ULDC UR4, c[0x0][0x238] ;  /* 0x00008e0000047ab9 */ /* 0x000fe40000000800 */
[----:B------:R-:W-:Y:S01]  /*69f0*/  ISETP.GT.AND P1, PT, R0, 0x9, PT ;  /* 0x000000090000780c */ /* 0x000fe20003f24270 */
[----:B-1----:R-:W-:-:S05]  /*6a00*/  IMAD R3, R2, UR4, RZ ;  /* 0x0000000402037c24 */ /* 0x002fca000f8e02ff */
        /* <DEDUP_REMOVED lines=11> */
[----:B----4-:R-:W0:Y:S02]  /*6ac0*/  F2I.FTZ.TRUNC.NTZ R5, R24 ;  /* 0x0000001800057305 */ /* 0x010e24000021f100 */
[----:B0-----:R-:W-:Y:S01]  /*6ad0*/  STG.E.U8 desc[UR36][R2.64], R5 ;  /* 0x0000000502007986 */ /* 0x001fe2000c101124 */
[----:B------:R-:W-:Y:S05]  /*6ae0*/  EXIT ;  /* 0x000000000000794d */ /* 0x000fea0003800000 */
.L_x_1674:
[----:B----4-:R-:W0:Y:S02]  /*6af0*/  F2I.S64.TRUNC R24, R24 ;  /* 0x0000001800187311 */ /* 0x010e24000020d900 */
[----:B0-----:R-:W-:-:S05]  /*6b00*/  IMAD.MOV.U32 R5, RZ, RZ, R24 ;  /* 0x000000ffff057224 */ /* 0x001fca00078e0018 */
[----:B------:R-:W-:Y:S01]  /*6b10*/  STG.E.U8 desc[UR36][R2.64], R5 ;  /* 0x0000000502007986 */ /* 0x000fe2000c101124 */
[----:B------:R-:W-:Y:S05]  /*6b20*/  EXIT ;  /* 0x000000000000794d */ /* 0x000fea0003800000 */
.L_x_1673:
[----:B------:R-:W-:-:S13]  /*6b30*/  ISETP.NE.AND P0, PT, R0, 0x2, PT ;  /* 0x000000020000780c */ /* 0x000fda0003f05270 */
[----:B------:R-:W-:Y:S05]  /*6b40*/  @!P0 BRA `(.L_x_1676) ;  /* 0x0000000000288947 */ /* 0x000fea0003800000 */
[----:B------:R-:W-:-:S13]  /*6b50*/  ISETP.NE.AND P0, PT, R0, 0x3, PT ;  /* 0x000000030000780c */ /* 0x000fda0003f05270 */
[----:B------:R-:W-:Y:S05]  /*6b60*/  @!P0 BRA `(.L_x_1677) ;  /* 0x0000000000148947 */ /* 0x000fea0003800000 */
[----:B------:R-:W-:-:S13]  /*6b70*/  ISETP.NE.AND P0, PT, R0, 0x4, PT ;  /* 0x000000040000780c */ /* 0x000fda0003f05270 */
[----:B------:R-:W-:Y:S05]  /*6b80*/  @P0 BRA `(.L_x_1675) ;  /* 0x0000000800d00947 */ /* 0x000fea0003800000 */
[----:B----4-:R-:W0:Y:S02]  /*6b90*/  F2I.S64.TRUNC R24, R24 ;  /* 0x0000001800187311 */ /* 0x010e24000020d900 */
[----:B0-----:R-:W-:Y:S01]  /*6ba0*/  STG.E.64 desc[UR36][R2.64], R24 ;  /* 0x0000001802007986 */ /* 0x001fe2000c101b24 */
[----:B------:R-:W-:Y:S05]  /*6bb0*/  EXIT ;  /* 0x000000000000794d */ /* 0x000fea0003800000 */
.L_x_1677:
[----:B----4-:R-:W0:Y:S02]  /*6bc0*/  F2I.FTZ.TRUNC.NTZ R5, R24 ;  /* 0x0000001800057305 */ /* 0x010e24000021f100 */
[----:B0-----:R-:W-:Y:S01]  /*6bd0*/  STG.E desc[UR36][R2.64], R5 ;  /* 0x0000000502007986 */ /* 0x001fe2000c101924 */
[----:B------:R-:W-:Y:S05]  /*6be0*/  EXIT ;  /* 0x000000000000794d */ /* 0x000fea0003800000 */
.L_x_1676:
[----:B----4-:R-:W0:Y:S02]  /*6bf0*/  F2I.FTZ.TRUNC.NTZ R5, R24 ;  /* 0x0000001800057305 */ /* 0x010e24000021f100 */
[----:B0-----:R-:W-:Y:S01]  /*6c00*/  STG.E.U16 desc[UR36][R2.64], R5 ;  /* 0x0000000502007986 */ /* 0x001fe2000c101524 */
[----:B------:R-:W-:Y:S05]  /*6c10*/  EXIT ;  /* 0x000000000000794d */ /* 0x000fea0003800000 */
.L_x_1672:
[----:B------:R-:W-:-:S13]  /*6c20*/  ISETP.GT.AND P0, PT, R0, 0x6, PT ;  /* 0x000000060000780c */ /* 0x000fda0003f04270 */
[----:B------:R-:W-:Y:S05]  /*6c30*/  @P0 BRA `(.L_x_1678) ;  /* 0x0000000000240947 */ /* 0x000fea0003800000 */
[----:B------:R-:W-:-:S13]  /*6c40*/  ISETP.NE.AND P0, PT, R0, 0x5, PT ;  /* 0x000000050000780c */ /* 0x000fda0003f05270 */
[----:B------:R-:W-:Y:S05]  /*6c50*/  @!P0 BRA `(.L_x_1679) ;  /* 0x0000000000108947 */ /* 0x000fea0003800000 */
[----:B------:R-:W-:-:S13]  /*6c60*/  ISETP.NE.AND P0, PT, R0, 0x6, PT ;  /* 0x000000060000780c */ /* 0x000fda0003f05270 */
[----:B------:R-:W-:Y:S05]  /*6c70*/  @P0 BRA `(.L_x_1675) ;  /* 0x0000000800940947 */ /* 0x000fea0003800000 */
[----:B----4-:R-:W-:Y:S01]  /*6c80*/  STG.E desc[UR36][R2.64], R24 ;  /* 0x0000001802007986 */ /* 0x010fe2000c101924 */
[----:B------:R-:W-:Y:S05]  /*6c90*/  EXIT ;  /* 0x000000000000794d */ /* 0x000fea0003800000 */
.L_x_1679:
[----:B----4-:R-:W-:-:S05]  /*6ca0*/  F2FP.F16.F32.PACK_AB R24, RZ, R24 ;  /* 0x00000018ff18723e */ /* 0x010fca00000000ff */
[----:B------:R-:W-:Y:S01]  /*6cb0*/  STG.E.U16 desc[UR36][R2.64], R24 ;  /* 0x0000001802007986 */ /* 0x000fe2000c101524 */
[----:B------:R-:W-:Y:S05]  /*6cc0*/  EXIT ;  /* 0x000000000000794d */ /* 0x000fea0003800000 */
.L_x_1678:
[----:B------:R-:W-:-:S13]  /*6cd0*/  ISETP.NE.AND P0, PT, R0, 0x7, PT ;  /* 0x000000070000780c */ /* 0x000fda0003f05270 */
[----:B------:R-:W-:Y:S05]  /*6ce0*/  @!P0 BRA `(.L_x_1680) ;  /* 0x00000000002c8947 */ /* 0x000fea0003800000 */
[----:B------:R-:W-:-:S13]  /*6cf0*/  ISETP.NE.AND P0, PT, R0, 0x8, PT ;  /* 0x000000080000780c */ /* 0x000fda0003f05270 */
[----:B------:R-:W-:Y:S05]  /*6d00*/  @!P0 BRA `(.L_x_1681) ;  /* 0x0000000000148947 */ /* 0x000fea0003800000 */
[----:B------:R-:W-:-:S13]  /*6d10*/  ISETP.NE.AND P0, PT, R0, 0x9, PT ;  /* 0x000000090000780c */ /* 0x000fda0003f05270 */
[----:B------:R-:W-:Y:S05]  /*6d20*/  @P0 BRA `(.L_x_1675) ;  /* 0x0000000800680947 */ /* 0x000fea0003800000 */
[----:B------:R-:W-:-:S05]  /*6d30*/  IMAD.MOV.U32 R25, RZ, RZ, RZ ;  /* 0x000000ffff197224 */ /* 0x000fca00078e00ff */
[----:B----4-:R-:W-:Y:S01]  /*6d40*/  STG.E.64 desc[UR36][R2.64], R24 ;  /* 0x0000001802007986 */ /* 0x010fe2000c101b24 */
[----:B------:R-:W-:Y:S05]  /*6d50*/  EXIT ;  /* 0x000000000000794d */ /* 0x000fea0003800000 */
.L_x_1681:
[----:B----4-:R-:W-:-:S04]  /*6d60*/  F2FP.F16.F32.PACK_AB R5, RZ, R24 ;  /* 0x00000018ff05723e */ /* 0x010fc800000000ff */
[----:B------:R-:W-:-:S05]  /*6d70*/  PRMT R5, R5, 0x5410, RZ ;  /* 0x0000541005057816 */ /* 0x000fca00000000ff */
[----:B------:R-:W-:Y:S01]  /*6d80*/  STG.E desc[UR36][R2.64], R5 ;  /* 0x0000000502007986 */ /* 0x000fe2000c101924 */
[----:B------:R-:W-:Y:S05]  /*6d90*/  EXIT ;  /* 0x000000000000794d */ /* 0x000fea0003800000 */
.L_x_1680:
[----:B----4-:R-:W-:-:S06]  /*6da0*/  FMUL.FTZ R4, R24, 1 ;  /* 0x3f80000018047820 */ /* 0x010fcc0000410000 */
[----:B------:R-:W0:Y:S02]  /*6db0*/  F2F.F64.F32 R4, R4 ;  /* 0x0000000400047310 */ /* 0x000e240000201800 */
[----:B0-----:R-:W-:Y:S01]  /*6dc0*/  STG.E.64 desc[UR36][R2.64], R4 ;  /* 0x0000000402007986 */ /* 0x001fe2000c101b24 */
[----:B------:R-:W-:Y:S05]  /*6dd0*/  EXIT ;  /* 0x000000000000794d */ /* 0x000fea0003800000 */
.L_x_1671:
        /* <DEDUP_REMOVED lines=8> */
[----:B----4-:R-:W-:-:S04]  /*6e60*/  FSETP.NEU.FTZ.AND P0, PT, R24, RZ, PT ;  /* 0x000000ff1800720b */ /* 0x010fc80003f1d000 */
[----:B------:R-:W-:-:S05]  /*6e70*/  SEL R5, RZ, 0x1, !P0 ;  /* 0x00000001ff057807 */ /* 0x000fca0004000000 */
[----:B------:R-:W-:Y:S01]  /*6e80*/  STG.E.U8 desc[UR36][R2.64], R5 ;  /* 0x0000000502007986 */ /* 0x000fe2000c101124 */
[----:B------:R-:W-:Y:S05]  /*6e90*/  EXIT ;  /* 0x000000000000794d */ /* 0x000fea0003800000 */
.L_x_1684:
[----:B----4-:R-:W-:Y:S01]  /*6ea0*/  FMUL.FTZ R4, R24, 1 ;  /* 0x3f80000018047820 */ /* 0x010fe20000410000 */
[----:B------:R-:W-:-:S05]  /*6eb0*/  CS2R R6, SRZ ;  /* 0x0000000000067805 */ /* 0x000fca000001ff00 */
[----:B------:R-:W0:Y:S02]  /*6ec0*/  F2F.F64.F32 R4, R4 ;  /* 0x0000000400047310 */ /* 0x000e240000201800 */
[----:B0-----:R-:W-:Y:S01]  /*6ed0*/  STG.E.128 desc[UR36][R2.64], R4 ;  /* 0x0000000402007986 */ /* 0x001fe2000c101d24 */
[----:B------:R-:W-:Y:S05]  /*6ee0*/  EXIT ;  /* 0x000000000000794d */ /* 0x000fea0003800000 */
.L_x_1683:
[----:B------:R-:W-:-:S13]  /*6ef0*/  ISETP.NE.AND P0, PT, R0, 0xf, PT ;  /* 0x0000000f0000780c */ /* 0x000fda0003f05270 */
[----:B------:R-:W-:Y:S05]  /*6f00*/  @!P0 BRA `(.L_x_1685) ;  /* 0x0000000000ac8947 */ /* 0x000fea0003800000 */
[----:B------:R-:W-:-:S13]  /*6f10*/  ISETP.NE.AND P0, PT, R0, 0x17, PT ;  /* 0x000000170000780c */ /* 0x000fda0003f05270 */
[----:B------:R-:W-:Y:S05]  /*6f20*/  @!P0 BRA `(.L_x_1686) ;  /* 0x0000000000508947 */ /* 0x000fea0003800000 */
[----:B------:R-:W-:-:S13]  /*6f30*/  ISETP.NE.AND P0, PT, R0, 0x18, PT ;  /* 0x000000180000780c */ /* 0x000fda0003f05270 */
[----:B------:R-:W-:Y:S05]  /*6f40*/  @P0 BRA `(.L_x_1675) ;  /* 0x0000000400e00947 */ /* 0x000fea0003800000 */
[C---:B----4-:R-:W-:Y:S01]  /*6f50*/  LOP3.LUT R4, R24.reuse, 0x7fffffff, RZ, 0xc0, !PT ;  /* 0x7fffffff18047812 */ /* 0x050fe200078ec0ff */
[----:B------:R-:W-:Y:S01]  /*6f60*/  BSSY B0, `(.L_x_1687) ;  /* 0x000000d000007945 */ /* 0x000fe20003800000 */
        /* <DEDUP_REMOVED lines=12> */
.L_x_1688:
[----:B------:R-:W-:Y:S05]  /*7030*/  BSYNC B0 ;  /* 0x0000000000007941 */ /* 0x000fea0003800000 */
.L_x_1687:
[----:B------:R-:W-:-:S05]  /*7040*/  LOP3.LUT R7, R0, R7, RZ, 0xfc, !PT ;  /* 0x0000000700077212 */ /* 0x000fca00078efcff */
[----:B------:R-:W-:Y:S01]  /*7050*/  STG.E.U8 desc[UR36][R2.64], R7 ;  /* 0x0000000702007986 */ /* 0x000fe2000c101124 */
[----:B------:R-:W-:Y:S05]  /*7060*/  EXIT ;  /* 0x000000000000794d */ /* 0x000fea0003800000 */
.L_x_1686:
[----:B----4-:R-:W-:Y:S01]  /*7070*/  LOP3.LUT R4, R24, 0x7fffffff, RZ, 0xc0, !PT ;  /* 0x7fffffff18047812 */ /* 0x010fe200078ec0ff */
[----:B------:R-:W-:Y:S03]  /*7080*/  BSSY B0, `(.L_x_1689) ;  /* 0x000000e000007945 */ /* 0x000fe60003800000 */
        /* <DEDUP_REMOVED lines=10> */
.L_x_1690:
[----:B------:R-:W-:Y:S01]  /*7130*/  IMAD.MOV.U32 R0, RZ, RZ, 0x7f ;  /* 0x0000007fff007424 */ /* 0x000fe200078e00ff */
[----:B------:R-:W-:-:S04]  /*7140*/  ISETP.GT.U32.AND P0, PT, R4, 0x7f800000, PT ;  /* 0x7f8000000400780c */ /* 0x000fc80003f04070 */
[----:B------:R-:W-:-:S09]  /*7150*/  SEL R0, R0, 0x7c, P0 ;  /* 0x0000007c00007807 */ /* 0x000fd20000000000 */
.L_x_1691:
[----:B------:R-:W-:Y:S05]  /*7160*/  BSYNC B0 ;  /* 0x0000000000007941 */ /* 0x000fea0003800000 */
.L_x_1689:
[----:B------:R-:W-:-:S04]  /*7170*/  LOP3.LUT R24, R24, 0x80000000, RZ, 0xc0, !PT ;  /* 0x8000000018187812 */ /* 0x000fc800078ec0ff */
[----:B------:R-:W-:-:S04]  /*7180*/  SHF.R.U32.HI R5, RZ, 0x18, R24 ;  /* 0x00000018ff057819 */ /* 0x000fc80000011618 */
[----:B------:R-:W-:-:S05]  /*7190*/  LOP3.LUT R5, R0, R5, RZ, 0xfc, !PT ;  /* 0x0000000500057212 */ /* 0x000fca00078efcff */
[----:B------:R-:W-:Y:S01]  /*71a0*/  STG.E.U8 desc[UR36][R2.64], R5 ;  /* 0x0000000502007986 */ /* 0x000fe2000c101124 */
[----:B------:R-:W-:Y:S05]  /*71b0*/  EXIT ;  /* 0x000000000000794d */ /* 0x000fea0003800000 */
.L_x_1685:
[----:B----4-:R-:W-:-:S05]  /*71c0*/  F2FP.BF16.F32.PACK_AB R24, RZ, R24 ;  /* 0x00000018ff18723e */ /* 0x010fca00000010ff */
[----:B------:R-:W-:Y:S01]  /*71d0*/  STG.E.U16 desc[UR36][R2.64], R24 ;  /* 0x0000001802007986 */ /* 0x000fe2000c101524 */
[----:B------:R-:W-:Y:S05]  /*71e0*/  EXIT ;  /* 0x000000000000794d */ /* 0x000fea0003800000 */
.L_x_1682:
        /* <DEDUP_REMOVED lines=8> */
[----:B----4-:R-:W0:Y:S02]  /*7270*/  F2I.FTZ.U32.TRUNC.NTZ R5, R24 ;  /* 0x0000001800057305 */ /* 0x010e24000021f000 */
[----:B0-----:R-:W-:Y:S01]  /*7280*/  STG.E.U16 desc[UR36][R2.64], R5 ;  /* 0x0000000502007986 */ /* 0x001fe2000c101524 */
[----:B------:R-:W-:Y:S05]  /*7290*/  EXIT ;  /* 0x000000000000794d */ /* 0x000fea0003800000 */
.L_x_1694:
[----:B----4-:R-:W-:Y:S01]  /*72a0*/  LOP3.LUT R5, R24, 0x7fffffff, RZ, 0xc0, !PT ;  /* 0x7fffffff18057812 */ /* 0x010fe200078ec0ff */
        /* <DEDUP_REMOVED lines=15> */
.L_x_1697:
[----:B------:R-:W-:-:S04]  /*73a0*/  LOP3.LUT R24, R24, 0x80000000, RZ, 0xc0, !PT ;  /* 0x8000000018187812 */ /* 0x000fc800078ec0ff */
[----:B------:R-:W-:-:S04]  /*73b0*/  SHF.R.U32.HI R5, RZ, 0x18, R24 ;  /* 0x00000018ff057819 */ /* 0x000fc80000011618 */
[----:B------:R-:W-:-:S04]  /*73c0*/  LOP3.LUT R4, R4, R5, RZ, 0xfc, !PT ;  /* 0x0000000504047212 */ /* 0x000fc800078efcff */
[----:B------:R-:W-:-:S07]  /*73d0*/  PRMT R0, R4, 0x7610, R0 ;  /* 0x0000761004007816 */ /* 0x000fce0000000000 */
.L_x_1696:
[----:B------:R-:W-:Y:S05]  /*73e0*/  BSYNC B0 ;  /* 0x0000000000007941 */ /* 0x000fea0003800000 */
.L_x_1695:
[----:B------:R-:W-:Y:S01]  /*73f0*/  STG.E.U8 desc[UR36][R2.64], R0 ;  /* 0x0000000002007986 */ /* 0x000fe2000c101124 */
[----:B------:R-:W-:Y:S05]  /*7400*/  EXIT ;  /* 0x000000000000794d */ /* 0x000fea0003800000 */
.L_x_1693:
        /* <DEDUP_REMOVED lines=16> */
.L_x_1700:
[----:B------:R-:W-:-:S04]  /*7510*/  LOP3.LUT R24, R24, 0x80000000, RZ, 0xc0, !PT ;  /* 0x8000000018187812 */ /* 0x000fc800078ec0ff */
[----:B------:R-:W-:-:S04]  /*7520*/  SHF.R.U32.HI R5, RZ, 0x18, R24 ;  /* 0x00000018ff057819 */ /* 0x000fc80000011618 */
[----:B------:R-:W-:-:S04]  /*7530*/  LOP3.LUT R4, R4, R5, RZ, 0xfc, !PT ;  /* 0x0000000504047212 */ /* 0x000fc800078efcff */
[----:B------:R-:W-:-:S07]  /*7540*/  PRMT R0, R4, 0x7610, R0 ;  /* 0x0000761004007816 */ /* 0x000fce0000000000 */
.L_x_1699:
[----:B------:R-:W-:Y:S05]  /*7550*/  BSYNC B0 ;  /* 0x0000000000007941 */ /* 0x000fea0003800000 */
.L_x_1698:
[----:B------:R-:W-:Y:S01]  /*7560*/  STG.E.U8 desc[UR36][R2.64], R0 ;  /* 0x0000000002007986 */ /* 0x000fe2000c101124 */
[----:B------:R-:W-:Y:S05]  /*7570*/  EXIT ;  /* 0x000000000000794d */ /* 0x000fea0003800000 */
.L_x_1692:
[----:B------:R-:W-:-:S13]  /*7580*/  ISETP.NE.AND P0, PT, R0, 0x1c, PT ;  /* 0x0000001c0000780c */ /* 0x000fda0003f05270 */
[----:B------:R-:W-:Y:S05]  /*7590*/  @!P0 BRA `(.L_x_1701) ;  /* 0x00000000009c8947 */ /* 0x000fea0003800000 */
[----:B------:R-:W-:-:S13]  /*75a0*/  ISETP.NE.AND P0, PT, R0, 0x1d, PT ;  /* 0x0000001d0000780c */ /* 0x000fda0003f05270 */
[----:B------:R-:W-:Y:S05]  /*75b0*/  @!P0 BRA `(.L_x_1702) ;  /* 0x0000000000888947 */ /* 0x000fea0003800000 */
[----:B------:R-:W-:-:S13]  /*75c0*/  ISETP.NE.AND P0, PT, R0, 0x2c, PT ;  /* 0x0000002c0000780c */ /* 0x000fda0003f05270 */
[----:B------:R-:W-:Y:S05]  /*75d0*/  @P0 BRA `(.L_x_1675) ;  /* 0x00000000003c0947 */ /* 0x000fea0003800000 */
[----:B----4-:R-:W-:-:S04]  /*75e0*/  SHF.R.U32.HI R4, RZ, 0x17, R24 ;  /* 0x00000017ff047819 */ /* 0x010fc80000011618 */
        /* <DEDUP_REMOVED lines=14> */
.L_x_1675:
        /* <DEDUP_REMOVED lines=15> */
[----:B-1--4-:R-:W-:Y:S05]  /*77c0*/  CALL.ABS.NOINC R2 ;  /* 0x0000000002007343 */ /* 0x012fea0003c00000 */
.L_x_1703:
[----:B------:R-:W-:Y:S05]  /*77d0*/  EXIT ;  /* 0x000000000000794d */ /* 0x000fea0003800000 */
.L_x_1702:
[----:B----4-:R-:W0:Y:S02]  /*77e0*/  F2I.U64.TRUNC R24, R24 ;  /* 0x0000001800187311 */ /* 0x010e24000020d800 */
[----:B0-----:R-:W-:Y:S01]  /*77f0*/  STG.E.64 desc[UR36][R2.64], R24 ;  /* 0x0000001802007986 */ /* 0x001fe2000c101b24 */
[----:B------:R-:W-:Y:S05]  /*7800*/  EXIT ;  /* 0x000000000000794d */ /* 0x000fea0003800000 */
.L_x_1701:
[----:B----4-:R-:W0:Y:S02]  /*7810*/  F2I.FTZ.U32.TRUNC.NTZ R5, R24 ;  /* 0x0000001800057305 */ /* 0x010e24000021f000 */
[----:B0-----:R-:W-:Y:S01]  /*7820*/  STG.E desc[UR36][R2.64], R5 ;  /* 0x0000000502007986 */ /* 0x001fe2000c101924 */
[----:B------:R-:W-:Y:S05]  /*7830*/  EXIT ;  /* 0x000000000000794d */ /* 0x000fea0003800000 */
.L_x_1704:
        /* <DEDUP_REMOVED lines=12> */
.L_x_2631:


//--------------------- .text._ZN2at6native18elementwise_kernelILi128ELi2EZNS0_22gpu_kernel_impl_nocastIZZZNS0_15cos_kernel_cudaERNS_18TensorIteratorBaseEENKUlvE0_clEvENKUlvE0_clEvEUlfE_EEvS4_RKT_EUliE_EEviT1_ --------------------------
	.section	.text._ZN2at6native18elementwise_kernelILi128ELi2EZNS0_22gpu_kernel_impl_nocastIZZZNS0_15cos_kernel_cudaERNS_18TensorIteratorBaseEENKUlvE0_clEvENKUlvE0_clEvEUlfE_EEvS4_RKT_EUliE_EEviT1_,"ax",@progbits
	.align	128
        .global         _ZN2at6native18elementwise_kernelILi128ELi2EZNS0_22gpu_kernel_impl_nocastIZZZNS0_15cos_kernel_cudaERNS_18TensorIteratorBaseEENKUlvE0_clEvENKUlvE0_clEvEUlfE_EEvS4_RKT_EUliE_EEviT1_
        .type           _ZN2at6native18elementwise_kernelILi128ELi2EZNS0_22gpu_kernel_impl_nocastIZZZNS0_15cos_kernel_cudaERNS_18TensorIteratorBaseEENKUlvE0_clEvENKUlvE0_clEvEUlfE_EEvS4_RKT_EUliE_EEviT1_,@function
        .size           _ZN2at6native18elementwise_kernelILi128ELi2EZNS0_22gpu_kernel_impl_nocastIZZZNS0_15cos_kernel_cudaERNS_18TensorIteratorBaseEENKUlvE0_clEvENKUlvE0_clEvEUlfE_EEvS4_RKT_EUliE_EEviT1_,(.L_x_2632 - _ZN2at6native18elementwise_kernelILi128ELi2EZNS0_22gpu_kernel_impl_nocastIZZZNS0_15cos_kernel_cudaERNS_18TensorIteratorBaseEENKUlvE0_clEvENKUlvE0_clEvEUlfE_EEvS4_RKT_EUliE_EEviT1_)
        .other          _ZN2at6native18elementwise_kernelILi128ELi2EZNS0_22gpu_kernel_impl_nocastIZZZNS0_15cos_kernel_cudaERNS_18TensorIteratorBaseEENKUlvE0_clEvENKUlvE0_clEvEUlfE_EEvS4_RKT_EUliE_EEviT1_,@"STO_CUDA_ENTRY STV_DEFAULT"
_ZN2at6native18elementwise_kernelILi128ELi2EZNS0_22gpu_kernel_impl_nocastIZZZNS0_15cos_kernel_cudaERNS_18TensorIteratorBaseEENKUlvE0_clEvENKUlvE0_clEvEUlfE_EEvS4_RKT_EUliE_EEviT1_:
.text._ZN2at6native18elementwise_kernelILi128ELi2EZNS0_22gpu_kernel_impl_nocastIZZZNS0_15cos_kernel_cudaERNS_18TensorIteratorBaseEENKUlvE0_clEvENKUlvE0_clEvEUlfE_EEvS4_RKT_EUliE_EEviT1_:
[----:B------:R-:W-:Y:S01]  /*0000*/  LDC R1, c[0x0][0x28] ;  /* 0x00000a00ff017b82 */ /* 0x000fe20000000800 */
[----:B------:R-:W0:Y:S01]  /*0010*/  S2R R0, SR_CTAID.X ;  /* 0x0000000000007919 */ /* 0x000e220000002500 */
[----:B------:R-:W-:Y:S01]  /*0020*/  ULDC UR6, c[0x0][0x210] ;  /* 0x0000840000067ab9 */ /* 0x000fe20000000800 */
[----:B------:R-:W-:Y:S01]  /*0030*/  ULDC.64 UR4, c[0x0][0x208] ;  /* 0x0000820000047ab9 */ /* 0x000fe20000000a00 */
[----:B------:R-:W-:Y:S01]  /*0040*/  BSSY B0, `(.L_x_1705) ;  /* 0x000013f000007945 */ /* 0x000fe20003800000 */
[----:B------:R-:W0:Y:S02]  /*0050*/  S2R R3, SR_TID.X ;  /* 0x0000000000037919 */ /* 0x000e240000002100 */
[----:B0-----:R-:W-:-:S04]  /*0060*/  LEA R0, R0, R3, 0x8 ;  /* 0x0000000300007211 */ /* 0x001fc800078e40ff */
[----:B------:R-:W-:Y:S02]  /*0070*/  ISETP.GE.AND P0, PT, R0, UR6, PT ;  /* 0x0000000600007c0c */ /* 0x000fe4000bf06270 */
[----:B------:R-:W-:-:S11]  /*0080*/  MOV R7, R0 ;  /* 0x0000000000077202 */ /* 0x000fd60000000f00 */
        /* <DEDUP_REMOVED lines=303> */
.L_x_1707:
[----:B------:R-:W-:Y:S02]  /*1380*/  ULDC.64 UR8, c[0x0][0x418] ;  /* 0x0001060000087ab9 */ /* 0x000fe40000000a00 */
[----:B------:R-:W-:-:S04]  /*1390*/  IADD3 R4, P0, R2, UR8, RZ ;  /* 0x0000000802047c10 */ /* 0x000fc8000ff1e0ff */
[----:B------:R-:W-:Y:S01]  /*13a0*/  IADD3.X R5, RZ, UR9, RZ, P0, !PT ;  /* 0x00000009ff057c10 */ /* 0x000fe200087fe4ff */
[----:B------:R-:W-:-:S04]  /*13b0*/  ULDC.64 UR8, c[0x0][0x410] ;  /* 0x0001040000087ab9 */ /* 0x000fc80000000a00 */
[----:B------:R-:W2:Y:S01]  /*13c0*/  LDG.E R4, desc[UR4][R4.64] ;  /* 0x0000000404047981 */ /* 0x000ea2000c1e1900 */
[----:B------:R-:W-:Y:S02]  /*13d0*/  IADD3 R2, P0, R3, UR8, RZ ;  /* 0x0000000803027c10 */ /* 0x000fe4000ff1e0ff */
[----:B------:R-:W-:Y:S02]  /*13e0*/  IADD3 R7, R0, 0x80, RZ ;  /* 0x0000008000077810 */ /* 0x000fe40007ffe0ff */
[----:B------:R-:W-:Y:S01]  /*13f0*/  IADD3.X R3, RZ, UR9, RZ, P0, !PT ;  /* 0x00000009ff037c10 */ /* 0x000fe200087fe4ff */
[----:B--2---:R-:W-:-:S06]  /*1400*/  FMUL.RZ R9, R4, 0.15915493667125701904 ;  /* 0x3e22f98304097820 */ /* 0x004fcc000040c000 */
[----:B------:R-:W0:Y:S02]  /*1410*/  MUFU.COS R9, R9 ;  /* 0x0000000900097308 */ /* 0x000e240000000000 */
[----:B0-----:R0:W-:Y:S02]  /*1420*/  STG.E desc[UR4][R2.64], R9 ;  /* 0x0000000902007986 */ /* 0x0011e4000c101904 */
.L_x_1706:
[----:B------:R-:W-:Y:S05]  /*1430*/  BSYNC B0 ;  /* 0x0000000000007941 */ /* 0x000fea0003800000 */
.L_x_1705:
[----:B------:R-:W-:-:S13]  /*1440*/  ISETP.GE.AND P0, PT, R7, UR6, PT ;  /* 0x0000000607007c0c */ /* 0x000fda000bf06270 */
[----:B------:R-:W-:Y:S05]  /*1450*/  @P0 EXIT ;  /* 0x000000000000094d */ /* 0x000fea0003800000 */
[----:B------:R-:W1:Y:S01]  /*1460*/  LDC R8, c[0x0][0x218] ;  /* 0x00008600ff087b82 */ /* 0x000e620000000800 */
[----:B------:R-:W-:Y:S01]  /*1470*/  HFMA2.MMA R0, -RZ, RZ, 0, 0 ;  /* 0x00000000ff007435 */ /* 0x000fe200000001ff */
[----:B0-----:R-:W-:Y:S02]  /*1480*/  MOV R3, RZ ;  /* 0x000000ff00037202 */ /* 0x001fe40000000f00 */
[----:B-1----:R-:W-:-:S13]  /*1490*/  ISETP.NE.AND P0, PT, R8, RZ, PT ;  /* 0x000000ff0800720c */ /* 0x002fda0003f05270 */
[----:B------:R-:W-:Y:S05]  /*14a0*/  @!P0 BRA `(.L_x_1708) ;  /* 0x0000001000a88947 */ /* 0x000fea0003800000 */
[----:B------:R-:W-:Y:S01]  /*14b0*/  MOV R2, RZ ;  /* 0x000000ff00027202 */ /* 0x000fe20000000f00 */
[----:B------:R-:W-:Y:S01]  /*14c0*/  ULDC.64 UR6, c[0x0][0x220] ;  /* 0x0000880000067ab9 */ /* 0x000fe20000000a00 */
[----:B------:R-:W-:Y:S02]  /*14d0*/  MOV R3, R7 ;  /* 0x0000000700037202 */ /* 0x000fe40000000f00 */
        /* <DEDUP_REMOVED lines=295> */
.L_x_1708:
[----:B------:R-:W-:Y:S02]  /*2750*/  ULDC.64 UR6, c[0x0][0x418] ;  /* 0x0001060000067ab9 */ /* 0x000fe40000000a00 */
[----:B------:R-:W-:-:S04]  /*2760*/  IADD3 R4, P0, R0, UR6, RZ ;  /* 0x0000000600047c10 */ /* 0x000fc8000ff1e0ff */
[----:B------:R-:W-:Y:S01]  /*2770*/  IADD3.X R5, RZ, UR7, RZ, P0, !PT ;  /* 0x00000007ff057c10 */ /* 0x000fe200087fe4ff */
[----:B------:R-:W-:-:S04]  /*2780*/  ULDC.64 UR6, c[0x0][0x410] ;  /* 0x0001040000067ab9 */ /* 0x000fc80000000a00 */
[----:B------:R-:W2:Y:S01]  /*2790*/  LDG.E R4, desc[UR4][R4.64] ;  /* 0x0000000404047981 */ /* 0x000ea2000c1e1900 */
[----:B------:R-:W-:-:S04]  /*27a0*/  IADD3 R2, P0, R3, UR6, RZ ;  /* 0x0000000603027c10 */ /* 0x000fc8000ff1e0ff */
[----:B------:R-:W-:Y:S01]  /*27b0*/  IADD3.X R3, RZ, UR7, RZ, P0, !PT ;  /* 0x00000007ff037c10 */ /* 0x000fe200087fe4ff */
[----:B--2---:R-:W-:-:S06]  /*27c0*/  FMUL.RZ R7, R4, 0.15915493667125701904 ;  /* 0x3e22f98304077820 */ /* 0x004fcc000040c000 */
[----:B------:R-:W0:Y:S02]  /*27d0*/  MUFU.COS R7, R7 ;  /* 0x0000000700077308 */ /* 0x000e240000000000 */
[----:B0-----:R-:W-:Y:S01]  /*27e0*/  STG.E desc[UR4][R2.64], R7 ;  /* 0x0000000702007986 */ /* 0x001fe2000c101904 */
[----:B------:R-:W-:Y:S05]  /*27f0*/  EXIT ;  /* 0x000000000000794d */ /* 0x000fea0003800000 */
.L_x_1709:
        /* <DEDUP_REMOVED lines=16> */
.L_x_2632:


//--------------------- .text._ZN2at6native27unrolled_elementwise_kernelIZZZNS0_15cos_kernel_cudaERNS_18TensorIteratorBaseEENKUlvE0_clEvENKUlvE0_clEvEUlfE_St5arrayIPcLm2EELi4E23TrivialOffsetCalculatorILi1EjESB_NS0_6memory15LoadWithoutCastENSC_16StoreWithoutCastEEEviT_T0_T2_T3_T4_T5_ --------------------------
	.section	.text._ZN2at6native27unrolled_elementwise_kernelIZZZNS0_15cos_kernel_cudaERNS_18TensorIteratorBaseEENKUlvE0_clEvENKUlvE0_clEvEUlfE_St5arrayIPcLm2EELi4E23TrivialOffsetCalculatorILi1EjESB_NS0_6memory15LoadWithoutCastENSC_16StoreWithoutCastEEEviT_T0_T2_T3_T4_T5_,"ax",@progbits
	.align	128
        .global         _ZN2at6native27unrolled_elementwise_kernelIZZZNS0_15cos_kernel_cudaERNS_18TensorIteratorBaseEENKUlvE0_clEvENKUlvE0_clEvEUlfE_St5arrayIPcLm2EELi4E23TrivialOffsetCalculatorILi1EjESB_NS0_6memory15LoadWithoutCastENSC_16StoreWithoutCastEEEviT_T0_T2_T3_T4_T5_
        .type           _ZN2at6native27unrolled_elementwise_kernelIZZZNS0_15cos_kernel_cudaERNS_18TensorIteratorBaseEENKUlvE0_clEvENKUlvE0_clEvEUlfE_St5arrayIPcLm2EELi4E23TrivialOffsetCalculatorILi1EjESB_NS0_6memory15LoadWithoutCastENSC_16StoreWithoutCastEEEviT_T0_T2_T3_T4_T5_,@function
        .size           _ZN2at6native27unrolled_elementwise_kernelIZZZNS0_15cos_kernel_cudaERNS_18TensorIteratorBaseEENKUlvE0_clEvENKUlvE0_clEvEUlfE_St5arrayIPcLm2EELi4E23TrivialOffsetCalculatorILi1EjESB_NS0_6memory15LoadWithoutCastENSC_16StoreWithoutCastEEEviT_T0_T2_T3_T4_T5_,(.L_x_2633 - _ZN2at6native27unrolled_elementwise_kernelIZZZNS0_15cos_kernel_cudaERNS_18TensorIteratorBaseEENKUlvE0_clEvENKUlvE0_clEvEUlfE_St5arrayIPcLm2EELi4E23TrivialOffsetCalculatorILi1EjESB_NS0_6memory15LoadWithoutCastENSC_16StoreWithoutCastEEEviT_T0_T2_T3_T4_T5_)
        .other          _ZN2at6native27unrolled_elementwise_kernelIZZZNS0_15cos_kernel_cudaERNS_18TensorIteratorBaseEENKUlvE0_clEvENKUlvE0_clEvEUlfE_St5arrayIPcLm2EELi4E23TrivialOffsetCalculatorILi1EjESB_NS0_6memory15LoadWithoutCastENSC_16StoreWithoutCastEEEviT_T0_T2_T3_T4_T5_,@"STO_CUDA_ENTRY STV_DEFAULT"
_ZN2at6native27unrolled_elementwise_kernelIZZZNS0_15cos_kernel_cudaERNS_18TensorIteratorBaseEENKUlvE0_clEvENKUlvE0_clEvEUlfE_St5arrayIPcLm2EELi4E23TrivialOffsetCalculatorILi1EjESB_NS0_6memory15LoadWithoutCastENSC_16StoreWithoutCastEEEviT_T0_T2_T3_T4_T5_:
.text._ZN2at6native27unrolled_elementwise_kernelIZZZNS0_15cos_kernel_cudaERNS_18TensorIteratorBaseEENKUlvE0_clEvENKUlvE0_clEvEUlfE_St5arrayIPcLm2EELi4E23TrivialOffsetCalculatorILi1EjESB_NS0_6memory15LoadWithoutCastENSC_16StoreWithoutCastEEEviT_T0_T2_T3_T4_T5_:
[----:B------:R-:W-:Y:S01]  /*0000*/  LDC R1, c[0x0][0x28] ;  /* 0x00000a00ff017b82 */ /* 0x000fe20000000800 */
[----:B------:R-:W0:Y:S07]  /*0010*/  S2R R0, SR_CTAID.X ;  /* 0x0000000000007919 */ /* 0x000e2e0000002500 */
[----:B------:R-:W0:Y:S01]  /*0020*/  LDC R9, c[0x0][0x210] ;  /* 0x00008400ff097b82 */ /* 0x000e220000000800 */
[----:B------:R-:W-:Y:S01]  /*0030*/  IMAD.MOV.U32 R6, RZ, RZ, RZ ;  /* 0x000000ffff067224 */ /* 0x000fe200078e00ff */
[----:B------:R-:W-:Y:S01]  /*0040*/  ULDC.64 UR4, c[0x0][0x208] ;  /* 0x0000820000047ab9 */ /* 0x000fe20000000a00 */
[----:B------:R-:W1:Y:S01]  /*0050*/  S2R R7, SR_TID.X ;  /* 0x0000000000077919 */ /* 0x000e620000002100 */
[----:B0-----:R-:W-:Y:S01]  /*0060*/  IMAD R2, R0, -0x200, R9 ;  /* 0xfffffe0000027824 */ /* 0x001fe200078e0209 */
[----:B-1----:R-:W-:-:S04]  /*0070*/  MOV R13, R7 ;  /* 0x00000007000d7202 */ /* 0x002fc80000000f00 */
        /* <DEDUP_REMOVED lines=10> */
[----:B------:R0:W2:Y:S07]  /*0120*/  @!P0 LDG.E R6, desc[UR4][R10.64] ;  /* 0x000000040a068981 */ /* 0x0000ae000c1e1900 */
[----:B------:R-:W3:Y:S01]  /*0130*/  @!P1 LDC.64 R8, c[0x0][0x220] ;  /* 0x00008800ff089b82 */ /* 0x000ee20000000a00 */
[----:B------:R-:W-:Y:S01]  /*0140*/  HFMA2.MMA R12, -RZ, RZ, 0, 0 ;  /* 0x00000000ff0c7435 */ /* 0x000fe200000001ff */
[----:B------:R-:W-:Y:S02]  /*0150*/  IMAD.MOV.U32 R20, RZ, RZ, RZ ;  /* 0x000000ffff147224 */ /* 0x000fe400078e00ff */
[----:B-1----:R-:W-:-:S04]  /*0160*/  @!P2 IMAD.WIDE.U32 R14, R19, 0x4, R14 ;  /* 0x00000004130ea825 */ /* 0x002fc800078e000e */
[----:B------:R-:W-:-:S03]  /*0170*/  @!P1 IMAD R19, R0, 0x200, R13 ;  /* 0x0000020000139824 */ /* 0x000fc600078e020d */
[----:B------:R1:W4:Y:S01]  /*0180*/  @!P2 LDG.E R12, desc[UR4][R14.64] ;  /* 0x000000040e0ca981 */ /* 0x000322000c1e1900 */
[----:B---3--:R-:W-:-:S05]  /*0190*/  @!P1 IMAD.WIDE.U32 R18, R19, 0x4, R8 ;  /* 0x0000000413129825 */ /* 0x008fca00078e0008 */
[----:B------:R-:W3:Y:S01]  /*01a0*/  @!P1 LDG.E R20, desc[UR4][R18.64] ;  /* 0x0000000412149981 */ /* 0x000ee2000c1e1900 */
[----:B------:R-:W-:-:S04]  /*01b0*/  @!P1 IADD3 R13, R13, 0x80, RZ ;  /* 0x000000800d0d9810 */ /* 0x000fc80007ffe0ff */
[----:B------:R-:W-:-:S13]  /*01c0*/  ISETP.GE.AND P2, PT, R13, R2, PT ;  /* 0x000000020d00720c */ /* 0x000fda0003f46270 */
[----:B------:R-:W1:Y:S01]  /*01d0*/  @!P2 LDC.64 R16, c[0x0][0x220] ;  /* 0x00008800ff10ab82 */ /* 0x000e620000000a00 */
[----:B------:R-:W-:Y:S02]  /*01e0*/  @!P2 LEA R9, R0, R13, 0x9 ;  /* 0x0000000d0009a211 */ /* 0x000fe400078e48ff */
[----:B0-----:R-:W-:Y:S01]  /*01f0*/  MOV R11, R7 ;  /* 0x00000007000b7202 */ /* 0x001fe20000000f00 */
[----:B------:R-:W-:-:S04]  /*0200*/  IMAD.MOV.U32 R10, RZ, RZ, RZ ;  /* 0x000000ffff0a7224 */ /* 0x000fc800078e00ff */
[----:B-1----:R-:W-:Y:S02]  /*0210*/  VIADD R15, R11, 0x80 ;  /* 0x000000800b0f7836 */ /* 0x002fe40000000000 */
[----:B------:R-:W-:Y:S02]  /*0220*/  @!P2 IMAD.WIDE.U32 R16, R9, 0x4, R16 ;  /* 0x000000040910a825 */ /* 0x000fe400078e0010 */
[----:B------:R-:W0:Y:S01]  /*0230*/  @!P0 LDC.64 R8, c[0x0][0x218] ;  /* 0x00008600ff088b82 */ /* 0x000e220000000a00 */
[----:B------:R-:W-:Y:S02]  /*0240*/  IADD3 R13, R11, 0x100, RZ ;  /* 0x000001000b0d7810 */ /* 0x000fe40007ffe0ff */
[----:B------:R1:W5:Y:S01]  /*0250*/  @!P2 LDG.E R10, desc[UR4][R16.64] ;  /* 0x00000004100aa981 */ /* 0x000362000c1e1900 */
[-C--:B------:R-:W-:Y:S01]  /*0260*/  ISETP.GE.AND P2, PT, R15, R2.reuse, PT ;  /* 0x000000020f00720c */ /* 0x080fe20003f46270 */
[----:B------:R-:W-:Y:S01]  /*0270*/  @!P0 IMAD R7, R0, 0x200, R7 ;  /* 0x0000020000078824 */ /* 0x000fe200078e0207 */
[----:B------:R-:W-:Y:S01]  /*0280*/  ISETP.GE.AND P1, PT, R13, R2, PT ;  /* 0x000000020d00720c */ /* 0x000fe20003f26270 */
[----:B------:R-:W-:Y:S01]  /*0290*/  VIADD R13, R11, 0x180 ;  /* 0x000001800b0d7836 */ /* 0x000fe20000000000 */
[----:B------:R-:W-:Y:S01]  /*02a0*/  @!P0 MOV R11, R15 ;  /* 0x0000000f000b8202 */ /* 0x000fe20000000f00 */
[----:B0-----:R-:W-:Y:S01]  /*02b0*/  @!P0 IMAD.WIDE.U32 R8, R7, 0x4, R8 ;  /* 0x0000000407088825 */ /* 0x001fe200078e0008 */
[----:B------:R-:W-:Y:S03]  /*02c0*/  BSSY B0, `(.L_x_1710) ;  /* 0x0000014000007945 */ /* 0x000fe60003800000 */
[----:B--2---:R-:W-:-:S04]  /*02d0*/  @!P0 FMUL.RZ R6, R6, 0.15915493667125701904 ;  /* 0x3e22f98306068820 */ /* 0x004fc8000040c000 */
[----:B------:R-:W0:Y:S01]  /*02e0*/  @!P0 MUFU.COS R5, R6 ;  /* 0x0000000600058308 */ /* 0x000e220000000000 */
[----:B----4-:R-:W-:Y:S01]  /*02f0*/  @!P2 FMUL.RZ R12, R12, 0.15915493667125701904 ;  /* 0x3e22f9830c0ca820 */ /* 0x010fe2000040c000 */
[----:B0-----:R1:W-:Y:S06]  /*0300*/  @!P0 STG.E desc[UR4][R8.64], R5 ;  /* 0x0000000508008986 */ /* 0x0013ec000c101904 */
[----:B------:R1:W0:Y:S01]  /*0310*/  @!P2 MUFU.COS R3, R12 ;  /* 0x0000000c0003a308 */ /* 0x0002220000000000 */
[----:B------:R-:W-:Y:S01]  /*0320*/  ISETP.GE.AND P2, PT, R11, R2, PT ;  /* 0x000000020b00720c */ /* 0x000fe20003f46270 */
[----:B---3--:R-:W-:-:S06]  /*0330*/  @!P1 FMUL.RZ R20, R20, 0.15915493667125701904 ;  /* 0x3e22f98314149820 */ /* 0x008fcc000040c000 */
[----:B------:R1:W2:Y:S06]  /*0340*/  @!P1 MUFU.COS R4, R20 ;  /* 0x0000001400049308 */ /* 0x0002ac0000000000 */
[----:B0-----:R-:W-:Y:S05]  /*0350*/  @P2 BRA `(.L_x_1711) ;  /* 0x0000000000282947 */ /* 0x001fea0003800000 */
[----:B-1----:R-:W0:Y:S01]  /*0360*/  LDC.64 R8, c[0x0][0x218] ;  /* 0x00008600ff087b82 */ /* 0x002e220000000a00 */
[----:B------:R-:W-:Y:S02]  /*0370*/  LEA R7, R0, R11, 0x9 ;  /* 0x0000000b00077211 */ /* 0x000fe400078e48ff */
[----:B------:R-:W-:-:S04]  /*0380*/  IADD3 R11, R11, 0x80, RZ ;  /* 0x000000800b0b7810 */ /* 0x000fc80007ffe0ff */
[----:B------:R-:W-:-:S13]  /*0390*/  ISETP.GE.AND P0, PT, R11, R2, PT ;  /* 0x000000020b00720c */ /* 0x000fda0003f06270 */
[----:B------:R-:W-:Y:S01]  /*03a0*/  @!P0 IMAD R5, R0, 0x200, R11 ;  /* 0x0000020000058824 */ /* 0x000fe200078e020b */
[----:B------:R-:W-:Y:S01]  /*03b0*/  @!P0 IADD3 R11, R11, 0x80, RZ ;  /* 0x000000800b0b8810 */ /* 0x000fe20007ffe0ff */
[----:B0-----:R-:W-:-:S04]  /*03c0*/  IMAD.WIDE.U32 R6, R7, 0x4, R8 ;  /* 0x0000000407067825 */ /* 0x001fc800078e0008 */
[----:B------:R-:W-:Y:S01]  /*03d0*/  @!P0 IMAD.WIDE.U32 R8, R5, 0x4, R8 ;  /* 0x0000000405088825 */ /* 0x000fe200078e0008 */
[----:B------:R0:W-:Y:S04]  /*03e0*/  STG.E desc[UR4][R6.64], R3 ;  /* 0x0000000306007986 */ /* 0x0001e8000c101904 */
[----:B--2---:R0:W-:Y:S02]  /*03f0*/  @!P0 STG.E desc[UR4][R8.64], R4 ;  /* 0x0000000408008986 */ /* 0x0041e4000c101904 */
.L_x_1711:
[----:B------:R-:W-:Y:S05]  /*0400*/  BSYNC B0 ;  /* 0x0000000000007941 */ /* 0x000fea0003800000 */
.L_x_1710:
[-C--:B------:R-:W-:Y:S02]  /*0410*/  ISETP.GE.AND P1, PT, R11, R2.reuse, PT ;  /* 0x000000020b00720c */ /* 0x080fe40003f26270 */
[----:B------:R-:W-:-:S11]  /*0420*/  ISETP.GE.AND P0, PT, R13, R2, PT ;  /* 0x000000020d00720c */ /* 0x000fd60003f06270 */
[----:B------:R-:W-:Y:S05]  /*0430*/  @P1 EXIT ;  /* 0x000000000000194d */ /* 0x000fea0003800000 */
[----:B0-----:R-:W0:Y:S01]  /*0440*/  LDC.64 R2, c[0x0][0x218] ;  /* 0x00008600ff027b82 */ /* 0x001e220000000a00 */
[----:B-----5:R-:W-:Y:S01]  /*0450*/  @!P0 FMUL.RZ R10, R10, 0.15915493667125701904 ;  /* 0x3e22f9830a0a8820 */ /* 0x020fe2000040c000 */
[----:B------:R-:W-:-:S03]  /*0460*/  LEA R11, R0, R11, 0x9 ;  /* 0x0000000b000b7211 */ /* 0x000fc600078e48ff */
[----:B-1----:R-:W1:Y:S02]  /*0470*/  @!P0 MUFU.COS R5, R10 ;  /* 0x0000000a00058308 */ /* 0x002e640000000000 */
[----:B0-----:R-:W-:-:S05]  /*0480*/  IMAD.WIDE.U32 R2, R11, 0x4, R2 ;  /* 0x000000040b027825 */ /* 0x001fca00078e0002 */
[----:B-1----:R-:W-:Y:S01]  /*0490*/  STG.E desc[UR4][R2.64], R5 ;  /* 0x0000000502007986 */ /* 0x002fe2000c101904 */
[----:B------:R-:W-:Y:S05]  /*04a0*/  EXIT ;  /* 0x000000000000794d */ /* 0x000fea0003800000 */
.L_x_1712:
        /* <DEDUP_REMOVED lines=13> */
.L_x_2633:


//--------------------- .text._ZN2at6native29vectorized_elementwise_kernelILi2EZZZNS0_15cos_kernel_cudaERNS_18TensorIteratorBaseEENKUlvE0_clEvENKUlvE0_clEvEUlfE_St5arrayIPcLm2EEEEviT0_T1_ --------------------------
	.section	.text._ZN2at6native29vectorized_elementwise_kernelILi2EZZZNS0_15cos_kernel_cudaERNS_18TensorIteratorBaseEENKUlvE0_clEvENKUlvE0_clEvEUlfE_St5arrayIPcLm2EEEEviT0_T1_,"ax",@progbits
	.align	128
        .global         _ZN2at6native29vectorized_elementwise_kernelILi2EZZZNS0_15cos_kernel_cudaERNS_18TensorIteratorBaseEENKUlvE0_clEvENKUlvE0_clEvEUlfE_St5arrayIPcLm2EEEEviT0_T1_
        .type           _ZN2at6native29vectorized_elementwise_kernelILi2EZZZNS0_15cos_kernel_cudaERNS_18TensorIteratorBaseEENKUlvE0_clEvENKUlvE0_clEvEUlfE_St5arrayIPcLm2EEEEviT0_T1_,@function
        .size           _ZN2at6native29vectorized_elementwise_kernelILi2EZZZNS0_15cos_kernel_cudaERNS_18TensorIteratorBaseEENKUlvE0_clEvENKUlvE0_clEvEUlfE_St5arrayIPcLm2EEEEviT0_T1_,(.L_x_2634 - _ZN2at6native29vectorized_elementwise_kernelILi2EZZZNS0_15cos_kernel_cudaERNS_18TensorIteratorBaseEENKUlvE0_clEvENKUlvE0_clEvEUlfE_St5arrayIPcLm2EEEEviT0_T1_)
        .other          _ZN2at6native29vectorized_elementwise_kernelILi2EZZZNS0_15cos_kernel_cudaERNS_18TensorIteratorBaseEENKUlvE0_clEvENKUlvE0_clEvEUlfE_St5arrayIPcLm2EEEEviT0_T1_,@"STO_CUDA_ENTRY STV_DEFAULT"
_ZN2at6native29vectorized_elementwise_kernelILi2EZZZNS0_15cos_kernel_cudaERNS_18TensorIteratorBaseEENKUlvE0_clEvENKUlvE0_clEvEUlfE_St5arrayIPcLm2EEEEviT0_T1_:
.text._ZN2at6native29vectorized_elementwise_kernelILi2EZZZNS0_15cos_kernel_cudaERNS_18TensorIteratorBaseEENKUlvE0_clEvENKUlvE0_clEvEUlfE_St5arrayIPcLm2EEEEviT0_T1_:
        /* <DEDUP_REMOVED lines=9> */
[----:B------:R-:W1:Y:S08]  /*0090*/  LDC.64 R4, c[0x0][0x220] ;  /* 0x00008800ff047b82 */ /* 0x000e700000000a00 */
[----:B------:R-:W2:Y:S01]  /*00a0*/  LDC.64 R14, c[0x0][0x218] ;  /* 0x00008600ff0e7b82 */ /* 0x000ea20000000a00 */
[----:B-1----:R-:W-:-:S04]  /*00b0*/  IMAD.WIDE R4, R0, 0x4, R4 ;  /* 0x0000000400047825 */ /* 0x002fc800078e0204 */
[----:B0-----:R-:W-:-:S05]  /*00c0*/  IMAD.WIDE.U32 R12, R2, 0x8, R4 ;  /* 0x00000008020c7825 */ /* 0x001fca00078e0004 */
[----:B------:R-:W3:Y:S04]  /*00d0*/  LDG.E.64 R4, desc[UR4][R12.64] ;  /* 0x000000040c047981 */ /* 0x000ee8000c1e1b00 */
[----:B------:R-:W4:Y:S04]  /*00e0*/  LDG.E.64 R10, desc[UR4][R12.64+0x400] ;  /* 0x000400040c0a7981 */ /* 0x000f28000c1e1b00 */
[----:B------:R-:W5:Y:S04]  /*00f0*/  LDG.E.64 R8, desc[UR4][R12.64+0x800] ;  /* 0x000800040c087981 */ /* 0x000f68000c1e1b00 */
[----:B------:R-:W2:Y:S01]  /*0100*/  LDG.E.64 R6, desc[UR4][R12.64+0xc00] ;  /* 0x000c00040c067981 */ /* 0x000ea2000c1e1b00 */
[----:B---3--:R-:W-:Y:S01]  /*0110*/  FMUL.RZ R5, R5, 0.15915493667125701904 ;  /* 0x3e22f98305057820 */ /* 0x008fe2000040c000 */
[----:B------:R-:W-:Y:S01]  /*0120*/  FMUL.RZ R4, R4, 0.15915493667125701904 ;  /* 0x3e22f98304047820 */ /* 0x000fe2000040c000 */
[----:B----4-:R-:W-:Y:S01]  /*0130*/  FMUL.RZ R11, R11, 0.15915493667125701904 ;  /* 0x3e22f9830b0b7820 */ /* 0x010fe2000040c000 */
[----:B------:R-:W-:-:S03]  /*0140*/  FMUL.RZ R10, R10, 0.15915493667125701904 ;  /* 0x3e22f9830a0a7820 */ /* 0x000fc6000040c000 */
[----:B------:R-:W-:Y:S01]  /*0150*/  MUFU.COS R5, R5 ;  /* 0x0000000500057308 */ /* 0x000fe20000000000 */
[----:B-----5:R-:W-:Y:S01]  /*0160*/  FMUL.RZ R9, R9, 0.15915493667125701904 ;  /* 0x3e22f98309097820 */ /* 0x020fe2000040c000 */
[----:B------:R-:W-:Y:S01]  /*0170*/  FMUL.RZ R8, R8, 0.15915493667125701904 ;  /* 0x3e22f98308087820 */ /* 0x000fe2000040c000 */
[----:B--2---:R-:W-:Y:S01]  /*0180*/  FMUL.RZ R13, R7, 0.15915493667125701904 ;  /* 0x3e22f983070d7820 */ /* 0x004fe2000040c000 */
[----:B------:R-:W-:-:S04]  /*0190*/  FMUL.RZ R12, R6, 0.15915493667125701904 ;  /* 0x3e22f983060c7820 */ /* 0x000fc8000040c000 */
[----:B------:R-:W0:Y:S01]  /*01a0*/  MUFU.COS R4, R4 ;  /* 0x0000000400047308 */ /* 0x000e220000000000 */
[----:B------:R-:W-:-:S04]  /*01b0*/  IMAD.WIDE.U32 R6, R0, 0x4, R14 ;  /* 0x0000000400067825 */ /* 0x000fc800078e000e */
[----:B------:R-:W-:-:S03]  /*01c0*/  IMAD.WIDE R6, R2, 0x8, R6 ;  /* 0x0000000802067825 */ /* 0x000fc600078e0206 */
[----:B------:R-:W-:Y:S08]  /*01d0*/  MUFU.COS R11, R11 ;  /* 0x0000000b000b7308 */ /* 0x000ff00000000000 */
[----:B------:R-:W1:Y:S01]  /*01e0*/  MUFU.COS R10, R10 ;  /* 0x0000000a000a7308 */ /* 0x000e620000000000 */
[----:B0-----:R-:W-:Y:S07]  /*01f0*/  STG.E.64 desc[UR4][R6.64], R4 ;  /* 0x0000000406007986 */ /* 0x001fee000c101b04 */
[----:B------:R-:W-:Y:S08]  /*0200*/  MUFU.COS R9, R9 ;  /* 0x0000000900097308 */ /* 0x000ff00000000000 */
[----:B------:R-:W0:Y:S01]  /*0210*/  MUFU.COS R8, R8 ;  /* 0x0000000800087308 */ /* 0x000e220000000000 */
[----:B-1----:R-:W-:Y:S07]  /*0220*/  STG.E.64 desc[UR4][R6.64+0x400], R10 ;  /* 0x0004000a06007986 */ /* 0x002fee000c101b04 */
[----:B------:R-:W-:Y:S08]  /*0230*/  MUFU.COS R13, R13 ;  /* 0x0000000d000d7308 */ /* 0x000ff00000000000 */
[----:B------:R-:W1:Y:S01]  /*0240*/  MUFU.COS R12, R12 ;  /* 0x0000000c000c7308 */ /* 0x000e620000000000 */
[----:B0-----:R-:W-:Y:S04]  /*0250*/  STG.E.64 desc[UR4][R6.64+0x800], R8 ;  /* 0x0008000806007986 */ /* 0x001fe8000c101b04 */
[----:B-1----:R-:W-:Y:S01]  /*0260*/  STG.E.64 desc[UR4][R6.64+0xc00], R12 ;  /* 0x000c000c06007986 */ /* 0x002fe2000c101b04 */
[----:B------:R-:W-:Y:S05]  /*0270*/  EXIT ;  /* 0x000000000000794d */ /* 0x000fea0003800000 */
.L_x_1713:
[----:B------:R-:W0:Y:S02]  /*0280*/  S2R R25, SR_TID.X ;  /* 0x0000000000197919 */ /* 0x000e240000002100 */
[----:B0-----:R-:W-:Y:S01]  /*0290*/  ISETP.GE.AND P0, PT, R25, R2, PT ;  /* 0x000000021900720c */ /* 0x001fe20003f06270 */
[----:B------:R-:W-:-:S12]  /*02a0*/  IMAD.MOV.U32 R23, RZ, RZ, R25 ;  /* 0x000000ffff177224 */ /* 0x000fd800078e0019 */
[----:B------:R-:W-:Y:S01]  /*02b0*/  @!P0 IADD3 R23, R25, 0x80, RZ ;  /* 0x0000008019178810 */ /* 0x000fe20007ffe0ff */
[----:B------:R-:W0:Y:S01]  /*02c0*/  @!P0 LDC.64 R16, c[0x0][0x220] ;  /* 0x00008800ff108b82 */ /* 0x000e220000000a00 */
[----:B------:R-:W-:Y:S02]  /*02d0*/  @!P0 IMAD.IADD R11, R0, 0x1, R25 ;  /* 0x00000001000b8824 */ /* 0x000fe400078e0219 */
[----:B------:R-:W-:-:S13]  /*02e0*/  ISETP.GE.AND P5, PT, R23, R2, PT ;  /* 0x000000021700720c */ /* 0x000fda0003fa6270 */
[----:B------:R-:W-:Y:S01]  /*02f0*/  @!P5 IMAD.IADD R20, R0, 0x1, R23 ;  /* 0x000000010014d824 */ /* 0x000fe200078e0217 */
[----:B------:R-:W-:Y:S01]  /*0300*/  @!P5 IADD3 R23, R23, 0x80, RZ ;  /* 0x000000801717d810 */ /* 0x000fe20007ffe0ff */
[----:B------:R-:W1:Y:S03]  /*0310*/  @!P5 LDC.64 R28, c[0x0][0x220] ;  /* 0x00008800ff1cdb82 */ /* 0x000e660000000a00 */
[----:B------:R-:W-:Y:S01]  /*0320*/  ISETP.GE.AND P6, PT, R23, R2, PT ;  /* 0x000000021700720c */ /* 0x000fe20003fc6270 */
[----:B0-----:R-:W-:Y:S01]  /*0330*/  @!P0 IMAD.WIDE.U32 R16, R11, 0x4, R16 ;  /* 0x000000040b108825 */ /* 0x001fe200078e0010 */
[----:B------:R-:W-:-:S11]  /*0340*/  HFMA2.MMA R11, -RZ, RZ, 0, 0 ;  /* 0x00000000ff0b7435 */ /* 0x000fd600000001ff */
[----:B------:R-:W-:Y:S01]  /*0350*/  @!P6 IMAD.IADD R3, R0, 0x1, R23 ;  /* 0x000000010003e824 */ /* 0x000fe200078e0217 */
[----:B------:R-:W-:Y:S01]  /*0360*/  @!P6 IADD3 R23, R23, 0x80, RZ ;  /* 0x000000801717e810 */ /* 0x000fe20007ffe0ff */
[----:B------:R-:W0:Y:S01]  /*0370*/  @!P6 LDC.64 R14, c[0x0][0x220] ;  /* 0x00008800ff0eeb82 */ /* 0x000e220000000a00 */
[----:B------:R2:W3:Y:S02]  /*0380*/  @!P0 LDG.E R11, desc[UR4][R16.64] ;  /* 0x00000004100b8981 */ /* 0x0004e4000c1e1900 */
[----:B------:R-:W-:-:S13]  /*0390*/  ISETP.GE.AND P1, PT, R23, R2, PT ;  /* 0x000000021700720c */ /* 0x000fda0003f26270 */
[----:B------:R-:W-:Y:S01]  /*03a0*/  @!P1 IMAD.IADD R18, R0, 0x1, R23 ;  /* 0x0000000100129824 */ /* 0x000fe200078e0217 */
[----:B------:R-:W-:Y:S01]  /*03b0*/  @!P1 IADD3 R23, R23, 0x80, RZ ;  /* 0x0000008017179810 */ /* 0x000fe20007ffe0ff */
[----:B------:R-:W4:Y:S03]  /*03c0*/  @!P1 LDC.64 R12, c[0x0][0x220] ;  /* 0x00008800ff0c9b82 */ /* 0x000f260000000a00 */
[----:B------:R-:W-:-:S13]  /*03d0*/  ISETP.GE.AND P2, PT, R23, R2, PT ;  /* 0x000000021700720c */ /* 0x000fda0003f46270 */
[----:B------:R-:W-:Y:S01]  /*03e0*/  @!P2 IMAD.IADD R19, R0, 0x1, R23 ;  /* 0x000000010013a824 */ /* 0x000fe200078e0217 */
[----:B------:R-:W-:Y:S01]  /*03f0*/  @!P2 IADD3 R23, R23, 0x80, RZ ;  /* 0x000000801717a810 */ /* 0x000fe20007ffe0ff */
[----:B0-----:R-:W-:Y:S01]  /*0400*/  @!P6 IMAD.WIDE.U32 R14, R3, 0x4, R14 ;  /* 0x00000004030ee825 */ /* 0x001fe200078e000e */
[----:B--2---:R-:W0:Y:S02]  /*0410*/  @!P2 LDC.64 R16, c[0x0][0x220] ;  /* 0x00008800ff10ab82 */ /* 0x004e240000000a00 */
[----:B------:R-:W-:-:S13]  /*0420*/  ISETP.GE.AND P3, PT, R23, R2, PT ;  /* 0x000000021700720c */ /* 0x000fda0003f66270 */
[----:B------:R-:W-:Y:S01]  /*0430*/  @!P3 IADD3 R27, R0, R23, RZ ;  /* 0x00000017001bb210 */ /* 0x000fe20007ffe0ff */
[----:B------:R-:W-:-:S05]  /*0440*/  @!P3 VIADD R23, R23, 0x80 ;  /* 0x000000801717b836 */ /* 0x000fca0000000000 */
[----:B------:R-:W-:Y:S01]  /*0450*/  ISETP.GE.AND P4, PT, R23, R2, PT ;  /* 0x000000021700720c */ /* 0x000fe20003f86270 */
[----:B-1----:R-:W-:Y:S01]  /*0460*/  @!P5 IMAD.WIDE.U32 R28, R20, 0x4, R28 ;  /* 0x00000004141cd825 */ /* 0x002fe200078e001c */
[----:B------:R-:W-:Y:S01]  /*0470*/  MOV R3, RZ ;  /* 0x000000ff00037202 */ /* 0x000fe20000000f00 */
[----:B------:R-:W-:-:S05]  /*0480*/  HFMA2.MMA R20, -RZ, RZ, 0, 0 ;  /* 0x00000000ff147435 */ /* 0x000fca00000001ff */
[----:B------:R1:W2:Y:S01]  /*0490*/  @!P5 LDG.E R3, desc[UR4][R28.64] ;  /* 0x000000041c03d981 */ /* 0x0002a2000c1e1900 */
[----:B------:R-:W-:Y:S01]  /*04a0*/  MOV R22, RZ ;  /* 0x000000ff00167202 */ /* 0x000fe20000000f00 */
[----:B----4-:R-:W-:-:S03]  /*04b0*/  @!P1 IMAD.WIDE.U32 R12, R18, 0x4, R12 ;  /* 0x00000004120c9825 */ /* 0x010fc600078e000c */
[----:B------:R4:W5:Y:S04]  /*04c0*/  @!P6 LDG.E R20, desc[UR4][R14.64] ;  /* 0x000000040e14e981 */ /* 0x000968000c1e1900 */
[----:B------:R0:W5:Y:S01]  /*04d0*/  @!P1 LDG.E R22, desc[UR4][R12.64] ;  /* 0x000000040c169981 */ /* 0x000162000c1e1900 */
[----:B-1----:R-:W-:Y:S01]  /*04e0*/  @!P4 IMAD.IADD R29, R0, 0x1, R23 ;  /* 0x00000001001dc824 */ /* 0x002fe200078e0217 */
[----:B------:R-:W-:-:S04]  /*04f0*/  @!P4 IADD3 R23, R23, 0x80, RZ ;  /* 0x000000801717c810 */ /* 0x000fc80007ffe0ff */
[----:B------:R-:W-:Y:S01]  /*0500*/  ISETP.GE.AND P5, PT, R23, R2, PT ;  /* 0x000000021700720c */ /* 0x000fe20003fa6270 */
[----:B----4-:R-:W1:Y:S01]  /*0510*/  @!P3 LDC.64 R14, c[0x0][0x220] ;  /* 0x00008800ff0ebb82 */ /* 0x010e620000000a00 */
[----:B0-----:R-:W-:-:S07]  /*0520*/  @!P2 IMAD.WIDE.U32 R16, R19, 0x4, R16 ;  /* 0x000000041310a825 */ /* 0x001fce00078e0010 */
[----:B------:R-:W0:Y:S01]  /*0530*/  @!P4 LDC.64 R12, c[0x0][0x220] ;  /* 0x00008800ff0ccb82 */ /* 0x000e220000000a00 */
[----:B------:R-:W-:-:S06]  /*0540*/  IMAD.MOV.U32 R24, RZ, RZ, RZ ;  /* 0x000000ffff187224 */ /* 0x000fcc00078e00ff */
[----:B------:R4:W5:Y:S01]  /*0550*/  @!P2 LDG.E R24, desc[UR4][R16.64] ;  /* 0x000000041018a981 */ /* 0x000962000c1e1900 */
[----:B------:R-:W4:Y:S01]  /*0560*/  @!P5 LDC.64 R18, c[0x0][0x220] ;  /* 0x00008800ff12db82 */ /* 0x000f220000000a00 */
[----:B------:R-:W-:Y:S01]  /*0570*/  HFMA2.MMA R28, -RZ, RZ, 0, 0 ;  /* 0x00000000ff1c7435 */ /* 0x000fe200000001ff */
[----:B-1----:R-:W-:-:S09]  /*0580*/  @!P3 IMAD.WIDE.U32 R14, R27, 0x4, R14 ;  /* 0x000000041b0eb825 */ /* 0x002fd200078e000e */
[----:B------:R3:W5:Y:S01]  /*0590*/  @!P3 LDG.E R28, desc[UR4][R14.64] ;  /* 0x000000040e1cb981 */ /* 0x000762000c1e1900 */
[----:B0-----:R-:W-:-:S04]  /*05a0*/  @!P4 IMAD.WIDE.U32 R26, R29, 0x4, R12 ;  /* 0x000000041d1ac825 */ /* 0x001fc800078e000c */
[----:B------:R-:W-:Y:S01]  /*05b0*/  @!P5 IMAD.IADD R13, R0, 0x1, R23 ;  /* 0x00000001000dd824 */ /* 0x000fe200078e0217 */
[----:B------:R-:W-:Y:S01]  /*05c0*/  HFMA2.MMA R23, -RZ, RZ, 0, 0 ;  /* 0x00000000ff177435 */ /* 0x000fe200000001ff */
[----:B------:R-:W-:Y:S02]  /*05d0*/  MOV R29, RZ ;  /* 0x000000ff001d7202 */ /* 0x000fe40000000f00 */
[----:B----4-:R-:W-:-:S04]  /*05e0*/  @!P5 IMAD.WIDE.U32 R18, R13, 0x4, R18 ;  /* 0x000000040d12d825 */ /* 0x010fc800078e0012 */
[----:B------:R-:W4:Y:S04]  /*05f0*/  @!P4 LDG.E R29, desc[UR4][R26.64] ;  /* 0x000000041a1dc981 */ /* 0x000f28000c1e1900 */
[----:B------:R-:W4:Y:S01]  /*0600*/  @!P5 LDG.E R23, desc[UR4][R18.64] ;  /* 0x000000041217d981 */ /* 0x000f22000c1e1900 */
[C---:B------:R-:W-:Y:S01]  /*0610*/  IADD3 R17, R25.reuse, 0x80, RZ ;  /* 0x0000008019117810 */ /* 0x040fe20007ffe0ff */
[----:B------:R-:W-:-:S03]  /*0620*/  VIADD R13, R25, 0x100 ;  /* 0x00000100190d7836 */ /* 0x000fc60000000000 */
[-C--:B------:R-:W-:Y:S02]  /*0630*/  ISETP.GE.AND P1, PT, R17, R2.reuse, PT ;  /* 0x000000021100720c */ /* 0x080fe40003f26270 */
[----:B------:R-:W-:Y:S02]  /*0640*/  ISETP.GE.AND P2, PT, R13, R2, PT ;  /* 0x000000020d00720c */ /* 0x000fe40003f46270 */
[----:B------:R-:W0:Y:S01]  /*0650*/  @!P0 LDC.64 R12, c[0x0][0x218] ;  /* 0x00008600ff0c8b82 */ /* 0x000e220000000a00 */
[----:B------:R-:W-:Y:S04]  /*0660*/  BSSY B0, `(.L_x_1714) ;  /* 0x000004b000007945 */ /* 0x000fe80003800000 */
[----:B------:R-:W-:Y:S01]  /*0670*/  BSSY B1, `(.L_x_1715) ;  /* 0x0000043000017945 */ /* 0x000fe20003800000 */
[----:B---3--:R-:W-:Y:S01]  /*0680*/  @!P0 FMUL.RZ R14, R11, 0.15915493667125701904 ;  /* 0x3e22f9830b0e8820 */ /* 0x008fe2000040c000 */
[----:B------:R-:W-:-:S04]  /*0690*/  IADD3 R11, R25, 0x180, RZ ;  /* 0x00000180190b7810 */ /* 0x000fc80007ffe0ff */
[----:B------:R-:W-:Y:S01]  /*06a0*/  ISETP.GE.AND P3, PT, R11, R2, PT ;  /* 0x000000020b00720c */ /* 0x000fe20003f66270 */
[----:B------:R-:W1:Y:S01]  /*06b0*/  @!P0 MUFU.COS R21, R14 ;  /* 0x0000000e00158308 */ /* 0x000e620000000000 */
[----:B------:R-:W-:-:S04]  /*06c0*/  @!P0 IMAD.IADD R11, R0, 0x1, R25 ;  /* 0x00000001000b8824 */ /* 0x000fc800078e0219 */
[----:B0-----:R-:W-:-:S05]  /*06d0*/  @!P0 IMAD.WIDE.U32 R12, R11, 0x4, R12 ;  /* 0x000000040b0c8825 */ /* 0x001fca00078e000c */
[----:B-1----:R0:W-:Y:S01]  /*06e0*/  @!P0 STG.E desc[UR4][R12.64], R21 ;  /* 0x000000150c008986 */ /* 0x0021e2000c101904 */
[----:B--2---:R-:W-:Y:S01]  /*06f0*/  @!P1 FMUL.RZ R15, R3, 0.15915493667125701904 ;  /* 0x3e22f983030f9820 */ /* 0x004fe2000040c000 */
[----:B------:R-:W-:-:S03]  /*0700*/  IADD3 R3, R25, 0x200, RZ ;  /* 0x0000020019037810 */ /* 0x000fc60007ffe0ff */
[----:B------:R0:W1:Y:S01]  /*0710*/  @!P1 MUFU.COS R4, R15 ;  /* 0x0000000f00049308 */ /* 0x0000620000000000 */
[----:B------:R-:W-:Y:S01]  /*0720*/  ISETP.GE.AND P1, PT, R3, R2, PT ;  /* 0x000000020300720c */ /* 0x000fe20003f26270 */
[----:B-----5:R-:W-:Y:S01]  /*0730*/  @!P2 FMUL.RZ R20, R20, 0.15915493667125701904 ;  /* 0x3e22f9831414a820 */ /* 0x020fe2000040c000 */
[----:B------:R-:W-:Y:S02]  /*0740*/  VIADD R3, R25, 0x280 ;  /* 0x0000028019037836 */ /* 0x000fe40000000000 */
[----:B------:R-:W-:-:S03]  /*0750*/  @!P3 FMUL.RZ R22, R22, 0.15915493667125701904 ;  /* 0x3e22f9831616b820 */ /* 0x000fc6000040c000 */
[----:B------:R0:W2:Y:S01]  /*0760*/  @!P2 MUFU.COS R5, R20 ;  /* 0x000000140005a308 */ /* 0x0000a20000000000 */
[----:B------:R-:W-:Y:S02]  /*0770*/  ISETP.GE.AND P2, PT, R3, R2, PT ;  /* 0x000000020300720c */ /* 0x000fe40003f46270 */
[----:B------:R-:W-:-:S05]  /*0780*/  IADD3 R3, R25, 0x300, RZ ;  /* 0x0000030019037810 */ /* 0x000fca0007ffe0ff */
[----:B------:R0:W3:Y:S01]  /*0790*/  @!P3 MUFU.COS R6, R22 ;  /* 0x000000160006b308 */ /* 0x0000e20000000000 */
[----:B------:R-:W-:Y:S02]  /*07a0*/  ISETP.GE.AND P3, PT, R3, R2, PT ;  /* 0x000000020300720c */ /* 0x000fe40003f66270 */
[----:B------:R-:W-:Y:S01]  /*07b0*/  IADD3 R3, R25, 0x380, RZ ;  /* 0x0000038019037810 */ /* 0x000fe20007ffe0ff */
[----:B------:R-:W-:-:S04]  /*07c0*/  @!P1 FMUL.RZ R24, R24, 0.15915493667125701904 ;  /* 0x3e22f98318189820 */ /* 0x000fc8000040c000 */
[----:B------:R0:W0:Y:S01]  /*07d0*/  @!P1 MUFU.COS R7, R24 ;  /* 0x0000001800079308 */ /* 0x0000220000000000 */
[----:B------:R-:W-:Y:S02]  /*07e0*/  ISETP.GE.AND P1, PT, R3, R2, PT ;  /* 0x000000020300720c */ /* 0x000fe40003f26270 */
[----:B------:R-:W-:-:S04]  /*07f0*/  @!P0 MOV R25, R17 ;  /* 0x0000001100198202 */ /* 0x000fc80000000f00 */
[----:B------:R-:W-:Y:S01]  /*0800*/  ISETP.GE.AND P0, PT, R25, R2, PT ;  /* 0x000000021900720c */ /* 0x000fe20003f06270 */
[----:B------:R-:W-:-:S04]  /*0810*/  @!P2 FMUL.RZ R28, R28, 0.15915493667125701904 ;  /* 0x3e22f9831c1ca820 */ /* 0x000fc8000040c000 */
[----:B------:R0:W0:Y:S01]  /*0820*/  @!P2 MUFU.COS R8, R28 ;  /* 0x0000001c0008a308 */ /* 0x0000220000000000 */
[----:B----4-:R-:W-:Y:S01]  /*0830*/  @!P3 FMUL.RZ R29, R29, 0.15915493667125701904 ;  /* 0x3e22f9831d1db820 */ /* 0x010fe2000040c000 */
[----:B------:R-:W-:-:S06]  /*0840*/  @!P1 FMUL.RZ R23, R23, 0.15915493667125701904 ;  /* 0x3e22f98317179820 */ /* 0x000fcc000040c000 */
[----:B------:R4:W0:Y:S08]  /*0850*/  @!P3 MUFU.COS R9, R29 ;  /* 0x0000001d0009b308 */ /* 0x0008300000000000 */
[----:B------:R4:W0:Y:S01]  /*0860*/  @!P1 MUFU.COS R10, R23 ;  /* 0x00000017000a9308 */ /* 0x0008220000000000 */
[----:B-123--:R-:W-:Y:S05]  /*0870*/  @P0 BRA `(.L_x_1716) ;  /* 0x0000000000300947 */ /* 0x00efea0003800000 */
[----:B0-----:R-:W0:Y:S01]  /*0880*/  LDC.64 R12, c[0x0][0x218] ;  /* 0x00008600ff0c7b82 */ /* 0x001e220000000a00 */
[----:B------:R-:W-:Y:S01]  /*0890*/  IADD3 R3, R0, R25, RZ ;  /* 0x0000001900037210 */ /* 0x000fe20007ffe0ff */
[----:B------:R-:W-:-:S05]  /*08a0*/  VIADD R25, R25, 0x80 ;  /* 0x0000008019197836 */ /* 0x000fca0000000000 */
[----:B------:R-:W-:Y:S01]  /*08b0*/  ISETP.GE.AND P0, PT, R25, R2, PT ;  /* 0x000000021900720c */ /* 0x000fe20003f06270 */
[----:B0-----:R-:W-:-:S05]  /*08c0*/  IMAD.WIDE.U32 R12, R3, 0x4, R12 ;  /* 0x00000004030c7825 */ /* 0x001fca00078e000c */
[----:B------:R0:W-:Y:S07]  /*08d0*/  STG.E desc[UR4][R12.64], R4 ;  /* 0x000000040c007986 */ /* 0x0001ee000c101904 */
[----:B------:R-:W-:Y:S05]  /*08e0*/  @P0 BRA `(.L_x_1717) ;  /* 0x0000000000300947 */ /* 0x000fea0003800000 */
[----:B0-----:R-:W0:Y:S01]  /*08f0*/  LDC.64 R12, c[0x0][0x218] ;  /* 0x00008600ff0c7b82 */ /* 0x001e220000000a00 */
[----:B------:R-:W-:Y:S02]  /*0900*/  IADD3 R3, R0, R25, RZ ;  /* 0x0000001900037210 */ /* 0x000fe40007ffe0ff */
[----:B------:R-:W-:-:S03]  /*0910*/  IADD3 R25, R25, 0x80, RZ ;  /* 0x0000008019197810 */ /* 0x000fc60007ffe0ff */
[----:B0-----:R-:W-:-:S05]  /*0920*/  IMAD.WIDE.U32 R12, R3, 0x4, R12 ;  /* 0x00000004030c7825 */ /* 0x001fca00078e000c */
[----:B------:R1:W-:Y:S02]  /*0930*/  STG.E desc[UR4][R12.64], R5 ;  /* 0x000000050c007986 */ /* 0x0003e4000c101904 */
.L_x_1716:
[----:B------:R-:W-:-:S13]  /*0940*/  ISETP.GE.AND P0, PT, R25, R2, PT ;  /* 0x000000021900720c */ /* 0x000fda0003f06270 */
[----:B------:R-:W-:Y:S05]  /*0950*/  @P0 BRA `(.L_x_1718) ;  /* 0x0000000000300947 */ /* 0x000fea0003800000 */
[----:B-1----:R-:W1:Y:S01]  /*0960*/  LDC.64 R4, c[0x0][0x218] ;  /* 0x00008600ff047b82 */ /* 0x002e620000000a00 */
[----:B------:R-:W-:Y:S01]  /*0970*/  IMAD.IADD R3, R0, 0x1, R25 ;  /* 0x0000000100037824 */ /* 0x000fe200078e0219 */
[----:B------:R-:W-:-:S03]  /*0980*/  IADD3 R25, R25, 0x80, RZ ;  /* 0x0000008019197810 */ /* 0x000fc60007ffe0ff */
[----:B-1----:R-:W-:-:S05]  /*0990*/  IMAD.WIDE.U32 R4, R3, 0x4, R4 ;  /* 0x0000000403047825 */ /* 0x002fca00078e0004 */
[----:B------:R1:W-:Y:S02]  /*09a0*/  STG.E desc[UR4][R4.64], R6 ;  /* 0x0000000604007986 */ /* 0x0003e4000c101904 */
.L_x_1717:
[----:B------:R-:W-:-:S13]  /*09b0*/  ISETP.GE.AND P0, PT, R25, R2, PT ;  /* 0x000000021900720c */ /* 0x000fda0003f06270 */
[----:B------:R-:W-:Y:S05]  /*09c0*/  @P0 BRA `(.L_x_1719) ;  /* 0x0000000000340947 */ /* 0x000fea0003800000 */
[----:B01----:R-:W0:Y:S01]  /*09d0*/  LDC.64 R4, c[0x0][0x218] ;  /* 0x00008600ff047b82 */ /* 0x003e220000000a00 */
[----:B------:R-:W-:Y:S01]  /*09e0*/  IADD3 R3, R0, R25, RZ ;  /* 0x0000001900037210 */ /* 0x000fe20007ffe0ff */
[----:B------:R-:W-:-:S04]  /*09f0*/  VIADD R25, R25, 0x80 ;  /* 0x0000008019197836 */ /* 0x000fc80000000000 */
[----:B0-----:R-:W-:-:S05]  /*0a00*/  IMAD.WIDE.U32 R4, R3, 0x4, R4 ;  /* 0x0000000403047825 */ /* 0x001fca00078e0004 */
[----:B------:R2:W-:Y:S02]  /*0a10*/  STG.E desc[UR4][R4.64], R7 ;  /* 0x0000000704007986 */ /* 0x0005e4000c101904 */
.L_x_1718:
[----:B------:R-:W-:-:S13]  /*0a20*/  ISETP.GE.AND P0, PT, R25, R2, PT ;  /* 0x000000021900720c */ /* 0x000fda0003f06270 */
[----:B------:R-:W-:Y:S05]  /*0a30*/  @P0 BREAK B1 ;  /* 0x0000000000010942 */ /* 0x000fea0003800000 */
[----:B------:R-:W-:Y:S05]  /*0a40*/  @P0 BRA `(.L_x_1720) ;  /* 0x0000000000300947 */ /* 0x000fea0003800000 */
[----:B-12---:R-:W1:Y:S01]  /*0a50*/  LDC.64 R4, c[0x0][0x218] ;  /* 0x00008600ff047b82 */ /* 0x006e620000000a00 */
[----:B------:R-:W-:Y:S02]  /*0a60*/  IADD3 R3, R0, R25, RZ ;  /* 0x0000001900037210 */ /* 0x000fe40007ffe0ff */
[----:B------:R-:W-:-:S03]  /*0a70*/  IADD3 R25, R25, 0x80, RZ ;  /* 0x0000008019197810 */ /* 0x000fc60007ffe0ff */
[----:B-1----:R-:W-:-:S05]  /*0a80*/  IMAD.WIDE.U32 R4, R3, 0x4, R4 ;  /* 0x0000000403047825 */ /* 0x002fca00078e0004 */
[----:B0-----:R2:W-:Y:S02]  /*0a90*/  STG.E desc[UR4][R4.64], R8 ;  /* 0x0000000804007986 */ /* 0x0015e4000c101904 */
.L_x_1719:
[----:B------:R-:W-:Y:S05]  /*0aa0*/  BSYNC B1 ;  /* 0x0000000000017941 */ /* 0x000fea0003800000 */
.L_x_1715:
[----:B------:R-:W-:-:S13]  /*0ab0*/  ISETP.GE.AND P0, PT, R25, R2, PT ;  /* 0x000000021900720c */ /* 0x000fda0003f06270 */
[----:B012---:R-:W0:Y:S01]  /*0ac0*/  @!P0 LDC.64 R4, c[0x0][0x218] ;  /* 0x00008600ff048b82 */ /* 0x007e220000000a00 */
[----:B------:R-:W-:Y:S01]  /*0ad0*/  @!P0 IMAD.IADD R3, R0, 0x1, R25 ;  /* 0x0000000100038824 */ /* 0x000fe200078e0219 */
[----:B------:R-:W-:-:S03]  /*0ae0*/  @!P0 IADD3 R25, R25, 0x80, RZ ;  /* 0x0000008019198810 */ /* 0x000fc60007ffe0ff */
[----:B0-----:R-:W-:-:S05]  /*0af0*/  @!P0 IMAD.WIDE.U32 R4, R3, 0x4, R4 ;  /* 0x0000000403048825 */ /* 0x001fca00078e0004 */
[----:B------:R3:W-:Y:S02]  /*0b00*/  @!P0 STG.E desc[UR4][R4.64], R9 ;  /* 0x0000000904008986 */ /* 0x0007e4000c101904 */
.L_x_1720:
[----:B------:R-:W-:Y:S05]  /*0b10*/  BSYNC B0 ;  /* 0x0000000000007941 */ /* 0x000fea0003800000 */
.L_x_1714:
[----:B------:R-:W-:Y:S05]  /*0b20*/  WARPSYNC.ALL ;  /* 0x0000000000007948 */ /* 0x000fea0003800000 */
[----:B------:R-:W-:-:S13]  /*0b30*/  ISETP.GE.AND P0, PT, R25, R2, PT ;  /* 0x000000021900720c */ /* 0x000fda0003f06270 */
[----:B------:R-:W-:Y:S05]  /*0b40*/  @P0 EXIT ;  /* 0x000000000000094d */ /* 0x000fea0003800000 */
[----:B------:R-:W5:Y:S01]  /*0b50*/  LDC.64 R2, c[0x0][0x218] ;  /* 0x00008600ff027b82 */ /* 0x000f620000000a00 */
[----:B------:R-:W-:-:S05]  /*0b60*/  IADD3 R25, R0, R25, RZ ;  /* 0x0000001900197210 */ /* 0x000fca0007ffe0ff */
[----:B-----5:R-:W-:-:S05]  /*0b70*/  IMAD.WIDE.U32 R2, R25, 0x4, R2 ;  /* 0x0000000419027825 */ /* 0x020fca00078e0002 */
[----:B0-----:R-:W-:Y:S01]  /*0b80*/  STG.E desc[UR4][R2.64], R10 ;  /* 0x0000000a02007986 */ /* 0x001fe2000c101904 */
[----:B------:R-:W-:Y:S05]  /*0b90*/  EXIT ;  /* 0x000000000000794d */ /* 0x000fea0003800000 */
.L_x_1721:
        /* <DEDUP_REMOVED lines=14> */
.L_x_2634:


//--------------------- .text._ZN2at6native29vectorized_elementwise_kernelILi4EZZZNS0_15cos_kernel_cudaERNS_18TensorIteratorBaseEENKUlvE0_clEvENKUlvE0_clEvEUlfE_St5arrayIPcLm2EEEEviT0_T1_ --------------------------
	.section	.text._ZN2at6native29vectorized_elementwise_kernelILi4EZZZNS0_15cos_kernel_cudaERNS_18TensorIteratorBaseEENKUlvE0_clEvENKUlvE0_clEvEUlfE_St5arrayIPcLm2EEEEviT0_T1_,"ax",@progbits
	.align	128
        .global         _ZN2at6native29vectorized_elementwise_kernelILi4EZZZNS0_15cos_kernel_cudaERNS_18TensorIteratorBaseEENKUlvE0_clEvENKUlvE0_clEvEUlfE_St5arrayIPcLm2EEEEviT0_T1_
        .type           _ZN2at6native29vectorized_elementwise_kernelILi4EZZZNS0_15cos_kernel_cudaERNS_18TensorIteratorBaseEENKUlvE0_clEvENKUlvE0_clEvEUlfE_St5arrayIPcLm2EEEEviT0_T1_,@function
        .size           _ZN2at6native29vectorized_elementwise_kernelILi4EZZZNS0_15cos_kernel_cudaERNS_18TensorIteratorBaseEENKUlvE0_clEvENKUlvE0_clEvEUlfE_St5arrayIPcLm2EEEEviT0_T1_,(.L_x_2635 - _ZN2at6native29vectorized_elementwise_kernelILi4EZZZNS0_15cos_kernel_cudaERNS_18TensorIteratorBaseEENKUlvE0_clEvENKUlvE0_clEvEUlfE_St5arrayIPcLm2EEEEviT0_T1_)
        .other          _ZN2at6native29vectorized_elementwise_kernelILi4EZZZNS0_15cos_kernel_cudaERNS_18TensorIteratorBaseEENKUlvE0_clEvENKUlvE0_clEvEUlfE_St5arrayIPcLm2EEEEviT0_T1_,@"STO_CUDA_ENTRY STV_DEFAULT"
_ZN2at6native29vectorized_elementwise_kernelILi4EZZZNS0_15cos_kernel_cudaERNS_18TensorIteratorBaseEENKUlvE0_clEvENKUlvE0_clEvEUlfE_St5arrayIPcLm2EEEEviT0_T1_:
.text._ZN2at6native29vectorized_elementwise_kernelILi4EZZZNS0_15cos_kernel_cudaERNS_18TensorIteratorBaseEENKUlvE0_clEvENKUlvE0_clEvEUlfE_St5arrayIPcLm2EEEEviT0_T1_:
        /* <DEDUP_REMOVED lines=13> */
[----:B------:R-:W3:Y:S04]  /*00d0*/  LDG.E.128 R4, desc[UR4][R12.64] ;  /* 0x000000040c047981 */ /* 0x000ee8000c1e1d00 */
[----:B------:R2:W4:Y:S02]  /*00e0*/  LDG.E.128 R8, desc[UR4][R12.64+0x800] ;  /* 0x000800040c087981 */ /* 0x000524000c1e1d00 */
[----:B--2---:R-:W-:-:S04]  /*00f0*/  IMAD.WIDE.U32 R12, R0, 0x4, R14 ;  /* 0x00000004000c7825 */ /* 0x004fc800078e000e */
[----:B------:R-:W-:-:S04]  /*0100*/  IMAD.WIDE R12, R2, 0x10, R12 ;  /* 0x00000010020c7825 */ /* 0x000fc800078e020c */
[----:B---3--:R-:W-:Y:S01]  /*0110*/  FMUL.RZ R7, R7, 0.15915493667125701904 ;  /* 0x3e22f98307077820 */ /* 0x008fe2000040c000 */
[----:B------:R-:W-:Y:S01]  /*0120*/  FMUL.RZ R6, R6, 0.15915493667125701904 ;  /* 0x3e22f98306067820 */ /* 0x000fe2000040c000 */
[----:B------:R-:W-:Y:S01]  /*0130*/  FMUL.RZ R5, R5, 0.15915493667125701904 ;  /* 0x3e22f98305057820 */ /* 0x000fe2000040c000 */
[----:B------:R-:W-:Y:S01]  /*0140*/  FMUL.RZ R4, R4, 0.15915493667125701904 ;  /* 0x3e22f98304047820 */ /* 0x000fe2000040c000 */
[----:B----4-:R-:W-:Y:S01]  /*0150*/  FMUL.RZ R11, R11, 0.15915493667125701904 ;  /* 0x3e22f9830b0b7820 */ /* 0x010fe2000040c000 */
[----:B------:R-:W-:Y:S01]  /*0160*/  FMUL.RZ R10, R10, 0.15915493667125701904 ;  /* 0x3e22f9830a0a7820 */ /* 0x000fe2000040c000 */
[----:B------:R-:W-:Y:S01]  /*0170*/  FMUL.RZ R9, R9, 0.15915493667125701904 ;  /* 0x3e22f98309097820 */ /* 0x000fe2000040c000 */
[----:B------:R-:W-:Y:S01]  /*0180*/  FMUL.RZ R8, R8, 0.15915493667125701904 ;  /* 0x3e22f98308087820 */ /* 0x000fe2000040c000 */
[----:B------:R-:W-:Y:S08]  /*0190*/  MUFU.COS R7, R7 ;  /* 0x0000000700077308 */ /* 0x000ff00000000000 */
[----:B------:R-:W-:Y:S08]  /*01a0*/  MUFU.COS R6, R6 ;  /* 0x0000000600067308 */ /* 0x000ff00000000000 */
[----:B------:R-:W-:Y:S08]  /*01b0*/  MUFU.COS R5, R5 ;  /* 0x0000000500057308 */ /* 0x000ff00000000000 */
[----:B------:R-:W0:Y:S08]  /*01c0*/  MUFU.COS R4, R4 ;  /* 0x0000000400047308 */ /* 0x000e300000000000 */
[----:B------:R-:W-:Y:S08]  /*01d0*/  MUFU.COS R11, R11 ;  /* 0x0000000b000b7308 */ /* 0x000ff00000000000 */
[----:B------:R-:W-:Y:S01]  /*01e0*/  MUFU.COS R10, R10 ;  /* 0x0000000a000a7308 */ /* 0x000fe20000000000 */
[----:B0-----:R-:W-:Y:S07]  /*01f0*/  STG.E.128 desc[UR4][R12.64], R4 ;  /* 0x000000040c007986 */ /* 0x001fee000c101d04 */
[----:B------:R-:W-:Y:S08]  /*0200*/  MUFU.COS R9, R9 ;  /* 0x0000000900097308 */ /* 0x000ff00000000000 */
[----:B------:R-:W0:Y:S02]  /*0210*/  MUFU.COS R8, R8 ;  /* 0x0000000800087308 */ /* 0x000e240000000000 */
[----:B0-----:R-:W-:Y:S01]  /*0220*/  STG.E.128 desc[UR4][R12.64+0x800], R8 ;  /* 0x000800080c007986 */ /* 0x001fe2000c101d04 */
[----:B------:R-:W-:Y:S05]  /*0230*/  EXIT ;  /* 0x000000000000794d */ /* 0x000fea0003800000 */
.L_x_1722:
        /* <DEDUP_REMOVED lines=108> */
.L_x_1725:
[----:B------:R-:W-:-:S13]  /*0900*/  ISETP.GE.AND P0, PT, R25, R2, PT ;  /* 0x000000021900720c */ /* 0x000fda0003f06270 */
[----:B------:R-:W-:Y:S05]  /*0910*/  @P0 BRA `(.L_x_1727) ;  /* 0x0000000000300947 */ /* 0x000fea0003800000 */
[----:B-1----:R-:W1:Y:S01]  /*0920*/  LDC.64 R4, c[0x0][0x218] ;  /* 0x00008600ff047b82 */ /* 0x002e620000000a00 */
[----:B------:R-:W-:Y:S01]  /*0930*/  IMAD.IADD R3, R0, 0x1, R25 ;  /* 0x0000000100037824 */ /* 0x000fe200078e0219 */
[----:B------:R-:W-:-:S03]  /*0940*/  IADD3 R25, R25, 0x80, RZ ;  /* 0x0000008019197810 */ /* 0x000fc60007ffe0ff */
[----:B-1----:R-:W-:-:S05]  /*0950*/  IMAD.WIDE.U32 R4, R3, 0x4, R4 ;  /* 0x0000000403047825 */ /* 0x002fca00078e0004 */
[----:B------:R1:W-:Y:S02]  /*0960*/  STG.E desc[UR4][R4.64], R6 ;  /* 0x0000000604007986 */ /* 0x0003e4000c101904 */
.L_x_1726:
[----:B------:R-:W-:-:S13]  /*0970*/  ISETP.GE.AND P0, PT, R25, R2, PT ;  /* 0x000000021900720c */ /* 0x000fda0003f06270 */
[----:B------:R-:W-:Y:S05]  /*0980*/  @P0 BRA `(.L_x_1728) ;  /* 0x0000000000340947 */ /* 0x000fea0003800000 */
[----:B01----:R-:W0:Y:S01]  /*0990*/  LDC.64 R4, c[0x0][0x218] ;  /* 0x00008600ff047b82 */ /* 0x003e220000000a00 */
[----:B------:R-:W-:Y:S01]  /*09a0*/  IADD3 R3, R0, R25, RZ ;  /* 0x0000001900037210 */ /* 0x000fe20007ffe0ff */
[----:B------:R-:W-:-:S04]  /*09b0*/  VIADD R25, R25, 0x80 ;  /* 0x0000008019197836 */ /* 0x000fc80000000000 */
[----:B0-----:R-:W-:-:S05]  /*09c0*/  IMAD.WIDE.U32 R4, R3, 0x4, R4 ;  /* 0x0000000403047825 */ /* 0x001fca00078e0004 */
[----:B------:R2:W-:Y:S02]  /*09d0*/  STG.E desc[UR4][R4.64], R7 ;  /* 0x0000000704007986 */ /* 0x0005e4000c101904 */
.L_x_1727:
        /* <DEDUP_REMOVED lines=8> */
.L_x_1728:
[----:B------:R-:W-:Y:S05]  /*0a60*/  BSYNC B1 ;  /* 0x0000000000017941 */ /* 0x000fea0003800000 */
.L_x_1724:
[----:B------:R-:W-:-:S13]  /*0a70*/  ISETP.GE.AND P0, PT, R25, R2, PT ;  /* 0x000000021900720c */ /* 0x000fda0003f06270 */
[----:B012---:R-:W0:Y:S01]  /*0a80*/  @!P0 LDC.64 R4, c[0x0][0x218] ;  /* 0x00008600ff048b82 */ /* 0x007e220000000a00 */
[----:B------:R-:W-:Y:S01]  /*0a90*/  @!P0 IMAD.IADD R3, R0, 0x1, R25 ;  /* 0x0000000100038824 */ /* 0x000fe200078e0219 */
[----:B------:R-:W-:-:S03]  /*0aa0*/  @!P0 IADD3 R25, R25, 0x80, RZ ;  /* 0x0000008019198810 */ /* 0x000fc60007ffe0ff */
[----:B0-----:R-:W-:-:S05]  /*0ab0*/  @!P0 IMAD.WIDE.U32 R4, R3, 0x4, R4 ;  /* 0x0000000403048825 */ /* 0x001fca00078e0004 */
[----:B------:R3:W-:Y:S02]  /*0ac0*/  @!P0 STG.E desc[UR4][R4.64], R9 ;  /* 0x0000000904008986 */ /* 0x0007e4000c101904 */
.L_x_1729:
[----:B------:R-:W-:Y:S05]  /*0ad0*/  BSYNC B0 ;  /* 0x0000000000007941 */ /* 0x000fea0003800000 */
.L_x_1723:
        /* <DEDUP_REMOVED lines=8> */
.L_x_1730:
        /* <DEDUP_REMOVED lines=10> */
.L_x_2635:


//--------------------- .text._ZN2at6native29vectorized_elementwise_kernelILi8EZZZNS0_15cos_kernel_cudaERNS_18TensorIteratorBaseEENKUlvE0_clEvENKUlvE0_clEvEUlfE_St5arrayIPcLm2EEEEviT0_T1_ --------------------------
	.section	.text._ZN2at6native29vectorized_elementwise_kernelILi8EZZZNS0_15cos_kernel_cudaERNS_18TensorIteratorBaseEENKUlvE0_clEvENKUlvE0_clEvEUlfE_St5arrayIPcLm2EEEEviT0_T1_,"ax",@progbits
	.align	128
        .global         _ZN2at6native29vectorized_elementwise_kernelILi8EZZZNS0_15cos_kernel_cudaERNS_18TensorIteratorBaseEENKUlvE0_clEvENKUlvE0_clEvEUlfE_St5arrayIPcLm2EEEEviT0_T1_
        .type           _ZN2at6native29vectorized_elementwise_kernelILi8EZZZNS0_15cos_kernel_cudaERNS_18TensorIteratorBaseEENKUlvE0_clEvENKUlvE0_clEvEUlfE_St5arrayIPcLm2EEEEviT0_T1_,@function
        .size           _ZN2at6native29vectorized_elementwise_kernelILi8EZZZNS0_15cos_kernel_cudaERNS_18TensorIteratorBaseEENKUlvE0_clEvENKUlvE0_clEvEUlfE_St5arrayIPcLm2EEEEviT0_T1_,(.L_x_2636 - _ZN2at6native29vectorized_elementwise_kernelILi8EZZZNS0_15cos_kernel_cudaERNS_18TensorIteratorBaseEENKUlvE0_clEvENKUlvE0_clEvEUlfE_St5arrayIPcLm2EEEEviT0_T1_)
        .other          _ZN2at6native29vectorized_elementwise_kernelILi8EZZZNS0_15cos_kernel_cudaERNS_18TensorIteratorBaseEENKUlvE0_clEvENKUlvE0_clEvEUlfE_St5arrayIPcLm2EEEEviT0_T1_,@"STO_CUDA_ENTRY STV_DEFAULT"
_ZN2at6native29vectorized_elementwise_kernelILi8EZZZNS0_15cos_kernel_cudaERNS_18TensorIteratorBaseEENKUlvE0_clEvENKUlvE0_clEvEUlfE_St5arrayIPcLm2EEEEviT0_T1_:
.text._ZN2at6native29vectorized_elementwise_kernelILi8EZZZNS0_15cos_kernel_cudaERNS_18TensorIteratorBaseEENKUlvE0_clEvENKUlvE0_clEvEUlfE_St5arrayIPcLm2EEEEviT0_T1_:
        /* <DEDUP_REMOVED lines=36> */
.L_x_1731:
        /* <DEDUP_REMOVED lines=108> */
.L_x_1734:
[----:B------:R-:W-:-:S13]  /*0900*/  ISETP.GE.AND P0, PT, R25, R2, PT ;  /* 0x000000021900720c */ /* 0x000fda0003f06270 */
[----:B------:R-:W-:Y:S05]  /*0910*/  @P0 BRA `(.L_x_1736) ;  /* 0x0000000000300947 */ /* 0x000fea0003800000 */
[----:B-1----:R-:W1:Y:S01]  /*0920*/  LDC.64 R4, c[0x0][0x218] ;  /* 0x00008600ff047b82 */ /* 0x002e620000000a00 */
[----:B------:R-:W-:Y:S01]  /*0930*/  IMAD.IADD R3, R0, 0x1, R25 ;  /* 0x0000000100037824 */ /* 0x000fe200078e0219 */
[----:B------:R-:W-:-:S03]  /*0940*/  IADD3 R25, R25, 0x80, RZ ;  /* 0x0000008019197810 */ /* 0x000fc60007ffe0ff */
[----:B-1----:R-:W-:-:S05]  /*0950*/  IMAD.WIDE.U32 R4, R3, 0x4, R4 ;  /* 0x0000000403047825 */ /* 0x002fca00078e0004 */
[----:B------:R1:W-:Y:S02]  /*0960*/  STG.E desc[UR4][R4.64], R6 ;  /* 0x0000000604007986 */ /* 0x0003e4000c101904 */
.L_x_1735:
[----:B------:R-:W-:-:S13]  /*0970*/  ISETP.GE.AND P0, PT, R25, R2, PT ;  /* 0x000000021900720c */ /* 0x000fda0003f06270 */
[----:B------:R-:W-:Y:S05]  /*0980*/  @P0 BRA `(.L_x_1737) ;  /* 0x0000000000340947 */ /* 0x000fea0003800000 */
[----:B01----:R-:W0:Y:S01]  /*0990*/  LDC.64 R4, c[0x0][0x218] ;  /* 0x00008600ff047b82 */ /* 0x003e220000000a00 */
[----:B------:R-:W-:Y:S01]  /*09a0*/  IADD3 R3, R0, R25, RZ ;  /* 0x0000001900037210 */ /* 0x000fe20007ffe0ff */
[----:B------:R-:W-:-:S04]  /*09b0*/  VIADD R25, R25, 0x80 ;  /* 0x0000008019197836 */ /* 0x000fc80000000000 */
[----:B0-----:R-:W-:-:S05]  /*09c0*/  IMAD.WIDE.U32 R4, R3, 0x4, R4 ;  /* 0x0000000403047825 */ /* 0x001fca00078e0004 */
[----:B------:R2:W-:Y:S02]  /*09d0*/  STG.E desc[UR4][R4.64], R7 ;  /* 0x0000000704007986 */ /* 0x0005e4000c101904 */
.L_x_1736:
        /* <DEDUP_REMOVED lines=8> */
.L_x_1737:
[----:B------:R-:W-:Y:S05]  /*0a60*/  BSYNC B1 ;  /* 0x0000000000017941 */ /* 0x000fea0003800000 */
.L_x_1733:
[----:B------:R-:W-:-:S13]  /*0a70*/  ISETP.GE.AND P0, PT, R25, R2, PT ;  /* 0x000000021900720c */ /* 0x000fda0003f06270 */
[----:B012---:R-:W0:Y:S01]  /*0a80*/  @!P0 LDC.64 R4, c[0x0][0x218] ;  /* 0x00008600ff048b82 */ /* 0x007e220000000a00 */
[----:B------:R-:W-:Y:S01]  /*0a90*/  @!P0 IMAD.IADD R3, R0, 0x1, R25 ;  /* 0x0000000100038824 */ /* 0x000fe200078e0219 */
[----:B------:R-:W-:-:S03]  /*0aa0*/  @!P0 IADD3 R25, R25, 0x80, RZ ;  /* 0x0000008019198810 */ /* 0x000fc60007ffe0ff */
[----:B0-----:R-:W-:-:S05]  /*0ab0*/  @!P0 IMAD.WIDE.U32 R4, R3, 0x4, R4 ;  /* 0x0000000403048825 */ /* 0x001fca00078e0004 */
[----:B------:R3:W-:Y:S02]  /*0ac0*/  @!P0 STG.E desc[UR4][R4.64], R9 ;  /* 0x0000000904008986 */ /* 0x0007e4000c101904 */
.L_x_1738:
[----:B------:R-:W-:Y:S05]  /*0ad0*/  BSYNC B0 ;  /* 0x0000000000007941 */ /* 0x000fea0003800000 */
.L_x_1732:
        /* <DEDUP_REMOVED lines=8> */
.L_x_1739:
        /* <DEDUP_REMOVED lines=10> */
.L_x_2636:


//--------------------- .text._ZN2at6native18elementwise_kernelILi128ELi4EZNS0_15gpu_kernel_implIZZZNS0_15cos_kernel_cudaERNS_18TensorIteratorBaseEENKUlvE0_clEvENKUlvE_clEvEUldE_EEvS4_RKT_EUliE_EEviT1_ --------------------------
	.section	.text._ZN2at6native18elementwise_kernelILi128ELi4EZNS0_15gpu_kernel_implIZZZNS0_15cos_kernel_cudaERNS_18TensorIteratorBaseEENKUlvE0_clEvENKUlvE_clEvEUldE_EEvS4_RKT_EUliE_EEviT1_,"ax",@progbits
	.align	128
        .global         _ZN2at6native18elementwise_kernelILi128ELi4EZNS0_15gpu_kernel_implIZZZNS0_15cos_kernel_cudaERNS_18TensorIteratorBaseEENKUlvE0_clEvENKUlvE_clEvEUldE_EEvS4_RKT_EUliE_EEviT1_
        .type           _ZN2at6native18elementwise_kernelILi128ELi4EZNS0_15gpu_kernel_implIZZZNS0_15cos_kernel_cudaERNS_18TensorIteratorBaseEENKUlvE0_clEvENKUlvE_clEvEUldE_EEvS4_RKT_EUliE_EEviT1_,@function
        .size           _ZN2at6native18elementwise_kernelILi128ELi4EZNS0_15gpu_kernel_implIZZZNS0_15cos_kernel_cudaERNS_18TensorIteratorBaseEENKUlvE0_clEvENKUlvE_clEvEUldE_EEvS4_RKT_EUliE_EEviT1_,(.L_x_2609 - _ZN2at6native18elementwise_kernelILi128ELi4EZNS0_15gpu_kernel_implIZZZNS0_15cos_kernel_cudaERNS_18TensorIteratorBaseEENKUlvE0_clEvENKUlvE_clEvEUldE_EEvS4_RKT_EUliE_EEviT1_)
        .other          _ZN2at6native18elementwise_kernelILi128ELi4EZNS0_15gpu_kernel_implIZZZNS0_15cos_kernel_cudaERNS_18TensorIteratorBaseEENKUlvE0_clEvENKUlvE_clEvEUldE_EEvS4_RKT_EUliE_EEviT1_,@"STO_CUDA_ENTRY STV_DEFAULT"
_ZN2at6native18elementwise_kernelILi128ELi4EZNS0_15gpu_kernel_implIZZZNS0_15cos_kernel_cudaERNS_18TensorIteratorBaseEENKUlvE0_clEvENKUlvE_clEvEUldE_EEvS4_RKT_EUliE_EEviT1_:
.text._ZN2at6native18elementwise_kernelILi128ELi4EZNS0_15gpu_kernel_implIZZZNS0_15cos_kernel_cudaERNS_18TensorIteratorBaseEENKUlvE0_clEvENKUlvE_clEvEUldE_EEvS4_RKT_EUliE_EEviT1_:
[----:B------:R-:W0:Y:S01]  /*0000*/  LDC R1, c[0x0][0x28] ;  /* 0x00000a00ff017b82 */ /* 0x000e220000000800 */
[----:B------:R-:W1:Y:S01]  /*0010*/  S2R R23, SR_CTAID.X ;  /* 0x0000000000177919 */ /* 0x000e620000002500 */
[----:B------:R-:W-:Y:S01]  /*0020*/  ULDC UR4, c[0x0][0x210] ;  /* 0x0000840000047ab9 */ /* 0x000fe20000000800 */
[----:B------:R-:W-:Y:S01]  /*0030*/  ULDC.64 UR36, c[0x0][0x208] ;  /* 0x0000820000247ab9 */ /* 0x000fe20000000a00 */
[----:B------:R-:W-:Y:S01]  /*0040*/  BSSY B6, `(.L_x_1740) ;  /* 0x0000373000067945 */ /* 0x000fe20003800000 */
[----:B------:R-:W1:Y:S01]  /*0050*/  S2R R2, SR_TID.X ;  /* 0x0000000000027919 */ /* 0x000e620000002100 */
[----:B0-----:R-:W-:Y:S02]  /*0060*/  VIADD R1, R1, 0xffffffd8 ;  /* 0xffffffd801017836 */ /* 0x001fe40000000000 */
[----:B-1----:R-:W-:-:S05]  /*0070*/  IMAD R19, R23, 0x200, R2 ;  /* 0x0000020017137824 */ /* 0x002fca00078e0202 */
[----:B------:R-:W-:-:S13]  /*0080*/  ISETP.GE.AND P0, PT, R19, UR4, PT ;  /* 0x0000000413007c0c */ /* 0x000fda000bf06270 */
[----:B------:R-:W-:Y:S05]  /*0090*/  @P0 BRA `(.L_x_1741) ;  /* 0x0000003400b40947 */ /* 0x000fea0003800000 */
[----:B------:R-:W0:Y:S01]  /*00a0*/  LDC R3, c[0x0][0x218] ;  /* 0x00008600ff037b82 */ /* 0x000e220000000800 */
[----:B------:R-:W-:Y:S02]  /*00b0*/  IMAD.MOV.U32 R0, RZ, RZ, RZ ;  /* 0x000000ffff007224 */ /* 0x000fe400078e00ff */
[----:B------:R-:W-:Y:S01]  /*00c0*/  IMAD.MOV.U32 R16, RZ, RZ, RZ ;  /* 0x000000ffff107224 */ /* 0x000fe200078e00ff */
        /* <DEDUP_REMOVED lines=23> */
[C---:B------:R-:W-:Y:S02]  /*0240*/  IMAD R16, R6.reuse, UR6, RZ ;  /* 0x0000000606107c24 */ /* 0x040fe4000f8e02ff */
[----:B------:R-:W-:Y:S02]  /*0250*/  IMAD R0, R6, UR7, RZ ;  /* 0x0000000706007c24 */ /* 0x000fe4000f8e02ff */
        /* <DEDUP_REMOVED lines=277> */
.L_x_1742:
        /* <DEDUP_REMOVED lines=19> */
[----:B--2---:R-:W0:Y:S01]  /*14e0*/  I2F.F64.S16 R4, R4 ;  /* 0x0000000400047312 */ /* 0x004e220000101c00 */
[----:B------:R-:W-:Y:S05]  /*14f0*/  BRA `(.L_x_1748) ;  /* 0x0000000c007c7947 */ /* 0x000fea0003800000 */
.L_x_1746:
[----:B------:R-:W2:Y:S02]  /*1500*/  LDG.E.U8 R4, desc[UR36][R6.64] ;  /* 0x0000002406047981 */ /* 0x000ea4000c1e1100 */
[----:B--2---:R-:W0:Y:S01]  /*1510*/  I2F.F64.U16 R4, R4 ;  /* 0x0000000400047312 */ /* 0x004e220000101800 */
[----:B------:R-:W-:Y:S05]  /*1520*/  BRA `(.L_x_1748) ;  /* 0x0000000c00707947 */ /* 0x000fea0003800000 */
.L_x_1745:
[----:B------:R-:W-:-:S13]  /*1530*/  ISETP.NE.AND P0, PT, R3, 0x2, PT ;  /* 0x000000020300780c */ /* 0x000fda0003f05270 */
[----:B------:R-:W-:Y:S05]  /*1540*/  @!P0 BRA `(.L_x_1749) ;  /* 0x0000000000288947 */ /* 0x000fea0003800000 */
[----:B------:R-:W-:-:S13]  /*1550*/  ISETP.NE.AND P0, PT, R3, 0x3, PT ;  /* 0x000000030300780c */ /* 0x000fda0003f05270 */
[----:B------:R-:W-:Y:S05]  /*1560*/  @!P0 BRA `(.L_x_1750) ;  /* 0x0000000000148947 */ /* 0x000fea0003800000 */
[----:B------:R-:W-:-:S13]  /*1570*/  ISETP.NE.AND P0, PT, R3, 0x4, PT ;  /* 0x000000040300780c */ /* 0x000fda0003f05270 */
[----:B------:R-:W-:Y:S05]  /*1580*/  @P0 BRA `(.L_x_1747) ;  /* 0x0000000800fc0947 */ /* 0x000fea0003800000 */
[----:B------:R-:W2:Y:S02]  /*1590*/  LDG.E.64 R4, desc[UR36][R6.64] ;  /* 0x0000002406047981 */ /* 0x000ea4000c1e1b00 */
[----:B--2---:R-:W0:Y:S01]  /*15a0*/  I2F.F64.S64 R4, R4 ;  /* 0x0000000400047312 */ /* 0x004e220000301c00 */
[----:B------:R-:W-:Y:S05]  /*15b0*/  BRA `(.L_x_1748) ;  /* 0x0000000c004c7947 */ /* 0x000fea0003800000 */
.L_x_1750:
[----:B------:R-:W2:Y:S02]  /*15c0*/  LDG.E R4, desc[UR36][R6.64] ;  /* 0x0000002406047981 */ /* 0x000ea4000c1e1900 */
[----:B--2---:R-:W0:Y:S01]  /*15d0*/  I2F.F64 R4, R4 ;  /* 0x0000000400047312 */ /* 0x004e220000201c00 */
[----:B------:R-:W-:Y:S05]  /*15e0*/  BRA `(.L_x_1748) ;  /* 0x0000000c00407947 */ /* 0x000fea0003800000 */
.L_x_1749:
[----:B------:R-:W2:Y:S02]  /*15f0*/  LDG.E.U16 R4, desc[UR36][R6.64] ;  /* 0x0000002406047981 */ /* 0x000ea4000c1e1500 */
[----:B--2---:R-:W0:Y:S01]  /*1600*/  I2F.F64.S16 R4, R4 ;  /* 0x0000000400047312 */ /* 0x004e220000101c00 */
[----:B------:R-:W-:Y:S05]  /*1610*/  BRA `(.L_x_1748) ;  /* 0x0000000c00347947 */ /* 0x000fea0003800000 */
.L_x_1744:
[----:B------:R-:W-:-:S13]  /*1620*/  ISETP.GT.AND P0, PT, R3, 0x6, PT ;  /* 0x000000060300780c */ /* 0x000fda0003f04270 */
[----:B------:R-:W-:Y:S05]  /*1630*/  @P0 BRA `(.L_x_1751) ;  /* 0x0000000000340947 */ /* 0x000fea0003800000 */
[----:B------:R-:W-:-:S13]  /*1640*/  ISETP.NE.AND P0, PT, R3, 0x5, PT ;  /* 0x000000050300780c */ /* 0x000fda0003f05270 */
[----:B------:R-:W-:Y:S05]  /*1650*/  @!P0 BRA `(.L_x_1752) ;  /* 0x0000000000188947 */ /* 0x000fea0003800000 */
[----:B------:R-:W-:-:S13]  /*1660*/  ISETP.NE.AND P0, PT, R3, 0x6, PT ;  /* 0x000000060300780c */ /* 0x000fda0003f05270 */
[----:B------:R-:W-:Y:S05]  /*1670*/  @P0 BRA `(.L_x_1747) ;  /* 0x0000000800c00947 */ /* 0x000fea0003800000 */
[----:B------:R-:W2:Y:S02]  /*1680*/  LDG.E R4, desc[UR36][R6.64] ;  /* 0x0000002406047981 */ /* 0x000ea4000c1e1900 */
[----:B--2---:R-:W-:-:S06]  /*1690*/  FMUL.FTZ R4, R4, 1 ;  /* 0x3f80000004047820 */ /* 0x004fcc0000410000 */
[----:B------:R-:W0:Y:S01]  /*16a0*/  F2F.F64.F32 R4, R4 ;  /* 0x0000000400047310 */ /* 0x000e220000201800 */
[----:B------:R-:W-:Y:S05]  /*16b0*/  BRA `(.L_x_1748) ;  /* 0x0000000c000c7947 */ /* 0x000fea0003800000 */
.L_x_1752:
[----:B------:R-:W2:Y:S02]  /*16c0*/  LDG.E.U16 R0, desc[UR36][R6.64] ;  /* 0x0000002406007981 */ /* 0x000ea4000c1e1500 */
[----:B--2---:R-:W-:-:S05]  /*16d0*/  HADD2.F32 R0, -RZ, R0.H0_H0 ;  /* 0x20000000ff007230 */ /* 0x004fca0000004100 */
[----:B------:R-:W-:-:S04]  /*16e0*/  FMUL.FTZ R0, R0, 1 ;  /* 0x3f80000000007820 */ /* 0x000fc80000410000 */
[----:B------:R0:W1:Y:S01]  /*16f0*/  F2F.F64.F32 R4, R0 ;  /* 0x0000000000047310 */ /* 0x0000620000201800 */
[----:B------:R-:W-:Y:S05]  /*1700*/  BRA `(.L_x_1748) ;  /* 0x0000000800f87947 */ /* 0x000fea0003800000 */
.L_x_1751:
[----:B------:R-:W-:-:S13]  /*1710*/  ISETP.NE.AND P0, PT, R3, 0x7, PT ;  /* 0x000000070300780c */ /* 0x000fda0003f05270 */
[----:B------:R-:W-:Y:S05]  /*1720*/  @!P0 BRA `(.L_x_1753) ;  /* 0x0000000000348947 */ /* 0x000fea0003800000 */
        /* <DEDUP_REMOVED lines=8> */
.L_x_1754:
[----:B------:R-:W2:Y:S02]  /*17b0*/  LDG.E.U16 R6, desc[UR36][R6.64] ;  /* 0x0000002406067981 */ /* 0x000ea4000c1e1500 */
[----:B--2---:R-:W-:-:S05]  /*17c0*/  HADD2.F32 R0, -RZ, R6.H0_H0 ;  /* 0x20000006ff007230 */ /* 0x004fca0000004100 */
[----:B------:R-:W-:-:S04]  /*17d0*/  FMUL.FTZ R0, R0, 1 ;  /* 0x3f80000000007820 */ /* 0x000fc80000410000 */
[----:B------:R0:W1:Y:S01]  /*17e0*/  F2F.F64.F32 R4, R0 ;  /* 0x0000000000047310 */ /* 0x0000620000201800 */
[----:B------:R-:W-:Y:S05]  /*17f0*/  BRA `(.L_x_1748) ;  /* 0x0000000800bc7947 */ /* 0x000fea0003800000 */
.L_x_1753:
[----:B------:R0:W5:Y:S01]  /*1800*/  LDG.E.64 R4, desc[UR36][R6.64] ;  /* 0x0000002406047981 */ /* 0x000162000c1e1b00 */
[----:B------:R-:W-:Y:S05]  /*1810*/  BRA `(.L_x_1748) ;  /* 0x0000000800b47947 */ /* 0x000fea0003800000 */
.L_x_1743:
        /* <DEDUP_REMOVED lines=8> */
[----:B------:R-:W2:Y:S01]  /*18a0*/  LDG.E.U8 R6, desc[UR36][R6.64] ;  /* 0x0000002406067981 */ /* 0x000ea2000c1e1100 */
[----:B------:R-:W-:Y:S01]  /*18b0*/  IMAD.MOV.U32 R4, RZ, RZ, RZ ;  /* 0x000000ffff047224 */ /* 0x000fe200078e00ff */
[----:B--2---:R-:W-:-:S04]  /*18c0*/  ISETP.NE.AND P0, PT, R6, RZ, PT ;  /* 0x000000ff0600720c */ /* 0x004fc80003f05270 */
[----:B------:R-:W-:Y:S01]  /*18d0*/  FSEL R5, RZ, 1.875, !P0 ;  /* 0x3ff00000ff057808 */ /* 0x000fe20004000000 */
[----:B------:R-:W-:Y:S08]  /*18e0*/  BRA `(.L_x_1748) ;  /* 0x0000000800807947 */ /* 0x000ff00003800000 */
.L_x_1757:
[----:B------:R0:W5:Y:S01]  /*18f0*/  LDG.E.64 R4, desc[UR36][R6.64] ;  /* 0x0000002406047981 */ /* 0x000162000c1e1b00 */
[----:B------:R-:W-:Y:S05]  /*1900*/  BRA `(.L_x_1748) ;  /* 0x0000000800787947 */ /* 0x000fea0003800000 */
.L_x_1756:
        /* <DEDUP_REMOVED lines=24> */
[----:B------:R-:W-:-:S05]  /*1a90*/  LOP3.LUT R5, R5, 0x80000000, R0, 0xf8, !PT ;  /* 0x8000000005057812 */ /* 0x000fca00078ef800 */
[----:B------:R-:W-:-:S06]  /*1aa0*/  FMUL.FTZ R5, R5, 1 ;  /* 0x3f80000005057820 */ /* 0x000fcc0000410000 */
[----:B------:R-:W0:Y:S01]  /*1ab0*/  F2F.F64.F32 R4, R5 ;  /* 0x0000000500047310 */ /* 0x000e220000201800 */
[----:B------:R-:W-:Y:S05]  /*1ac0*/  BRA `(.L_x_1748) ;  /* 0x0000000800087947 */ /* 0x000fea0003800000 */
.L_x_1759:
        /* <DEDUP_REMOVED lines=11> */
[----:B------:R-:W-:-:S05]  /*1b80*/  LOP3.LUT R0, R3, 0x80000000, R0, 0xf8, !PT ;  /* 0x8000000003007812 */ /* 0x000fca00078ef800 */
[----:B------:R-:W-:-:S04]  /*1b90*/  FMUL.FTZ R0, R0, 1 ;  /* 0x3f80000000007820 */ /* 0x000fc80000410000 */
[----:B------:R0:W1:Y:S01]  /*1ba0*/  F2F.F64.F32 R4, R0 ;  /* 0x0000000000047310 */ /* 0x0000620000201800 */
[----:B------:R-:W-:Y:S05]  /*1bb0*/  BRA `(.L_x_1748) ;  /* 0x0000000400cc7947 */ /* 0x000fea0003800000 */
.L_x_1758:
[----:B------:R-:W2:Y:S02]  /*1bc0*/  LDG.E.U16 R0, desc[UR36][R6.64] ;  /* 0x0000002406007981 */ /* 0x000ea4000c1e1500 */
[----:B--2---:R-:W-:-:S05]  /*1bd0*/  SHF.L.U32 R0, R0, 0x10, RZ ;  /* 0x0000001000007819 */ /* 0x004fca00000006ff */
[----:B------:R-:W-:-:S04]  /*1be0*/  FMUL.FTZ R0, R0, 1 ;  /* 0x3f80000000007820 */ /* 0x000fc80000410000 */
[----:B------:R0:W1:Y:S01]  /*1bf0*/  F2F.F64.F32 R4, R0 ;  /* 0x0000000000047310 */ /* 0x0000620000201800 */
[----:B------:R-:W-:Y:S05]  /*1c00*/  BRA `(.L_x_1748) ;  /* 0x0000000400b87947 */ /* 0x000fea0003800000 */
.L_x_1755:
        /* <DEDUP_REMOVED lines=9> */
[----:B--2---:R-:W0:Y:S01]  /*1ca0*/  I2F.F64.U16 R4, R4 ;  /* 0x0000000400047312 */ /* 0x004e220000101800 */
[----:B------:R-:W-:Y:S05]  /*1cb0*/  BRA `(.L_x_1748) ;  /* 0x00000004008c7947 */ /* 0x000fea0003800000 */
.L_x_1762:
        /* <DEDUP_REMOVED lines=21> */
.L_x_1766:
[----:B------:R-:W-:Y:S05]  /*1e10*/  BSYNC B1 ;  /* 0x0000000000017941 */ /* 0x000fea0003800000 */
.L_x_1765:
[----:B------:R-:W-:Y:S01]  /*1e20*/  LEA R5, R0, 0x3b800000, 0x17 ;  /* 0x3b80000000057811 */ /* 0x000fe200078eb8ff */
[----:B------:R-:W-:-:S05]  /*1e30*/  IMAD.SHL.U32 R0, R3, 0x100000, RZ ;  /* 0x0010000003007824 */ /* 0x000fca00078e00ff */
[----:B------:R-:W-:-:S07]  /*1e40*/  LOP3.LUT R0, R5, R0, R6, 0xfe, !PT ;  /* 0x0000000005007212 */ /* 0x000fce00078efe06 */
.L_x_1764:
[----:B------:R-:W-:Y:S05]  /*1e50*/  BSYNC B0 ;  /* 0x0000000000007941 */ /* 0x000fea0003800000 */
.L_x_1763:
[----:B------:R-:W-:-:S04]  /*1e60*/  FMUL.FTZ R0, R0, 1 ;  /* 0x3f80000000007820 */ /* 0x000fc80000410000 */
[----:B------:R1:W2:Y:S01]  /*1e70*/  F2F.F64.F32 R4, R0 ;  /* 0x0000000000047310 */ /* 0x0002a20000201800 */
[----:B------:R-:W-:Y:S05]  /*1e80*/  BRA `(.L_x_1748) ;  /* 0x0000000400187947 */ /* 0x000fea0003800000 */
.L_x_1761:
        /* <DEDUP_REMOVED lines=21> */
.L_x_1770:
[----:B------:R-:W-:Y:S05]  /*1fe0*/  BSYNC B1 ;  /* 0x0000000000017941 */ /* 0x000fea0003800000 */
.L_x_1769:
[----:B------:R-:W-:Y:S01]  /*1ff0*/  LEA R5, R0, 0x37800000, 0x17 ;  /* 0x3780000000057811 */ /* 0x000fe200078eb8ff */
[----:B------:R-:W-:-:S05]  /*2000*/  IMAD.SHL.U32 R0, R3, 0x200000, RZ ;  /* 0x0020000003007824 */ /* 0x000fca00078e00ff */
[----:B------:R-:W-:-:S07]  /*2010*/  LOP3.LUT R0, R5, R0, R6, 0xfe, !PT ;  /* 0x0000000005007212 */ /* 0x000fce00078efe06 */
.L_x_1768:
[----:B------:R-:W-:Y:S05]  /*2020*/  BSYNC B0 ;  /* 0x0000000000007941 */ /* 0x000fea0003800000 */
.L_x_1767:
[----:B------:R-:W-:-:S04]  /*2030*/  FMUL.FTZ R0, R0, 1 ;  /* 0x3f80000000007820 */ /* 0x000fc80000410000 */
[----:B------:R3:W4:Y:S01]  /*2040*/  F2F.F64.F32 R4, R0 ;  /* 0x0000000000047310 */ /* 0x0007220000201800 */
[----:B------:R-:W-:Y:S05]  /*2050*/  BRA `(.L_x_1748) ;  /* 0x0000000000a47947 */ /* 0x000fea0003800000 */
.L_x_1760:
        /* <DEDUP_REMOVED lines=14> */
.L_x_1774:
[----:B------:R-:W-:Y:S05]  /*2140*/  BSYNC B0 ;  /* 0x0000000000007941 */ /* 0x000fea0003800000 */
.L_x_1773:
[----:B------:R-:W-:-:S04]  /*2150*/  FMUL.FTZ R0, R0, 1 ;  /* 0x3f80000000007820 */ /* 0x000fc80000410000 */
[----:B------:R0:W1:Y:S01]  /*2160*/  F2F.F64.F32 R4, R0 ;  /* 0x0000000000047310 */ /* 0x0000620000201800 */
[----:B------:R-:W-:Y:S05]  /*2170*/  BRA `(.L_x_1748) ;  /* 0x00000000005c7947 */ /* 0x000fea0003800000 */
.L_x_1747:
[----:B------:R-:W-:Y:S01]  /*2180*/  MOV R14, 0x0 ;  /* 0x00000000000e7802 */ /* 0x000fe20000000f00 */
[----:B------:R-:W-:Y:S01]  /*2190*/  ULDC.64 UR4, c[0x4][0x128] ;  /* 0x01004a0000047ab9 */ /* 0x000fe20000000a00 */
[----:B------:R-:W-:Y:S01]  /*21a0*/  ULDC.64 UR6, c[0x4][0x8] ;  /* 0x0100020000067ab9 */ /* 0x000fe20000000a00 */
[----:B------:R-:W-:Y:S01]  /*21b0*/  IMAD.U32 R4, RZ, RZ, UR4 ;  /* 0x00000004ff047e24 */ /* 0x000fe2000f8e00ff */
[----:B------:R-:W-:Y:S01]  /*21c0*/  HFMA2.MMA R13, -RZ, RZ, 0, 0 ;  /* 0x00000000ff0d7435 */ /* 0x000fe200000001ff */
        /* <DEDUP_REMOVED lines=8> */
[----:B------:R-:W-:-:S07]  /*2250*/  IMAD.MOV.U32 R12, RZ, RZ, 0x1 ;  /* 0x00000001ff0c7424 */ /* 0x000fce00078e00ff */
[----:B------:R-:W-:-:S07]  /*2260*/  LEPC R20, `(.L_x_1775) ;  /* 0x000000001014794e */ /* 0x000fce0000000000 */
[----:B0-----:R-:W-:Y:S05]  /*2270*/  CALL.ABS.NOINC R14 ;  /* 0x000000000e007343 */ /* 0x001fea0003c00000 */
.L_x_1775:
[----:B------:R-:W-:Y:S01]  /*2280*/  CS2R R4, SRZ ;  /* 0x0000000000047805 */ /* 0x000fe2000001ff00 */
[----:B------:R-:W-:Y:S06]  /*2290*/  BRA `(.L_x_1748) ;  /* 0x0000000000147947 */ /* 0x000fec0003800000 */
.L_x_1772:
[----:B------:R-:W2:Y:S02]  /*22a0*/  LDG.E.64 R4, desc[UR36][R6.64] ;  /* 0x0000002406047981 */ /* 0x000ea4000c1e1b00 */
[----:B--2---:R-:W0:Y:S01]  /*22b0*/  I2F.F64.U64 R4, R4 ;  /* 0x0000000400047312 */ /* 0x004e220000301800 */
[----:B------:R-:W-:Y:S05]  /*22c0*/  BRA `(.L_x_1748) ;  /* 0x0000000000087947 */ /* 0x000fea0003800000 */
.L_x_1771:
[----:B------:R-:W2:Y:S02]  /*22d0*/  LDG.E R4, desc[UR36][R6.64] ;  /* 0x0000002406047981 */ /* 0x000ea4000c1e1900 */
[----:B--2---:R-:W0:Y:S02]  /*22e0*/  I2F.F64.U32 R4, R4 ;  /* 0x0000000400047312 */ /* 0x004e240000201800 */
.L_x_1748:
[----:B012-45:R-:W-:Y:S01]  /*22f0*/  DSETP.NEU.AND P0, PT, |R4|, +INF , PT ;  /* 0x7ff000000400742a */ /* 0x037fe20003f0d200 */
[----:B------:R-:W-:-:S13]  /*2300*/  BSSY B0, `(.L_x_1776) ;  /* 0x000001c000007945 */ /* 0x000fda0003800000 */
[----:B------:R-:W-:Y:S05]  /*2310*/  @!P0 BRA `(.L_x_1777) ;  /* 0x0000000000608947 */ /* 0x000fea0003800000 */
[----:B------:R-:W-:Y:S01]  /*2320*/  UMOV UR4, 0x6dc9c883 ;  /* 0x6dc9c88300047882 */ /* 0x000fe20000000000 */
[----:B------:R-:W-:Y:S01]  /*2330*/  UMOV UR5, 0x3fe45f30 ;  /* 0x3fe45f3000057882 */ /* 0x000fe20000000000 */
[C---:B------:R-:W-:Y:S02]  /*2340*/  DSETP.GE.AND P0, PT, |R4|.reuse, 2.14748364800000000000e+09, PT ;  /* 0x41e000000400742a */ /* 0x040fe40003f06200 */
[----:B------:R-:W-:Y:S01]  /*2350*/  DMUL R6, R4, UR4 ;  /* 0x0000000404067c28 */ /* 0x000fe20008000000 */
[----:B------:R-:W-:Y:S01]  /*2360*/  UMOV UR4, 0x54442d18 ;  /* 0x54442d1800047882 */ /* 0x000fe20000000000 */
[----:B------:R-:W-:-:S04]  /*2370*/  UMOV UR5, 0x3ff921fb ;  /* 0x3ff921fb00057882 */ /* 0x000fc80000000000 */
[----:B---3--:R-:W0:Y:S08]  /*2380*/  F2I.F64 R0, R6 ;  /* 0x0000000600007311 */ /* 0x008e300000301100 */
[----:B0-----:R-:W0:Y:S02]  /*2390*/  I2F.F64 R18, R0 ;  /* 0x0000000000127312 */ /* 0x001e240000201c00 */
[----:B0-----:R-:W-:Y:S01]  /*23a0*/  DFMA R8, -R18, UR4, R4 ;  /* 0x0000000412087c2b */ /* 0x001fe20008000104 */
[----:B------:R-:W-:Y:S01]  /*23b0*/  UMOV UR4, 0x33145c00 ;  /* 0x33145c0000047882 */ /* 0x000fe20000000000 */
[----:B------:R-:W-:-:S06]  /*23c0*/  UMOV UR5, 0x3c91a626 ;  /* 0x3c91a62600057882 */ /* 0x000fcc0000000000 */
[----:B------:R-:W-:Y:S01]  /*23d0*/  DFMA R8, -R18, UR4, R8 ;  /* 0x0000000412087c2b */ /* 0x000fe20008000108 */
[----:B------:R-:W-:Y:S01]  /*23e0*/  UMOV UR4, 0x252049c0 ;  /* 0x252049c000047882 */ /* 0x000fe20000000000 */
[----:B------:R-:W-:-:S06]  /*23f0*/  UMOV UR5, 0x397b839a ;  /* 0x397b839a00057882 */ /* 0x000fcc0000000000 */
[----:B------:R-:W-:Y:S01]  /*2400*/  DFMA R18, -R18, UR4, R8 ;  /* 0x0000000412127c2b */ /* 0x000fe20008000108 */
[----:B------:R-:W-:Y:S10]  /*2410*/  @!P0 BRA `(.L_x_1778) ;  /* 0x0000000000288947 */ /* 0x000ff40003800000 */
[----:B------:R-:W-:Y:S01]  /*2420*/  IMAD.MOV.U32 R0, RZ, RZ, R4 ;  /* 0x000000ffff007224 */ /* 0x000fe200078e0004 */
[----:B------:R-:W-:Y:S01]  /*2430*/  MOV R4, 0x2460 ;  /* 0x0000246000047802 */ /* 0x000fe20000000f00 */
[----:B------:R-:W-:-:S07]  /*2440*/  IMAD.MOV.U32 R3, RZ, RZ, R5 ;  /* 0x000000ffff037224 */ /* 0x000fce00078e0005 */
[----:B------:R-:W-:Y:S05]  /*2450*/  CALL.REL.NOINC `($_ZN2at6native18elementwise_kernelILi128ELi4EZNS0_15gpu_kernel_implIZZZNS0_15cos_kernel_cudaERNS_18TensorIteratorBaseEENKUlvE0_clEvENKUlvE_clEvEUldE_EEvS4_RKT_EUliE_EEviT1_$__internal_trig_reduction_slowpathd) ;  /* 0x000000b400f47944 */ /* 0x000fea0003c00000 */
[----:B------:R-:W-:Y:S02]  /*2460*/  IMAD.MOV.U32 R0, RZ, RZ, R9 ;  /* 0x000000ffff007224 */ /* 0x000fe400078e0009 */
[----:B------:R-:W-:Y:S02]  /*2470*/  IMAD.MOV.U32 R18, RZ, RZ, R6 ;  /* 0x000000ffff127224 */ /* 0x000fe400078e0006 */
[----:B------:R-:W-:Y:S01]  /*2480*/  IMAD.MOV.U32 R19, RZ, RZ, R7 ;  /* 0x000000ffff137224 */ /* 0x000fe200078e0007 */
[----:B------:R-:W-:Y:S06]  /*2490*/  BRA `(.L_x_1778) ;  /* 0x0000000000087947 */ /* 0x000fec0003800000 */
.L_x_1777:
[----:B------:R-:W-:Y:S01]  /*24a0*/  DMUL R18, RZ, R4 ;  /* 0x00000004ff127228 */ /* 0x000fe20000000000 */
[----:B---3--:R-:W-:-:S10]  /*24b0*/  IMAD.MOV.U32 R0, RZ, RZ, RZ ;  /* 0x000000ffff007224 */ /* 0x008fd400078e00ff */
.L_x_1778:
[----:B------:R-:W-:Y:S05]  /*24c0*/  BSYNC B0 ;  /* 0x0000000000007941 */ /* 0x000fea0003800000 */
.L_x_1776:
[----:B------:R-:W0:Y:S01]  /*24d0*/  LDC.64 R24, c[0x4][0x138] ;  /* 0x01004e00ff187b82 */ /* 0x000e220000000a00 */
[----:B------:R-:W-:-:S04]  /*24e0*/  VIADD R20, R0, 0x1 ;  /* 0x0000000100147836 */ /* 0x000fc80000000000 */
[----:B------:R-:W-:-:S05]  /*24f0*/  IMAD.SHL.U32 R0, R20, 0x8, RZ ;  /* 0x0000000814007824 */ /* 0x000fca00078e00ff */
[----:B------:R-:W-:-:S05]  /*2500*/  LOP3.LUT R3, R0, 0x8, RZ, 0xc0, !PT ;  /* 0x0000000800037812 */ /* 0x000fca00078ec0ff */
[----:B0-----:R-:W-:-:S05]  /*2510*/  IMAD.WIDE.U32 R24, R3, 0x8, R24 ;  /* 0x0000000803187825 */ /* 0x001fca00078e0018 */
[----:B------:R-:W2:Y:S04]  /*2520*/  LDG.E.128.CONSTANT R4, desc[UR36][R24.64] ;  /* 0x0000002418047981 */ /* 0x000ea8000c1e9d00 */
[----:B------:R-:W3:Y:S04]  /*2530*/  LDG.E.128.CONSTANT R8, desc[UR36][R24.64+0x10] ;  /* 0x0000102418087981 */ /* 0x000ee8000c1e9d00 */
[----:B------:R-:W4:Y:S01]  /*2540*/  LDG.E.128.CONSTANT R12, desc[UR36][R24.64+0x20] ;  /* 0x00002024180c7981 */ /* 0x000f22000c1e9d00 */
[----:B------:R-:W-:Y:S01]  /*2550*/  R2P PR, R20, 0x3 ;  /* 0x0000000314007804 */ /* 0x000fe20000000000 */
[----:B------:R-:W-:Y:S01]  /*2560*/  IMAD.MOV.U32 R26, RZ, RZ, 0x79785eba ;  /* 0x79785ebaff1a7424 */ /* 0x000fe200078e00ff */
[----:B------:R-:W-:Y:S01]  /*2570*/  DMUL R20, R18, R18 ;  /* 0x0000001212147228 */ /* 0x000fe20000000000 */
[----:B------:R-:W-:Y:S01]  /*2580*/  IMAD.MOV.U32 R0, RZ, RZ, 0x3de5db65 ;  /* 0x3de5db65ff007424 */ /* 0x000fe200078e00ff */
[----:B------:R-:W0:Y:S02]  /*2590*/  LDC.U8 R3, c[0x0][0x421] ;  /* 0x00010840ff037b82 */ /* 0x000e240000000000 */
[----:B------:R-:W-:-:S02]  /*25a0*/  FSEL R26, -R26, 4.2945490664224492434e-19, !P0 ;  /* 0x20fd81641a1a7808 */ /* 0x000fc40004000100 */
[----:B------:R-:W-:Y:S02]  /*25b0*/  FSEL R27, R0, -0.082518599927425384521, !P0 ;  /* 0xbda8ff83001b7808 */ /* 0x000fe40004000000 */
[----:B0-----:R-:W-:-:S04]  /*25c0*/  PRMT R0, R3, 0x9910, RZ ;  /* 0x0000991003007816 */ /* 0x001fc800000000ff */
[----:B--2---:R-:W-:-:S08]  /*25d0*/  DFMA R4, R20, R26, R4 ;  /* 0x0000001a1404722b */ /* 0x004fd00000000004 */
[----:B------:R-:W-:-:S08]  /*25e0*/  DFMA R4, R20, R4, R6 ;  /* 0x000000041404722b */ /* 0x000fd00000000006 */
[----:B---3--:R-:W-:-:S08]  /*25f0*/  DFMA R4, R20, R4, R8 ;  /* 0x000000041404722b */ /* 0x008fd00000000008 */
[----:B------:R-:W-:-:S08]  /*2600*/  DFMA R4, R20, R4, R10 ;  /* 0x000000041404722b */ /* 0x000fd0000000000a */
[----:B----4-:R-:W-:-:S08]  /*2610*/  DFMA R4, R20, R4, R12 ;  /* 0x000000041404722b */ /* 0x010fd0000000000c */
[----:B------:R-:W-:-:S08]  /*2620*/  DFMA R14, R20, R4, R14 ;  /* 0x00000004140e722b */ /* 0x000fd0000000000e */
[----:B------:R-:W-:Y:S02]  /*2630*/  DFMA R4, R14, R18, R18 ;  /* 0x000000120e04722b */ /* 0x000fe40000000012 */
[----:B------:R-:W-:Y:S01]  /*2640*/  @P0 DFMA R4, R20, R14, 1 ;  /* 0x3ff000001404042b */ /* 0x000fe2000000000e */
[----:B------:R-:W-:-:S07]  /*2650*/  ISETP.GT.AND P0, PT, R0, 0x9, PT ;  /* 0x000000090000780c */ /* 0x000fce0003f04270 */
[----:B------:R-:W-:-:S06]  /*2660*/  @P1 DFMA R4, R4, -1, RZ ;  /* 0xbff000000404182b */ /* 0x000fcc00000000ff */
        /* <DEDUP_REMOVED lines=9> */
[----:B------:R-:W0:Y:S02]  /*2700*/  F2I.F64.TRUNC R5, R4 ;  /* 0x0000000400057311 */ /* 0x000e24000030d100 */
[----:B0-----:R0:W-:Y:S01]  /*2710*/  STG.E.U8 desc[UR36][R16.64], R5 ;  /* 0x0000000510007986 */ /* 0x0011e2000c101124 */
[----:B------:R-:W-:Y:S05]  /*2720*/  BRA `(.L_x_1784) ;  /* 0x0000001000087947 */ /* 0x000fea0003800000 */
.L_x_1782:
[----:B------:R-:W0:Y:S02]  /*2730*/  F2I.S64.F64.TRUNC R4, R4 ;  /* 0x0000000400047311 */ /* 0x000e24000030d900 */
[----:B0-----:R-:W-:-:S05]  /*2740*/  IMAD.MOV.U32 R3, RZ, RZ, R4 ;  /* 0x000000ffff037224 */ /* 0x001fca00078e0004 */
[----:B------:R0:W-:Y:S01]  /*2750*/  STG.E.U8 desc[UR36][R16.64], R3 ;  /* 0x0000000310007986 */ /* 0x0001e2000c101124 */
[----:B------:R-:W-:Y:S05]  /*2760*/  BRA `(.L_x_1784) ;  /* 0x0000000c00f87947 */ /* 0x000fea0003800000 */
.L_x_1781:
[----:B------:R-:W-:-:S13]  /*2770*/  ISETP.NE.AND P0, PT, R0, 0x2, PT ;  /* 0x000000020000780c */ /* 0x000fda0003f05270 */
[----:B------:R-:W-:Y:S05]  /*2780*/  @!P0 BRA `(.L_x_1785) ;  /* 0x0000000000288947 */ /* 0x000fea0003800000 */
[----:B------:R-:W-:-:S13]  /*2790*/  ISETP.NE.AND P0, PT, R0, 0x3, PT ;  /* 0x000000030000780c */ /* 0x000fda0003f05270 */
[----:B------:R-:W-:Y:S05]  /*27a0*/  @!P0 BRA `(.L_x_1786) ;  /* 0x0000000000148947 */ /* 0x000fea0003800000 */
[----:B------:R-:W-:-:S13]  /*27b0*/  ISETP.NE.AND P0, PT, R0, 0x4, PT ;  /* 0x000000040000780c */ /* 0x000fda0003f05270 */
[----:B------:R-:W-:Y:S05]  /*27c0*/  @P0 BRA `(.L_x_1783) ;  /* 0x0000000c00880947 */ /* 0x000fea0003800000 */
[----:B------:R-:W0:Y:S02]  /*27d0*/  F2I.S64.F64.TRUNC R4, R4 ;  /* 0x0000000400047311 */ /* 0x000e24000030d900 */
[----:B0-----:R0:W-:Y:S01]  /*27e0*/  STG.E.64 desc[UR36][R16.64], R4 ;  /* 0x0000000410007986 */ /* 0x0011e2000c101b24 */
[----:B------:R-:W-:Y:S05]  /*27f0*/  BRA `(.L_x_1784) ;  /* 0x0000000c00d47947 */ /* 0x000fea0003800000 */
.L_x_1786:
[----:B------:R-:W0:Y:S02]  /*2800*/  F2I.F64.TRUNC R5, R4 ;  /* 0x0000000400057311 */ /* 0x000e24000030d100 */
[----:B0-----:R0:W-:Y:S01]  /*2810*/  STG.E desc[UR36][R16.64], R5 ;  /* 0x0000000510007986 */ /* 0x0011e2000c101924 */
[----:B------:R-:W-:Y:S05]  /*2820*/  BRA `(.L_x_1784) ;  /* 0x0000000c00c87947 */ /* 0x000fea0003800000 */
.L_x_1785:
[----:B------:R-:W0:Y:S02]  /*2830*/  F2I.F64.TRUNC R5, R4 ;  /* 0x0000000400057311 */ /* 0x000e24000030d100 */
[----:B0-----:R0:W-:Y:S01]  /*2840*/  STG.E.U16 desc[UR36][R16.64], R5 ;  /* 0x0000000510007986 */ /* 0x0011e2000c101524 */
[----:B------:R-:W-:Y:S05]  /*2850*/  BRA `(.L_x_1784) ;  /* 0x0000000c00bc7947 */ /* 0x000fea0003800000 */
.L_x_1780:
[----:B------:R-:W-:-:S13]  /*2860*/  ISETP.GT.AND P0, PT, R0, 0x6, PT ;  /* 0x000000060000780c */ /* 0x000fda0003f04270 */
[----:B------:R-:W-:Y:S05]  /*2870*/  @P0 BRA `(.L_x_1787) ;  /* 0x00000000004c0947 */ /* 0x000fea0003800000 */
[----:B------:R-:W-:-:S13]  /*2880*/  ISETP.NE.AND P0, PT, R0, 0x5, PT ;  /* 0x000000050000780c */ /* 0x000fda0003f05270 */
[----:B------:R-:W-:Y:S05]  /*2890*/  @!P0 BRA `(.L_x_1788) ;  /* 0x0000000000248947 */ /* 0x000fea0003800000 */
[----:B------:R-:W-:-:S13]  /*28a0*/  ISETP.NE.AND P0, PT, R0, 0x6, PT ;  /* 0x000000060000780c */ /* 0x000fda0003f05270 */
[----:B------:R-:W-:Y:S05]  /*28b0*/  @P0 BRA `(.L_x_1783) ;  /* 0x0000000c004c0947 */ /* 0x000fea0003800000 */
[----:B------:R-:W-:Y:S01]  /*28c0*/  UMOV UR4, 0xf0000000 ;  /* 0xf000000000047882 */ /* 0x000fe20000000000 */
[----:B------:R-:W-:Y:S01]  /*28d0*/  UMOV UR5, 0x380fffff ;  /* 0x380fffff00057882 */ /* 0x000fe20000000000 */
[----:B------:R-:W0:Y:S01]  /*28e0*/  F2F.F32.F64 R3, R4 ;  /* 0x0000000400037310 */ /* 0x000e220000301000 */
[----:B------:R-:W-:-:S14]  /*28f0*/  DSETP.GEU.AND P0, PT, |R4|, UR4, PT ;  /* 0x0000000404007e2a */ /* 0x000fdc000bf0e200 */
[----:B0-----:R-:W-:-:S05]  /*2900*/  @!P0 FMUL R3, R3, 1.175494350822287508e-38 ;  /* 0x0080000003038820 */ /* 0x001fca0000400000 */
[----:B------:R0:W-:Y:S01]  /*2910*/  STG.E desc[UR36][R16.64], R3 ;  /* 0x0000000310007986 */ /* 0x0001e2000c101924 */
[----:B------:R-:W-:Y:S05]  /*2920*/  BRA `(.L_x_1784) ;  /* 0x0000000c00887947 */ /* 0x000fea0003800000 */
.L_x_1788:
[----:B------:R-:W-:Y:S01]  /*2930*/  UMOV UR4, 0xf0000000 ;  /* 0xf000000000047882 */ /* 0x000fe20000000000 */
[----:B------:R-:W-:Y:S01]  /*2940*/  UMOV UR5, 0x380fffff ;  /* 0x380fffff00057882 */ /* 0x000fe20000000000 */
[----:B------:R-:W0:Y:S01]  /*2950*/  F2F.F32.F64 R0, R4 ;  /* 0x0000000400007310 */ /* 0x000e220000301000 */
[----:B------:R-:W-:-:S14]  /*2960*/  DSETP.GEU.AND P0, PT, |R4|, UR4, PT ;  /* 0x0000000404007e2a */ /* 0x000fdc000bf0e200 */
[----:B0-----:R-:W-:-:S05]  /*2970*/  @!P0 FMUL R0, R0, 1.175494350822287508e-38 ;  /* 0x0080000000008820 */ /* 0x001fca0000400000 */
[----:B------:R-:W-:-:S05]  /*2980*/  F2FP.F16.F32.PACK_AB R0, RZ, R0 ;  /* 0x00000000ff00723e */ /* 0x000fca00000000ff */
[----:B------:R0:W-:Y:S01]  /*2990*/  STG.E.U16 desc[UR36][R16.64], R0 ;  /* 0x0000000010007986 */ /* 0x0001e2000c101524 */
[----:B------:R-:W-:Y:S05]  /*29a0*/  BRA `(.L_x_1784) ;  /* 0x0000000c00687947 */ /* 0x000fea0003800000 */
.L_x_1787:
[----:B------:R-:W-:-:S13]  /*29b0*/  ISETP.NE.AND P0, PT, R0, 0x7, PT ;  /* 0x000000070000780c */ /* 0x000fda0003f05270 */
[----:B------:R-:W-:Y:S05]  /*29c0*/  @!P0 BRA `(.L_x_1789) ;  /* 0x0000000000548947 */ /* 0x000fea0003800000 */
[----:B------:R-:W-:-:S13]  /*29d0*/  ISETP.NE.AND P0, PT, R0, 0x8, PT ;  /* 0x000000080000780c */ /* 0x000fda0003f05270 */
[----:B------:R-:W-:Y:S05]  /*29e0*/  @!P0 BRA `(.L_x_1790) ;  /* 0x0000000000288947 */ /* 0x000fea0003800000 */
[----:B------:R-:W-:-:S13]  /*29f0*/  ISETP.NE.AND P0, PT, R0, 0x9, PT ;  /* 0x000000090000780c */ /* 0x000fda0003f05270 */
[----:B------:R-:W-:Y:S05]  /*2a00*/  @P0 BRA `(.L_x_1783) ;  /* 0x0000000800f80947 */ /* 0x000fea0003800000 */
[----:B------:R-:W-:Y:S01]  /*2a10*/  UMOV UR4, 0xf0000000 ;  /* 0xf000000000047882 */ /* 0x000fe20000000000 */
[----:B------:R-:W-:Y:S01]  /*2a20*/  UMOV UR5, 0x380fffff ;  /* 0x380fffff00057882 */ /* 0x000fe20000000000 */
[----:B------:R-:W0:Y:S01]  /*2a30*/  F2F.F32.F64 R6, R4 ;  /* 0x0000000400067310 */ /* 0x000e220000301000 */
[----:B------:R-:W-:Y:S01]  /*2a40*/  DSETP.GEU.AND P0, PT, |R4|, UR4, PT ;  /* 0x0000000404007e2a */ /* 0x000fe2000bf0e200 */
[----:B------:R-:W-:-:S13]  /*2a50*/  IMAD.MOV.U32 R7, RZ, RZ, RZ ;  /* 0x000000ffff077224 */ /* 0x000fda00078e00ff */
[----:B0-----:R-:W-:-:S05]  /*2a60*/  @!P0 FMUL R6, R6, 1.175494350822287508e-38 ;  /* 0x0080000006068820 */ /* 0x001fca0000400000 */
[----:B------:R0:W-:Y:S01]  /*2a70*/  STG.E.64 desc[UR36][R16.64], R6 ;  /* 0x0000000610007986 */ /* 0x0001e2000c101b24 */
[----:B------:R-:W-:Y:S05]  /*2a80*/  BRA `(.L_x_1784) ;  /* 0x0000000c00307947 */ /* 0x000fea0003800000 */
.L_x_1790:
[----:B------:R-:W-:Y:S01]  /*2a90*/  UMOV UR4, 0xf0000000 ;  /* 0xf000000000047882 */ /* 0x000fe20000000000 */
[----:B------:R-:W-:Y:S01]  /*2aa0*/  UMOV UR5, 0x380fffff ;  /* 0x380fffff00057882 */ /* 0x000fe20000000000 */
[----:B------:R-:W0:Y:S01]  /*2ab0*/  F2F.F32.F64 R0, R4 ;  /* 0x0000000400007310 */ /* 0x000e220000301000 */
[----:B------:R-:W-:-:S14]  /*2ac0*/  DSETP.GEU.AND P0, PT, |R4|, UR4, PT ;  /* 0x0000000404007e2a */ /* 0x000fdc000bf0e200 */
[----:B0-----:R-:W-:-:S05]  /*2ad0*/  @!P0 FMUL R0, R0, 1.175494350822287508e-38 ;  /* 0x0080000000008820 */ /* 0x001fca0000400000 */
[----:B------:R-:W-:-:S04]  /*2ae0*/  F2FP.F16.F32.PACK_AB R3, RZ, R0 ;  /* 0x00000000ff03723e */ /* 0x000fc800000000ff */
[----:B------:R-:W-:-:S05]  /*2af0*/  PRMT R3, R3, 0x5410, RZ ;  /* 0x0000541003037816 */ /* 0x000fca00000000ff */
[----:B------:R0:W-:Y:S01]  /*2b00*/  STG.E desc[UR36][R16.64], R3 ;  /* 0x0000000310007986 */ /* 0x0001e2000c101924 */
[----:B------:R-:W-:Y:S05]  /*2b10*/  BRA `(.L_x_1784) ;  /* 0x0000000c000c7947 */ /* 0x000fea0003800000 */
.L_x_1789:
[----:B------:R0:W-:Y:S01]  /*2b20*/  STG.E.64 desc[UR36][R16.64], R4 ;  /* 0x0000000410007986 */ /* 0x0001e2000c101b24 */
[----:B------:R-:W-:Y:S05]  /*2b30*/  BRA `(.L_x_1784) ;  /* 0x0000000c00047947 */ /* 0x000fea0003800000 */
.L_x_1779:
        /* <DEDUP_REMOVED lines=8> */
[----:B------:R-:W-:-:S06]  /*2bc0*/  DSETP.NEU.AND P0, PT, R4, RZ, PT ;  /* 0x000000ff0400722a */ /* 0x000fcc0003f0d000 */
[----:B------:R-:W-:-:S05]  /*2bd0*/  SEL R3, RZ, 0x1, !P0 ;  /* 0x00000001ff037807 */ /* 0x000fca0004000000 */
[----:B------:R0:W-:Y:S01]  /*2be0*/  STG.E.U8 desc[UR36][R16.64], R3 ;  /* 0x0000000310007986 */ /* 0x0001e2000c101124 */
[----:B------:R-:W-:Y:S05]  /*2bf0*/  BRA `(.L_x_1784) ;  /* 0x0000000800d47947 */ /* 0x000fea0003800000 */
.L_x_1793:
[----:B------:R-:W-:-:S05]  /*2c00*/  CS2R R6, SRZ ;  /* 0x0000000000067805 */ /* 0x000fca000001ff00 */
[----:B------:R0:W-:Y:S01]  /*2c10*/  STG.E.128 desc[UR36][R16.64], R4 ;  /* 0x0000000410007986 */ /* 0x0001e2000c101d24 */
[----:B------:R-:W-:Y:S05]  /*2c20*/  BRA `(.L_x_1784) ;  /* 0x0000000800c87947 */ /* 0x000fea0003800000 */
.L_x_1792:
        /* <DEDUP_REMOVED lines=10> */
[----:B------:R-:W-:-:S13]  /*2cd0*/  BSSY B0, `(.L_x_1796) ;  /* 0x000000f000007945 */ /* 0x000fda0003800000 */
[----:B0-----:R-:W-:-:S05]  /*2ce0*/  @!P0 FMUL R9, R9, 1.175494350822287508e-38 ;  /* 0x0080000009098820 */ /* 0x001fca0000400000 */
        /* <DEDUP_REMOVED lines=13> */
.L_x_1797:
[----:B------:R-:W-:Y:S05]  /*2dc0*/  BSYNC B0 ;  /* 0x0000000000007941 */ /* 0x000fea0003800000 */
.L_x_1796:
[----:B------:R-:W-:-:S05]  /*2dd0*/  LOP3.LUT R7, R0, R7, RZ, 0xfc, !PT ;  /* 0x0000000700077212 */ /* 0x000fca00078efcff */
[----:B------:R0:W-:Y:S01]  /*2de0*/  STG.E.U8 desc[UR36][R16.64], R7 ;  /* 0x0000000710007986 */ /* 0x0001e2000c101124 */
[----:B------:R-:W-:Y:S05]  /*2df0*/  BRA `(.L_x_1784) ;  /* 0x0000000800547947 */ /* 0x000fea0003800000 */
.L_x_1795:
[----:B------:R-:W-:Y:S01]  /*2e00*/  UMOV UR4, 0xf0000000 ;  /* 0xf000000000047882 */ /* 0x000fe20000000000 */
[----:B------:R-:W-:Y:S01]  /*2e10*/  UMOV UR5, 0x380fffff ;  /* 0x380fffff00057882 */ /* 0x000fe20000000000 */
[----:B------:R-:W0:Y:S01]  /*2e20*/  F2F.F32.F64 R7, R4 ;  /* 0x0000000400077310 */ /* 0x000e220000301000 */
[----:B------:R-:W-:Y:S01]  /*2e30*/  DSETP.GEU.AND P0, PT, |R4|, UR4, PT ;  /* 0x0000000404007e2a */ /* 0x000fe2000bf0e200 */
[----:B------:R-:W-:-:S13]  /*2e40*/  BSSY B0, `(.L_x_1798) ;  /* 0x0000010000007945 */ /* 0x000fda0003800000 */
[----:B0-----:R-:W-:-:S05]  /*2e50*/  @!P0 FMUL R7, R7, 1.175494350822287508e-38 ;  /* 0x0080000007078820 */ /* 0x001fca0000400000 */
        /* <DEDUP_REMOVED lines=11> */
.L_x_1799:
[----:B------:R-:W-:Y:S01]  /*2f10*/  IMAD.MOV.U32 R0, RZ, RZ, 0x7f ;  /* 0x0000007fff007424 */ /* 0x000fe200078e00ff */
[----:B------:R-:W-:-:S04]  /*2f20*/  ISETP.GT.U32.AND P0, PT, R3, 0x7f800000, PT ;  /* 0x7f8000000300780c */ /* 0x000fc80003f04070 */
[----:B------:R-:W-:-:S09]  /*2f30*/  SEL R0, R0, 0x7c, P0 ;  /* 0x0000007c00007807 */ /* 0x000fd20000000000 */
.L_x_1800:
[----:B------:R-:W-:Y:S05]  /*2f40*/  BSYNC B0 ;  /* 0x0000000000007941 */ /* 0x000fea0003800000 */
.L_x_1798:
[----:B------:R-:W-:-:S04]  /*2f50*/  LOP3.LUT R3, R7, 0x80000000, RZ, 0xc0, !PT ;  /* 0x8000000007037812 */ /* 0x000fc800078ec0ff */
[----:B------:R-:W-:-:S04]  /*2f60*/  SHF.R.U32.HI R3, RZ, 0x18, R3 ;  /* 0x00000018ff037819 */ /* 0x000fc80000011603 */
[----:B------:R-:W-:-:S05]  /*2f70*/  LOP3.LUT R3, R0, R3, RZ, 0xfc, !PT ;  /* 0x0000000300037212 */ /* 0x000fca00078efcff */
[----:B------:R0:W-:Y:S01]  /*2f80*/  STG.E.U8 desc[UR36][R16.64], R3 ;  /* 0x0000000310007986 */ /* 0x0001e2000c101124 */
[----:B------:R-:W-:Y:S05]  /*2f90*/  BRA `(.L_x_1784) ;  /* 0x0000000400ec7947 */ /* 0x000fea0003800000 */
.L_x_1794:
[----:B------:R-:W-:Y:S01]  /*2fa0*/  UMOV UR4, 0xf0000000 ;  /* 0xf000000000047882 */ /* 0x000fe20000000000 */
[----:B------:R-:W-:Y:S01]  /*2fb0*/  UMOV UR5, 0x380fffff ;  /* 0x380fffff00057882 */ /* 0x000fe20000000000 */
[----:B------:R-:W0:Y:S01]  /*2fc0*/  F2F.F32.F64 R0, R4 ;  /* 0x0000000400007310 */ /* 0x000e220000301000 */
[----:B------:R-:W-:-:S14]  /*2fd0*/  DSETP.GEU.AND P0, PT, |R4|, UR4, PT ;  /* 0x0000000404007e2a */ /* 0x000fdc000bf0e200 */
[----:B0-----:R-:W-:-:S05]  /*2fe0*/  @!P0 FMUL R0, R0, 1.175494350822287508e-38 ;  /* 0x0080000000008820 */ /* 0x001fca0000400000 */
[----:B------:R-:W-:-:S05]  /*2ff0*/  F2FP.BF16.F32.PACK_AB R0, RZ, R0 ;  /* 0x00000000ff00723e */ /* 0x000fca00000010ff */
[----:B------:R0:W-:Y:S01]  /*3000*/  STG.E.U16 desc[UR36][R16.64], R0 ;  /* 0x0000000010007986 */ /* 0x0001e2000c101524 */
[----:B------:R-:W-:Y:S05]  /*3010*/  BRA `(.L_x_1784) ;  /* 0x0000000400cc7947 */ /* 0x000fea0003800000 */
.L_x_1791:
        /* <DEDUP_REMOVED lines=8> */
[----:B------:R-:W0:Y:S02]  /*30a0*/  F2I.U32.F64.TRUNC R5, R4 ;  /* 0x0000000400057311 */ /* 0x000e24000030d000 */
[----:B0-----:R0:W-:Y:S01]  /*30b0*/  STG.E.U16 desc[UR36][R16.64], R5 ;  /* 0x0000000510007986 */ /* 0x0011e2000c101524 */
[----:B------:R-:W-:Y:S05]  /*30c0*/  BRA `(.L_x_1784) ;  /* 0x0000000400a07947 */ /* 0x000fea0003800000 */
.L_x_1803:
[----:B------:R-:W-:Y:S01]  /*30d0*/  UMOV UR4, 0xf0000000 ;  /* 0xf000000000047882 */ /* 0x000fe20000000000 */
[----:B------:R-:W-:Y:S01]  /*30e0*/  UMOV UR5, 0x380fffff ;  /* 0x380fffff00057882 */ /* 0x000fe20000000000 */
[----:B------:R-:W0:Y:S01]  /*30f0*/  F2F.F32.F64 R7, R4 ;  /* 0x0000000400077310 */ /* 0x000e220000301000 */
[----:B------:R-:W-:Y:S01]  /*3100*/  DSETP.GEU.AND P0, PT, |R4|, UR4, PT ;  /* 0x0000000404007e2a */ /* 0x000fe2000bf0e200 */
[----:B------:R-:W-:Y:S01]  /*3110*/  BSSY B0, `(.L_x_1804) ;  /* 0x0000015000007945 */ /* 0x000fe20003800000 */
[----:B------:R-:W-:-:S12]  /*3120*/  IMAD.MOV.U32 R8, RZ, RZ, 0x80 ;  /* 0x00000080ff087424 */ /* 0x000fd800078e00ff */
[----:B0-----:R-:W-:-:S05]  /*3130*/  @!P0 FMUL R7, R7, 1.175494350822287508e-38 ;  /* 0x0080000007078820 */ /* 0x001fca0000400000 */
        /* <DEDUP_REMOVED lines=14> */
.L_x_1806:
[----:B------:R-:W-:-:S04]  /*3220*/  LOP3.LUT R3, R7, 0x80000000, RZ, 0xc0, !PT ;  /* 0x8000000007037812 */ /* 0x000fc800078ec0ff */
[----:B------:R-:W-:-:S04]  /*3230*/  SHF.R.U32.HI R3, RZ, 0x18, R3 ;  /* 0x00000018ff037819 */ /* 0x000fc80000011603 */
[----:B------:R-:W-:-:S04]  /*3240*/  LOP3.LUT R0, R0, R3, RZ, 0xfc, !PT ;  /* 0x0000000300007212 */ /* 0x000fc800078efcff */
[----:B------:R-:W-:-:S07]  /*3250*/  PRMT R8, R0, 0x7610, R8 ;  /* 0x0000761000087816 */ /* 0x000fce0000000008 */
.L_x_1805:
[----:B------:R-:W-:Y:S05]  /*3260*/  BSYNC B0 ;  /* 0x0000000000007941 */ /* 0x000fea0003800000 */
.L_x_1804:
[----:B------:R4:W-:Y:S01]  /*3270*/  STG.E.U8 desc[UR36][R16.64], R8 ;  /* 0x0000000810007986 */ /* 0x0009e2000c101124 */
[----:B------:R-:W-:Y:S05]  /*3280*/  BRA `(.L_x_1784) ;  /* 0x0000000400307947 */ /* 0x000fea0003800000 */
.L_x_1802:
        /* <DEDUP_REMOVED lines=21> */
.L_x_1809:
[----:B------:R-:W-:-:S04]  /*33e0*/  LOP3.LUT R3, R7, 0x80000000, RZ, 0xc0, !PT ;  /* 0x8000000007037812 */ /* 0x000fc800078ec0ff */
[----:B------:R-:W-:-:S04]  /*33f0*/  SHF.R.U32.HI R3, RZ, 0x18, R3 ;  /* 0x00000018ff037819 */ /* 0x000fc80000011603 */
[----:B------:R-:W-:-:S04]  /*3400*/  LOP3.LUT R0, R0, R3, RZ, 0xfc, !PT ;  /* 0x0000000300007212 */ /* 0x000fc800078efcff */
[----:B------:R-:W-:-:S07]  /*3410*/  PRMT R8, R0, 0x7610, R8 ;  /* 0x0000761000087816 */ /* 0x000fce0000000008 */
.L_x_1808:
[----:B------:R-:W-:Y:S05]  /*3420*/  BSYNC B0 ;  /* 0x0000000000007941 */ /* 0x000fea0003800000 */
.L_x_1807:
[----:B------:R3:W-:Y:S01]  /*3430*/  STG.E.U8 desc[UR36][R16.64], R8 ;  /* 0x0000000810007986 */ /* 0x0007e2000c101124 */
[----:B------:R-:W-:Y:S05]  /*3440*/  BRA `(.L_x_1784) ;  /* 0x0000000000c07947 */ /* 0x000fea0003800000 */
.L_x_1801:
        /* <DEDUP_REMOVED lines=22> */
[----:B------:R-:W-:-:S05]  /*35b0*/  @!P0 IMAD.MOV R0, RZ, RZ, R6 ;  /* 0x000000ffff008224 */ /* 0x000fca00078e0206 */
[----:B------:R-:W-:-:S05]  /*35c0*/  @P2 MOV R3, R0 ;  /* 0x0000000000032202 */ /* 0x000fca0000000f00 */
[----:B------:R1:W-:Y:S01]  /*35d0*/  STG.E.U8 desc[UR36][R16.64], R3 ;  /* 0x0000000310007986 */ /* 0x0003e2000c101124 */
[----:B------:R-:W-:Y:S05]  /*35e0*/  BRA `(.L_x_1784) ;  /* 0x0000000000587947 */ /* 0x000fea0003800000 */
.L_x_1783:
        /* <DEDUP_REMOVED lines=16> */
.L_x_1812:
[----:B------:R-:W-:Y:S05]  /*36f0*/  BRA `(.L_x_1784) ;  /* 0x0000000000147947 */ /* 0x000fea0003800000 */
.L_x_1811:
[----:B------:R-:W0:Y:S02]  /*3700*/  F2I.U64.F64.TRUNC R4, R4 ;  /* 0x0000000400047311 */ /* 0x000e24000030d800 */
[----:B0-----:R2:W-:Y:S01]  /*3710*/  STG.E.64 desc[UR36][R16.64], R4 ;  /* 0x0000000410007986 */ /* 0x0015e2000c101b24 */
[----:B------:R-:W-:Y:S05]  /*3720*/  BRA `(.L_x_1784) ;  /* 0x0000000000087947 */ /* 0x000fea0003800000 */
.L_x_1810:
[----:B------:R-:W0:Y:S02]  /*3730*/  F2I.U32.F64.TRUNC R5, R4 ;  /* 0x0000000400057311 */ /* 0x000e24000030d000 */
[----:B0-----:R0:W-:Y:S02]  /*3740*/  STG.E desc[UR36][R16.64], R5 ;  /* 0x0000000510007986 */ /* 0x0011e4000c101924 */
.L_x_1784:
[----:B------:R-:W-:-:S04]  /*3750*/  IMAD R2, R23, 0x200, R2 ;  /* 0x0000020017027824 */ /* 0x000fc800078e0202 */
[----:B------:R-:W-:-:S07]  /*3760*/  VIADD R19, R2, 0x80 ;  /* 0x0000008002137836 */ /* 0x000fce0000000000 */
.L_x_1741:
[----:B------:R-:W-:Y:S05]  /*3770*/  BSYNC B6 ;  /* 0x0000000000067941 */ /* 0x000fea0003800000 */
.L_x_1740:
        /* <DEDUP_REMOVED lines=307> */
.L_x_1815:
        /* <DEDUP_REMOVED lines=19> */
[----:B--2---:R0:W1:Y:S01]  /*4be0*/  I2F.F64.S16 R4, R2 ;  /* 0x0000000200047312 */ /* 0x0040620000101c00 */
[----:B------:R-:W-:Y:S05]  /*4bf0*/  BRA `(.L_x_1821) ;  /* 0x0000000c007c7947 */ /* 0x000fea0003800000 */
.L_x_1819:
[----:B------:R-:W2:Y:S02]  /*4c00*/  LDG.E.U8 R2, desc[UR36][R2.64] ;  /* 0x0000002402027981 */ /* 0x000ea4000c1e1100 */
[----:B--2---:R0:W1:Y:S01]  /*4c10*/  I2F.F64.U16 R4, R2 ;  /* 0x0000000200047312 */ /* 0x0040620000101800 */
[----:B------:R-:W-:Y:S05]  /*4c20*/  BRA `(.L_x_1821) ;  /* 0x0000000c00707947 */ /* 0x000fea0003800000 */
.L_x_1818:
        /* <DEDUP_REMOVED lines=9> */
.L_x_1823:
[----:B------:R-:W2:Y:S02]  /*4cc0*/  LDG.E R2, desc[UR36][R2.64] ;  /* 0x0000002402027981 */ /* 0x000ea4000c1e1900 */
[----:B--2---:R0:W1:Y:S01]  /*4cd0*/  I2F.F64 R4, R2 ;  /* 0x0000000200047312 */ /* 0x0040620000201c00 */
[----:B------:R-:W-:Y:S05]  /*4ce0*/  BRA `(.L_x_1821) ;  /* 0x0000000c00407947 */ /* 0x000fea0003800000 */
.L_x_1822:
[----:B------:R-:W2:Y:S02]  /*4cf0*/  LDG.E.U16 R2, desc[UR36][R2.64] ;  /* 0x0000002402027981 */ /* 0x000ea4000c1e1500 */
[----:B--2---:R0:W1:Y:S01]  /*4d00*/  I2F.F64.S16 R4, R2 ;  /* 0x0000000200047312 */ /* 0x0040620000101c00 */
[----:B------:R-:W-:Y:S05]  /*4d10*/  BRA `(.L_x_1821) ;  /* 0x0000000c00347947 */ /* 0x000fea0003800000 */
.L_x_1817:
        /* <DEDUP_REMOVED lines=10> */
.L_x_1825:
[----:B------:R-:W2:Y:S02]  /*4dc0*/  LDG.E.U16 R0, desc[UR36][R2.64] ;  /* 0x0000002402007981 */ /* 0x000ea4000c1e1500 */
[----:B--2---:R-:W-:-:S05]  /*4dd0*/  HADD2.F32 R0, -RZ, R0.H0_H0 ;  /* 0x20000000ff007230 */ /* 0x004fca0000004100 */
[----:B------:R-:W-:-:S04]  /*4de0*/  FMUL.FTZ R0, R0, 1 ;  /* 0x3f80000000007820 */ /* 0x000fc80000410000 */
[----:B------:R0:W1:Y:S01]  /*4df0*/  F2F.F64.F32 R4, R0 ;  /* 0x0000000000047310 */ /* 0x0000620000201800 */
[----:B------:R-:W-:Y:S05]  /*4e00*/  BRA `(.L_x_1821) ;  /* 0x0000000800f87947 */ /* 0x000fea0003800000 */
.L_x_1824:
        /* <DEDUP_REMOVED lines=10> */
.L_x_1827:
[----:B------:R-:W2:Y:S02]  /*4eb0*/  LDG.E.U16 R2, desc[UR36][R2.64] ;  /* 0x0000002402027981 */ /* 0x000ea4000c1e1500 */
[----:B--2---:R-:W-:-:S05]  /*4ec0*/  HADD2.F32 R0, -RZ, R2.H0_H0 ;  /* 0x20000002ff007230 */ /* 0x004fca0000004100 */
[----:B------:R-:W-:-:S04]  /*4ed0*/  FMUL.FTZ R0, R0, 1 ;  /* 0x3f80000000007820 */ /* 0x000fc80000410000 */
[----:B------:R0:W1:Y:S01]  /*4ee0*/  F2F.F64.F32 R4, R0 ;  /* 0x0000000000047310 */ /* 0x0000620000201800 */
[----:B------:R-:W-:Y:S05]  /*4ef0*/  BRA `(.L_x_1821) ;  /* 0x0000000800bc7947 */ /* 0x000fea0003800000 */
.L_x_1826:
[----:B------:R0:W5:Y:S01]  /*4f00*/  LDG.E.64 R4, desc[UR36][R2.64] ;  /* 0x0000002402047981 */ /* 0x000162000c1e1b00 */
[----:B------:R-:W-:Y:S05]  /*4f10*/  BRA `(.L_x_1821) ;  /* 0x0000000800b47947 */ /* 0x000fea0003800000 */
.L_x_1816:
        /* <DEDUP_REMOVED lines=9> */
[----:B------:R-:W-:Y:S01]  /*4fb0*/  HFMA2.MMA R4, -RZ, RZ, 0, 0 ;  /* 0x00000000ff047435 */ /* 0x000fe200000001ff */
[----:B--2---:R-:W-:-:S04]  /*4fc0*/  ISETP.NE.AND P0, PT, R2, RZ, PT ;  /* 0x000000ff0200720c */ /* 0x004fc80003f05270 */
[----:B------:R-:W-:Y:S01]  /*4fd0*/  FSEL R5, RZ, 1.875, !P0 ;  /* 0x3ff00000ff057808 */ /* 0x000fe20004000000 */
[----:B------:R-:W-:Y:S08]  /*4fe0*/  BRA `(.L_x_1821) ;  /* 0x0000000800807947 */ /* 0x000ff00003800000 */
.L_x_1830:
[----:B------:R0:W5:Y:S01]  /*4ff0*/  LDG.E.64 R4, desc[UR36][R2.64] ;  /* 0x0000002402047981 */ /* 0x000162000c1e1b00 */
[----:B------:R-:W-:Y:S05]  /*5000*/  BRA `(.L_x_1821) ;  /* 0x0000000800787947 */ /* 0x000fea0003800000 */
.L_x_1829:
        /* <DEDUP_REMOVED lines=24> */
[----:B------:R-:W-:-:S05]  /*5190*/  LOP3.LUT R5, R5, 0x80000000, R0, 0xf8, !PT ;  /* 0x8000000005057812 */ /* 0x000fca00078ef800 */
[----:B------:R-:W-:-:S06]  /*51a0*/  FMUL.FTZ R5, R5, 1 ;  /* 0x3f80000005057820 */ /* 0x000fcc0000410000 */
[----:B------:R-:W0:Y:S01]  /*51b0*/  F2F.F64.F32 R4, R5 ;  /* 0x0000000500047310 */ /* 0x000e220000201800 */
[----:B------:R-:W-:Y:S05]  /*51c0*/  BRA `(.L_x_1821) ;  /* 0x0000000800087947 */ /* 0x000fea0003800000 */
.L_x_1832:
        /* <DEDUP_REMOVED lines=11> */
[----:B------:R-:W-:-:S05]  /*5280*/  LOP3.LUT R4, R4, 0x80000000, R5, 0xf8, !PT ;  /* 0x8000000004047812 */ /* 0x000fca00078ef805 */
[----:B------:R-:W-:-:S06]  /*5290*/  FMUL.FTZ R4, R4, 1 ;  /* 0x3f80000004047820 */ /* 0x000fcc0000410000 */
[----:B------:R-:W0:Y:S01]  /*52a0*/  F2F.F64.F32 R4, R4 ;  /* 0x0000000400047310 */ /* 0x000e220000201800 */
[----:B------:R-:W-:Y:S05]  /*52b0*/  BRA `(.L_x_1821) ;  /* 0x0000000400cc7947 */ /* 0x000fea0003800000 */
.L_x_1831:
[----:B------:R-:W2:Y:S02]  /*52c0*/  LDG.E.U16 R0, desc[UR36][R2.64] ;  /* 0x0000002402007981 */ /* 0x000ea4000c1e1500 */
[----:B--2---:R-:W-:-:S04]  /*52d0*/  IMAD.U32 R0, R0, 0x10000, RZ ;  /* 0x0001000000007824 */ /* 0x004fc800078e00ff */
[----:B------:R-:W-:-:S04]  /*52e0*/  FMUL.FTZ R0, R0, 1 ;  /* 0x3f80000000007820 */ /* 0x000fc80000410000 */
[----:B------:R0:W1:Y:S01]  /*52f0*/  F2F.F64.F32 R4, R0 ;  /* 0x0000000000047310 */ /* 0x0000620000201800 */
[----:B------:R-:W-:Y:S05]  /*5300*/  BRA `(.L_x_1821) ;  /* 0x0000000400b87947 */ /* 0x000fea0003800000 */
.L_x_1828:
        /* <DEDUP_REMOVED lines=9> */
[----:B--2---:R0:W1:Y:S01]  /*53a0*/  I2F.F64.U16 R4, R2 ;  /* 0x0000000200047312 */ /* 0x0040620000101800 */
[----:B------:R-:W-:Y:S05]  /*53b0*/  BRA `(.L_x_1821) ;  /* 0x00000004008c7947 */ /* 0x000fea0003800000 */
.L_x_1835:
        /* <DEDUP_REMOVED lines=21> */
.L_x_1839:
[----:B------:R-:W-:Y:S05]  /*5510*/  BSYNC B1 ;  /* 0x0000000000017941 */ /* 0x000fea0003800000 */
.L_x_1838:
[----:B------:R-:W-:Y:S01]  /*5520*/  LEA R3, R0, 0x3b800000, 0x17 ;  /* 0x3b80000000037811 */ /* 0x000fe200078eb8ff */
[----:B------:R-:W-:-:S05]  /*5530*/  IMAD.SHL.U32 R0, R2, 0x100000, RZ ;  /* 0x0010000002007824 */ /* 0x000fca00078e00ff */
[----:B------:R-:W-:-:S07]  /*5540*/  LOP3.LUT R0, R3, R0, R4, 0xfe, !PT ;  /* 0x0000000003007212 */ /* 0x000fce00078efe04 */
.L_x_1837:
[----:B------:R-:W-:Y:S05]  /*5550*/  BSYNC B0 ;  /* 0x0000000000007941 */ /* 0x000fea0003800000 */
.L_x_1836:
[----:B------:R-:W-:-:S04]  /*5560*/  FMUL.FTZ R0, R0, 1 ;  /* 0x3f80000000007820 */ /* 0x000fc80000410000 */
[----:B------:R0:W1:Y:S01]  /*5570*/  F2F.F64.F32 R4, R0 ;  /* 0x0000000000047310 */ /* 0x0000620000201800 */
[----:B------:R-:W-:Y:S05]  /*5580*/  BRA `(.L_x_1821) ;  /* 0x0000000400187947 */ /* 0x000fea0003800000 */
.L_x_1834:
        /* <DEDUP_REMOVED lines=21> */
.L_x_1843:
[----:B------:R-:W-:Y:S05]  /*56e0*/  BSYNC B1 ;  /* 0x0000000000017941 */ /* 0x000fea0003800000 */
.L_x_1842:
[----:B------:R-:W-:Y:S01]  /*56f0*/  LEA R3, R0, 0x37800000, 0x17 ;  /* 0x3780000000037811 */ /* 0x000fe200078eb8ff */
[----:B------:R-:W-:-:S05]  /*5700*/  IMAD.SHL.U32 R0, R2, 0x200000, RZ ;  /* 0x0020000002007824 */ /* 0x000fca00078e00ff */
[----:B------:R-:W-:-:S07]  /*5710*/  LOP3.LUT R0, R3, R0, R4, 0xfe, !PT ;  /* 0x0000000003007212 */ /* 0x000fce00078efe04 */
.L_x_1841:
[----:B------:R-:W-:Y:S05]  /*5720*/  BSYNC B0 ;  /* 0x0000000000007941 */ /* 0x000fea0003800000 */
.L_x_1840:
[----:B------:R-:W-:-:S04]  /*5730*/  FMUL.FTZ R0, R0, 1 ;  /* 0x3f80000000007820 */ /* 0x000fc80000410000 */
[----:B------:R0:W1:Y:S01]  /*5740*/  F2F.F64.F32 R4, R0 ;  /* 0x0000000000047310 */ /* 0x0000620000201800 */
[----:B------:R-:W-:Y:S05]  /*5750*/  BRA `(.L_x_1821) ;  /* 0x0000000000a47947 */ /* 0x000fea0003800000 */
.L_x_1833:
        /* <DEDUP_REMOVED lines=12> */
[----:B------:R-:W-:Y:S01]  /*5820*/  @!P0 MOV R0, 0x7f800001 ;  /* 0x7f80000100008802 */ /* 0x000fe20000000f00 */
[----:B------:R-:W-:-:S07]  /*5830*/  @P0 IMAD.SHL.U32 R0, R2, 0x800000, RZ ;  /* 0x0080000002000824 */ /* 0x000fce00078e00ff */
.L_x_1847:
[----:B------:R-:W-:Y:S05]  /*5840*/  BSYNC B0 ;  /* 0x0000000000007941 */ /* 0x000fea0003800000 */
.L_x_1846:
[----:B------:R-:W-:-:S04]  /*5850*/  FMUL.FTZ R0, R0, 1 ;  /* 0x3f80000000007820 */ /* 0x000fc80000410000 */
[----:B------:R1:W2:Y:S01]  /*5860*/  F2F.F64.F32 R4, R0 ;  /* 0x0000000000047310 */ /* 0x0002a20000201800 */
[----:B------:R-:W-:Y:S05]  /*5870*/  BRA `(.L_x_1821) ;  /* 0x00000000005c7947 */ /* 0x000fea0003800000 */
.L_x_1820:
        /* <DEDUP_REMOVED lines=16> */
.L_x_1848:
[----:B------:R-:W-:Y:S01]  /*5980*/  CS2R R4, SRZ ;  /* 0x0000000000047805 */ /* 0x000fe2000001ff00 */
[----:B------:R-:W-:Y:S06]  /*5990*/  BRA `(.L_x_1821) ;  /* 0x0000000000147947 */ /* 0x000fec0003800000 */
.L_x_1845:
[----:B------:R-:W2:Y:S02]  /*59a0*/  LDG.E.64 R4, desc[UR36][R2.64] ;  /* 0x0000002402047981 */ /* 0x000ea4000c1e1b00 */
[----:B--2---:R-:W0:Y:S01]  /*59b0*/  I2F.F64.U64 R4, R4 ;  /* 0x0000000400047312 */ /* 0x004e220000301800 */
[----:B------:R-:W-:Y:S05]  /*59c0*/  BRA `(.L_x_1821) ;  /* 0x0000000000087947 */ /* 0x000fea0003800000 */
.L_x_1844:
[----:B------:R-:W2:Y:S02]  /*59d0*/  LDG.E R2, desc[UR36][R2.64] ;  /* 0x0000002402027981 */ /* 0x000ea4000c1e1900 */
[----:B--2---:R3:W4:Y:S02]  /*59e0*/  I2F.F64.U32 R4, R2 ;  /* 0x0000000200047312 */ /* 0x0047240000201800 */
.L_x_1821:
        /* <DEDUP_REMOVED lines=9> */
[----:B------:R-:W3:Y:S08]  /*5a80*/  F2I.F64 R0, R6 ;  /* 0x0000000600007311 */ /* 0x000ef00000301100 */
[----:B---3--:R-:W0:Y:S02]  /*5a90*/  I2F.F64 R2, R0 ;  /* 0x0000000000027312 */ /* 0x008e240000201c00 */
        /* <DEDUP_REMOVED lines=16> */
.L_x_1850:
[----:B---3--:R-:W-:Y:S01]  /*5ba0*/  DMUL R2, RZ, R4 ;  /* 0x00000004ff027228 */ /* 0x008fe20000000000 */
[----:B------:R-:W-:-:S10]  /*5bb0*/  IMAD.MOV.U32 R0, RZ, RZ, RZ ;  /* 0x000000ffff007224 */ /* 0x000fd400078e00ff */
.L_x_1851:
[----:B------:R-:W-:Y:S05]  /*5bc0*/  BSYNC B0 ;  /* 0x0000000000007941 */ /* 0x000fea0003800000 */
.L_x_1849:
        /* <DEDUP_REMOVED lines=11> */
[----:B------:R-:W-:-:S03]  /*5c80*/  IMAD.MOV.U32 R0, RZ, RZ, 0x3de5db65 ;  /* 0x3de5db65ff007424 */ /* 0x000fc600078e00ff */
[----:B------:R-:W-:Y:S02]  /*5c90*/  FSEL R24, -R24, 4.2945490664224492434e-19, !P0 ;  /* 0x20fd816418187808 */ /* 0x000fe40004000100 */
[----:B------:R-:W-:-:S06]  /*5ca0*/  FSEL R25, R0, -0.082518599927425384521, !P0 ;  /* 0xbda8ff8300197808 */ /* 0x000fcc0004000000 */
[----:B--2---:R-:W-:-:S08]  /*5cb0*/  DFMA R12, R20, R24, R12 ;  /* 0x00000018140c722b */ /* 0x004fd0000000000c */
[----:B------:R-:W-:-:S08]  /*5cc0*/  DFMA R12, R20, R12, R14 ;  /* 0x0000000c140c722b */ /* 0x000fd0000000000e */
[----:B---3--:R-:W-:-:S08]  /*5cd0*/  DFMA R8, R20, R12, R8 ;  /* 0x0000000c1408722b */ /* 0x008fd00000000008 */
[C---:B------:R-:W-:Y:S01]  /*5ce0*/  DFMA R8, R20.reuse, R8, R10 ;  /* 0x000000081408722b */ /* 0x040fe2000000000a */
[----:B------:R-:W0:Y:S07]  /*5cf0*/  LDC.U8 R10, c[0x0][0x421] ;  /* 0x00010840ff0a7b82 */ /* 0x000e2e0000000000 */
[----:B----4-:R-:W-:-:S08]  /*5d00*/  DFMA R4, R20, R8, R4 ;  /* 0x000000081404722b */ /* 0x010fd00000000004 */
[----:B------:R-:W-:-:S08]  /*5d10*/  DFMA R6, R20, R4, R6 ;  /* 0x000000041406722b */ /* 0x000fd00000000006 */
[----:B------:R-:W-:Y:S01]  /*5d20*/  DFMA R4, R6, R2, R2 ;  /* 0x000000020604722b */ /* 0x000fe20000000002 */
[----:B0-----:R-:W-:Y:S01]  /*5d30*/  PRMT R0, R10, 0x9910, RZ ;  /* 0x000099100a007816 */ /* 0x001fe200000000ff */
[----:B------:R-:W-:-:S03]  /*5d40*/  @P0 DFMA R4, R20, R6, 1 ;  /* 0x3ff000001404042b */ /* 0x000fc60000000006 */
[----:B------:R-:W-:-:S05]  /*5d50*/  ISETP.GT.AND P0, PT, R0, 0x9, PT ;  /* 0x000000090000780c */ /* 0x000fca0003f04270 */
[----:B------:R-:W-:-:S08]  /*5d60*/  @P1 DFMA R4, R4, -1, RZ ;  /* 0xbff000000404182b */ /* 0x000fd000000000ff */
        /* <DEDUP_REMOVED lines=12> */
.L_x_1855:
[----:B------:R-:W0:Y:S02]  /*5e30*/  F2I.S64.F64.TRUNC R4, R4 ;  /* 0x0000000400047311 */ /* 0x000e24000030d900 */
[----:B0-----:R-:W-:-:S05]  /*5e40*/  IMAD.MOV.U32 R3, RZ, RZ, R4 ;  /* 0x000000ffff037224 */ /* 0x001fca00078e0004 */
[----:B------:R4:W-:Y:S01]  /*5e50*/  STG.E.U8 desc[UR36][R16.64], R3 ;  /* 0x0000000310007986 */ /* 0x0009e2000c101124 */
[----:B------:R-:W-:Y:S05]  /*5e60*/  BRA `(.L_x_1857) ;  /* 0x0000000c00f87947 */ /* 0x000fea0003800000 */
.L_x_1854:
        /* <DEDUP_REMOVED lines=9> */
.L_x_1859:
[----:B------:R-:W0:Y:S02]  /*5f00*/  F2I.F64.TRUNC R5, R4 ;  /* 0x0000000400057311 */ /* 0x000e24000030d100 */
[----:B0-----:R2:W-:Y:S01]  /*5f10*/  STG.E desc[UR36][R16.64], R5 ;  /* 0x0000000510007986 */ /* 0x0015e2000c101924 */
[----:B------:R-:W-:Y:S05]  /*5f20*/  BRA `(.L_x_1857) ;  /* 0x0000000c00c87947 */ /* 0x000fea0003800000 */
.L_x_1858:
[----:B------:R-:W0:Y:S02]  /*5f30*/  F2I.F64.TRUNC R5, R4 ;  /* 0x0000000400057311 */ /* 0x000e24000030d100 */
[----:B0-----:R0:W-:Y:S01]  /*5f40*/  STG.E.U16 desc[UR36][R16.64], R5 ;  /* 0x0000000510007986 */ /* 0x0011e2000c101524 */
[----:B------:R-:W-:Y:S05]  /*5f50*/  BRA `(.L_x_1857) ;  /* 0x0000000c00bc7947 */ /* 0x000fea0003800000 */
.L_x_1853:
        /* <DEDUP_REMOVED lines=13> */
.L_x_1861:
        /* <DEDUP_REMOVED lines=8> */
.L_x_1860:
        /* <DEDUP_REMOVED lines=10> */
[----:B------:R-:W-:-:S13]  /*6150*/  MOV R3, RZ ;  /* 0x000000ff00037202 */ /* 0x000fda0000000f00 */
[----:B0-----:R-:W-:-:S05]  /*6160*/  @!P0 FMUL R2, R2, 1.175494350822287508e-38 ;  /* 0x0080000002028820 */ /* 0x001fca0000400000 */
[----:B------:R0:W-:Y:S01]  /*6170*/  STG.E.64 desc[UR36][R16.64], R2 ;  /* 0x0000000210007986 */ /* 0x0001e2000c101b24 */
[----:B------:R-:W-:Y:S05]  /*6180*/  BRA `(.L_x_1857) ;  /* 0x0000000c00307947 */ /* 0x000fea0003800000 */
.L_x_1863:
        /* <DEDUP_REMOVED lines=9> */
.L_x_1862:
[----:B------:R0:W-:Y:S01]  /*6220*/  STG.E.64 desc[UR36][R16.64], R4 ;  /* 0x0000000410007986 */ /* 0x0001e2000c101b24 */
[----:B------:R-:W-:Y:S05]  /*6230*/  BRA `(.L_x_1857) ;  /* 0x0000000c00047947 */ /* 0x000fea0003800000 */
.L_x_1852:
        /* <DEDUP_REMOVED lines=12> */
.L_x_1866:
[----:B------:R-:W-:-:S05]  /*6300*/  CS2R R6, SRZ ;  /* 0x0000000000067805 */ /* 0x000fca000001ff00 */
[----:B------:R0:W-:Y:S01]  /*6310*/  STG.E.128 desc[UR36][R16.64], R4 ;  /* 0x0000000410007986 */ /* 0x0001e2000c101d24 */
[----:B------:R-:W-:Y:S05]  /*6320*/  BRA `(.L_x_1857) ;  /* 0x0000000800c87947 */ /* 0x000fea0003800000 */
.L_x_1865:
        /* <DEDUP_REMOVED lines=25> */
.L_x_1870:
[----:B------:R-:W-:Y:S05]  /*64c0*/  BSYNC B0 ;  /* 0x0000000000007941 */ /* 0x000fea0003800000 */
.L_x_1869:
[----:B------:R-:W-:-:S05]  /*64d0*/  LOP3.LUT R3, R0, R3, RZ, 0xfc, !PT ;  /* 0x0000000300037212 */ /* 0x000fca00078efcff */
[----:B------:R0:W-:Y:S01]  /*64e0*/  STG.E.U8 desc[UR36][R16.64], R3 ;  /* 0x0000000310007986 */ /* 0x0001e2000c101124 */
[----:B------:R-:W-:Y:S05]  /*64f0*/  BRA `(.L_x_1857) ;  /* 0x0000000800547947 */ /* 0x000fea0003800000 */
.L_x_1868:
        /* <DEDUP_REMOVED lines=17> */
.L_x_1872:
[----:B------:R-:W-:Y:S01]  /*6610*/  IMAD.MOV.U32 R0, RZ, RZ, 0x7f ;  /* 0x0000007fff007424 */ /* 0x000fe200078e00ff */
[----:B------:R-:W-:-:S04]  /*6620*/  ISETP.GT.U32.AND P0, PT, R2, 0x7f800000, PT ;  /* 0x7f8000000200780c */ /* 0x000fc80003f04070 */
[----:B------:R-:W-:-:S09]  /*6630*/  SEL R0, R0, 0x7c, P0 ;  /* 0x0000007c00007807 */ /* 0x000fd20000000000 */
.L_x_1873:
[----:B------:R-:W-:Y:S05]  /*6640*/  BSYNC B0 ;  /* 0x0000000000007941 */ /* 0x000fea0003800000 */
.L_x_1871:
[----:B------:R-:W-:-:S04]  /*6650*/  LOP3.LUT R2, R3, 0x80000000, RZ, 0xc0, !PT ;  /* 0x8000000003027812 */ /* 0x000fc800078ec0ff */
[----:B------:R-:W-:-:S04]  /*6660*/  SHF.R.U32.HI R3, RZ, 0x18, R2 ;  /* 0x00000018ff037819 */ /* 0x000fc80000011602 */
[----:B------:R-:W-:-:S05]  /*6670*/  LOP3.LUT R3, R0, R3, RZ, 0xfc, !PT ;  /* 0x0000000300037212 */ /* 0x000fca00078efcff */
[----:B------:R0:W-:Y:S01]  /*6680*/  STG.E.U8 desc[UR36][R16.64], R3 ;  /* 0x0000000310007986 */ /* 0x0001e2000c101124 */
[----:B------:R-:W-:Y:S05]  /*6690*/  BRA `(.L_x_1857) ;  /* 0x0000000400ec7947 */ /* 0x000fea0003800000 */
.L_x_1867:
        /* <DEDUP_REMOVED lines=8> */
.L_x_1864:
        /* <DEDUP_REMOVED lines=11> */
.L_x_1876:
        /* <DEDUP_REMOVED lines=21> */
.L_x_1879:
[----:B------:R-:W-:-:S04]  /*6920*/  LOP3.LUT R2, R3, 0x80000000, RZ, 0xc0, !PT ;  /* 0x8000000003027812 */ /* 0x000fc800078ec0ff */
[----:B------:R-:W-:-:S04]  /*6930*/  SHF.R.U32.HI R3, RZ, 0x18, R2 ;  /* 0x00000018ff037819 */ /* 0x000fc80000011602 */
[----:B------:R-:W-:-:S04]  /*6940*/  LOP3.LUT R0, R0, R3, RZ, 0xfc, !PT ;  /* 0x0000000300007212 */ /* 0x000fc800078efcff */
[----:B------:R-:W-:-:S07]  /*6950*/  PRMT R8, R0, 0x7610, R8 ;  /* 0x0000761000087816 */ /* 0x000fce0000000008 */
.L_x_1878:
[----:B------:R-:W-:Y:S05]  /*6960*/  BSYNC B0 ;  /* 0x0000000000007941 */ /* 0x000fea0003800000 */
.L_x_1877:
[----:B------:R0:W-:Y:S01]  /*6970*/  STG.E.U8 desc[UR36][R16.64], R8 ;  /* 0x0000000810007986 */ /* 0x0001e2000c101124 */
[----:B------:R-:W-:Y:S05]  /*6980*/  BRA `(.L_x_1857) ;  /* 0x0000000400307947 */ /* 0x000fea0003800000 */
.L_x_1875:
        /* <DEDUP_REMOVED lines=21> */
.L_x_1882:
[----:B------:R-:W-:-:S04]  /*6ae0*/  LOP3.LUT R2, R3, 0x80000000, RZ, 0xc0, !PT ;  /* 0x8000000003027812 */ /* 0x000fc800078ec0ff */
[----:B------:R-:W-:-:S04]  /*6af0*/  SHF.R.U32.HI R3, RZ, 0x18, R2 ;  /* 0x00000018ff037819 */ /* 0x000fc80000011602 */
[----:B------:R-:W-:-:S04]  /*6b00*/  LOP3.LUT R0, R0, R3, RZ, 0xfc, !PT ;  /* 0x0000000300007212 */ /* 0x000fc800078efcff */
[----:B------:R-:W-:-:S07]  /*6b10*/  PRMT R8, R0, 0x7610, R8 ;  /* 0x0000761000087816 */ /* 0x000fce0000000008 */
.L_x_1881:
[----:B------:R-:W-:Y:S05]  /*6b20*/  BSYNC B0 ;  /* 0x0000000000007941 */ /* 0x000fea0003800000 */
.L_x_1880:
[----:B------:R0:W-:Y:S01]  /*6b30*/  STG.E.U8 desc[UR36][R16.64], R8 ;  /* 0x0000000810007986 */ /* 0x0001e2000c101124 */
[----:B------:R-:W-:Y:S05]  /*6b40*/  BRA `(.L_x_1857) ;  /* 0x0000000000c07947 */ /* 0x000fea0003800000 */
.L_x_1874:
        /* <DEDUP_REMOVED lines=26> */
.L_x_1856:
        /* <DEDUP_REMOVED lines=16> */
.L_x_1885:
[----:B------:R-:W-:Y:S05]  /*6df0*/  BRA `(.L_x_1857) ;  /* 0x0000000000147947 */ /* 0x000fea0003800000 */
.L_x_1884:
[----:B------:R-:W0:Y:S02]  /*6e00*/  F2I.U64.F64.TRUNC R4, R4 ;  /* 0x0000000400047311 */ /* 0x000e24000030d800 */
[----:B0-----:R0:W-:Y:S01]  /*6e10*/  STG.E.64 desc[UR36][R16.64], R4 ;  /* 0x0000000410007986 */ /* 0x0011e2000c101b24 */
[----:B------:R-:W-:Y:S05]  /*6e20*/  BRA `(.L_x_1857) ;  /* 0x0000000000087947 */ /* 0x000fea0003800000 */
.L_x_1883:
[----:B------:R-:W0:Y:S02]  /*6e30*/  F2I.U32.F64.TRUNC R5, R4 ;  /* 0x0000000400057311 */ /* 0x000e24000030d000 */
[----:B0-----:R0:W-:Y:S02]  /*6e40*/  STG.E desc[UR36][R16.64], R5 ;  /* 0x0000000510007986 */ /* 0x0011e4000c101924 */
.L_x_1857:
[----:B------:R-:W-:-:S07]  /*6e50*/  VIADD R19, R19, 0x80 ;  /* 0x0000008013137836 */ /* 0x000fce0000000000 */
.L_x_1814:
[----:B------:R-:W-:Y:S05]  /*6e60*/  BSYNC B6 ;  /* 0x0000000000067941 */ /* 0x000fea0003800000 */
.L_x_1813:
[----:B------:R-:W-:Y:S01]  /*6e70*/  ULDC UR4, c[0x0][0x210] ;  /* 0x0000840000047ab9 */ /* 0x000fe20000000800 */
[----:B------:R-:W-:Y:S01]  /*6e80*/  BSSY B6, `(.L_x_1886) ;  /* 0x000036d000067945 */ /* 0x000fe20003800000 */
[----:B------:R-:W-:-:S13]  /*6e90*/  ISETP.GE.AND P0, PT, R19, UR4, PT ;  /* 0x0000000413007c0c */ /* 0x000fda000bf06270 */
[----:B------:R-:W-:Y:S05]  /*6ea0*/  @P0 BRA `(.L_x_1887) ;  /* 0x0000003400a80947 */ /* 0x000fea0003800000 */
[----:B0-----:R-:W0:Y:S01]  /*6eb0*/  LDC R6, c[0x0][0x218] ;  /* 0x00008600ff067b82 */ /* 0x001e220000000800 */
[----:B-1234-:R-:W-:Y:S01]  /*6ec0*/  HFMA2.MMA R16, -RZ, RZ, 0, 0 ;  /* 0x00000000ff107435 */ /* 0x01efe200000001ff */
        /* <DEDUP_REMOVED lines=301> */
.L_x_1888:
        /* <DEDUP_REMOVED lines=21> */
.L_x_1892:
[----:B------:R-:W2:Y:S02]  /*82f0*/  LDG.E.U8 R2, desc[UR36][R2.64] ;  /* 0x0000002402027981 */ /* 0x000ea4000c1e1100 */
[----:B--2---:R0:W1:Y:S01]  /*8300*/  I2F.F64.U16 R4, R2 ;  /* 0x0000000200047312 */ /* 0x0040620000101800 */
[----:B------:R-:W-:Y:S05]  /*8310*/  BRA `(.L_x_1894) ;  /* 0x0000000c00707947 */ /* 0x000fea0003800000 */
.L_x_1891:
[----:B------:R-:W-:-:S13]  /*8320*/  ISETP.NE.AND P0, PT, R4, 0x2, PT ;  /* 0x000000020400780c */ /* 0x000fda0003f05270 */
[----:B------:R-:W-:Y:S05]  /*8330*/  @!P0 BRA `(.L_x_1895) ;  /* 0x0000000000288947 */ /* 0x000fea0003800000 */
[----:B------:R-:W-:-:S13]  /*8340*/  ISETP.NE.AND P0, PT, R4, 0x3, PT ;  /* 0x000000030400780c */ /* 0x000fda0003f05270 */
[----:B------:R-:W-:Y:S05]  /*8350*/  @!P0 BRA `(.L_x_1896) ;  /* 0x0000000000148947 */ /* 0x000fea0003800000 */
[----:B------:R-:W-:-:S13]  /*8360*/  ISETP.NE.AND P0, PT, R4, 0x4, PT ;  /* 0x000000040400780c */ /* 0x000fda0003f05270 */
[----:B------:R-:W-:Y:S05]  /*8370*/  @P0 BRA `(.L_x_1893) ;  /* 0x0000000800fc0947 */ /* 0x000fea0003800000 */
[----:B------:R-:W2:Y:S02]  /*8380*/  LDG.E.64 R4, desc[UR36][R2.64] ;  /* 0x0000002402047981 */ /* 0x000ea4000c1e1b00 */
[----:B--2---:R-:W2:Y:S01]  /*8390*/  I2F.F64.S64 R4, R4 ;  /* 0x0000000400047312 */ /* 0x004ea20000301c00 */
[----:B------:R-:W-:Y:S05]  /*83a0*/  BRA `(.L_x_1894) ;  /* 0x0000000c004c7947 */ /* 0x000fea0003800000 */
.L_x_1896:
[----:B------:R-:W2:Y:S02]  /*83b0*/  LDG.E R2, desc[UR36][R2.64] ;  /* 0x0000002402027981 */ /* 0x000ea4000c1e1900 */
[----:B--2---:R3:W4:Y:S01]  /*83c0*/  I2F.F64 R4, R2 ;  /* 0x0000000200047312 */ /* 0x0047220000201c00 */
[----:B------:R-:W-:Y:S05]  /*83d0*/  BRA `(.L_x_1894) ;  /* 0x0000000c00407947 */ /* 0x000fea0003800000 */
.L_x_1895:
[----:B------:R-:W2:Y:S02]  /*83e0*/  LDG.E.U16 R2, desc[UR36][R2.64] ;  /* 0x0000002402027981 */ /* 0x000ea4000c1e1500 */
[----:B--2---:R0:W1:Y:S01]  /*83f0*/  I2F.F64.S16 R4, R2 ;  /* 0x0000000200047312 */ /* 0x0040620000101c00 */
[----:B------:R-:W-:Y:S05]  /*8400*/  BRA `(.L_x_1894) ;  /* 0x0000000c00347947 */ /* 0x000fea0003800000 */
.L_x_1890:
        /* <DEDUP_REMOVED lines=10> */
.L_x_1898:
[----:B------:R-:W2:Y:S02]  /*84b0*/  LDG.E.U16 R0, desc[UR36][R2.64] ;  /* 0x0000002402007981 */ /* 0x000ea4000c1e1500 */
[----:B--2---:R-:W-:-:S05]  /*84c0*/  HADD2.F32 R0, -RZ, R0.H0_H0 ;  /* 0x20000000ff007230 */ /* 0x004fca0000004100 */
[----:B------:R-:W-:-:S04]  /*84d0*/  FMUL.FTZ R0, R0, 1 ;  /* 0x3f80000000007820 */ /* 0x000fc80000410000 */
[----:B------:R0:W1:Y:S01]  /*84e0*/  F2F.F64.F32 R4, R0 ;  /* 0x0000000000047310 */ /* 0x0000620000201800 */
[----:B------:R-:W-:Y:S05]  /*84f0*/  BRA `(.L_x_1894) ;  /* 0x0000000800f87947 */ /* 0x000fea0003800000 */
.L_x_1897:
        /* <DEDUP_REMOVED lines=10> */
.L_x_1900:
[----:B------:R-:W2:Y:S02]  /*85a0*/  LDG.E.U16 R2, desc[UR36][R2.64] ;  /* 0x0000002402027981 */ /* 0x000ea4000c1e1500 */
[----:B--2---:R-:W-:-:S05]  /*85b0*/  HADD2.F32 R0, -RZ, R2.H0_H0 ;  /* 0x20000002ff007230 */ /* 0x004fca0000004100 */
[----:B------:R-:W-:-:S04]  /*85c0*/  FMUL.FTZ R0, R0, 1 ;  /* 0x3f80000000007820 */ /* 0x000fc80000410000 */
[----:B------:R0:W1:Y:S01]  /*85d0*/  F2F.F64.F32 R4, R0 ;  /* 0x0000000000047310 */ /* 0x0000620000201800 */
[----:B------:R-:W-:Y:S05]  /*85e0*/  BRA `(.L_x_1894) ;  /* 0x0000000800bc7947 */ /* 0x000fea0003800000 */
.L_x_1899:
[----:B------:R0:W5:Y:S01]  /*85f0*/  LDG.E.64 R4, desc[UR36][R2.64] ;  /* 0x0000002402047981 */ /* 0x000162000c1e1b00 */
[----:B------:R-:W-:Y:S05]  /*8600*/  BRA `(.L_x_1894) ;  /* 0x0000000800b47947 */ /* 0x000fea0003800000 */
.L_x_1889:
        /* <DEDUP_REMOVED lines=13> */
.L_x_1903:
[----:B------:R0:W5:Y:S01]  /*86e0*/  LDG.E.64 R4, desc[UR36][R2.64] ;  /* 0x0000002402047981 */ /* 0x000162000c1e1b00 */
[----:B------:R-:W-:Y:S05]  /*86f0*/  BRA `(.L_x_1894) ;  /* 0x0000000800787947 */ /* 0x000fea0003800000 */
.L_x_1902:
        /* <DEDUP_REMOVED lines=28> */
.L_x_1905:
        /* <DEDUP_REMOVED lines=15> */
.L_x_1904:
[----:B------:R-:W2:Y:S02]  /*89b0*/  LDG.E.U16 R0, desc[UR36][R2.64] ;  /* 0x0000002402007981 */ /* 0x000ea4000c1e1500 */
[----:B--2---:R-:W-:-:S04]  /*89c0*/  IMAD.U32 R0, R0, 0x10000, RZ ;  /* 0x0001000000007824 */ /* 0x004fc800078e00ff */
[----:B------:R-:W-:-:S04]  /*89d0*/  FMUL.FTZ R0, R0, 1 ;  /* 0x3f80000000007820 */ /* 0x000fc80000410000 */
[----:B------:R0:W1:Y:S01]  /*89e0*/  F2F.F64.F32 R4, R0 ;  /* 0x0000000000047310 */ /* 0x0000620000201800 */
[----:B------:R-:W-:Y:S05]  /*89f0*/  BRA `(.L_x_1894) ;  /* 0x0000000400b87947 */ /* 0x000fea0003800000 */
.L_x_1901:
        /* <DEDUP_REMOVED lines=11> */
.L_x_1908:
[----:B------:R-:W2:Y:S01]  /*8ab0*/  LDG.E.U8 R2, desc[UR36][R2.64] ;  /* 0x0000002402027981 */ /* 0x000ea2000c1e1100 */
[----:B------:R-:W-:Y:S01]  /*8ac0*/  BSSY B0, `(.L_x_1909) ;  /* 0x0000018000007945 */ /* 0x000fe20003800000 */
[----:B------:R-:W-:Y:S01]  /*8ad0*/  HFMA2.MMA R0, -RZ, RZ, 0, 0 ;  /* 0x00000000ff007435 */ /* 0x000fe200000001ff */
        /* <DEDUP_REMOVED lines=18> */
.L_x_1912:
[----:B------:R-:W-:Y:S05]  /*8c00*/  BSYNC B1 ;  /* 0x0000000000017941 */ /* 0x000fea0003800000 */
.L_x_1911:
[----:B------:R-:W-:Y:S01]  /*8c10*/  LEA R3, R0, 0x3b800000, 0x17 ;  /* 0x3b80000000037811 */ /* 0x000fe200078eb8ff */
[----:B------:R-:W-:-:S05]  /*8c20*/  IMAD.SHL.U32 R0, R2, 0x100000, RZ ;  /* 0x0010000002007824 */ /* 0x000fca00078e00ff */
[----:B------:R-:W-:-:S07]  /*8c30*/  LOP3.LUT R0, R3, R0, R4, 0xfe, !PT ;  /* 0x0000000003007212 */ /* 0x000fce00078efe04 */
.L_x_1910:
[----:B------:R-:W-:Y:S05]  /*8c40*/  BSYNC B0 ;  /* 0x0000000000007941 */ /* 0x000fea0003800000 */
.L_x_1909:
[----:B------:R-:W-:-:S04]  /*8c50*/  FMUL.FTZ R0, R0, 1 ;  /* 0x3f80000000007820 */ /* 0x000fc80000410000 */
[----:B------:R0:W1:Y:S01]  /*8c60*/  F2F.F64.F32 R4, R0 ;  /* 0x0000000000047310 */ /* 0x0000620000201800 */
[----:B------:R-:W-:Y:S05]  /*8c70*/  BRA `(.L_x_1894) ;  /* 0x0000000400187947 */ /* 0x000fea0003800000 */
.L_x_1907:
        /* <DEDUP_REMOVED lines=21> */
.L_x_1916:
[----:B------:R-:W-:Y:S05]  /*8dd0*/  BSYNC B1 ;  /* 0x0000000000017941 */ /* 0x000fea0003800000 */
.L_x_1915:
[----:B------:R-:W-:Y:S01]  /*8de0*/  LEA R3, R0, 0x37800000, 0x17 ;  /* 0x3780000000037811 */ /* 0x000fe200078eb8ff */
[----:B------:R-:W-:-:S05]  /*8df0*/  IMAD.SHL.U32 R0, R2, 0x200000, RZ ;  /* 0x0020000002007824 */ /* 0x000fca00078e00ff */
[----:B------:R-:W-:-:S07]  /*8e00*/  LOP3.LUT R0, R3, R0, R4, 0xfe, !PT ;  /* 0x0000000003007212 */ /* 0x000fce00078efe04 */
.L_x_1914:
[----:B------:R-:W-:Y:S05]  /*8e10*/  BSYNC B0 ;  /* 0x0000000000007941 */ /* 0x000fea0003800000 */
.L_x_1913:
[----:B------:R-:W-:-:S04]  /*8e20*/  FMUL.FTZ R0, R0, 1 ;  /* 0x3f80000000007820 */ /* 0x000fc80000410000 */
[----:B------:R0:W1:Y:S01]  /*8e30*/  F2F.F64.F32 R4, R0 ;  /* 0x0000000000047310 */ /* 0x0000620000201800 */
[----:B------:R-:W-:Y:S05]  /*8e40*/  BRA `(.L_x_1894) ;  /* 0x0000000000a47947 */ /* 0x000fea0003800000 */
.L_x_1906:
        /* <DEDUP_REMOVED lines=14> */
.L_x_1920:
[----:B------:R-:W-:Y:S05]  /*8f30*/  BSYNC B0 ;  /* 0x0000000000007941 */ /* 0x000fea0003800000 */
.L_x_1919:
[----:B------:R-:W-:-:S04]  /*8f40*/  FMUL.FTZ R0, R0, 1 ;  /* 0x3f80000000007820 */ /* 0x000fc80000410000 */
[----:B------:R0:W1:Y:S01]  /*8f50*/  F2F.F64.F32 R4, R0 ;  /* 0x0000000000047310 */ /* 0x0000620000201800 */
[----:B------:R-:W-:Y:S05]  /*8f60*/  BRA `(.L_x_1894) ;  /* 0x00000000005c7947 */ /* 0x000fea0003800000 */
.L_x_1893:
        /* <DEDUP_REMOVED lines=16> */
.L_x_1921:
[----:B------:R-:W-:Y:S01]  /*9070*/  CS2R R4, SRZ ;  /* 0x0000000000047805 */ /* 0x000fe2000001ff00 */
[----:B------:R-:W-:Y:S06]  /*9080*/  BRA `(.L_x_1894) ;  /* 0x0000000000147947 */ /* 0x000fec0003800000 */
.L_x_1918:
[----:B------:R-:W2:Y:S02]  /*9090*/  LDG.E.64 R4, desc[UR36][R2.64] ;  /* 0x0000002402047981 */ /* 0x000ea4000c1e1b00 */
[----:B--2---:R-:W0:Y:S01]  /*90a0*/  I2F.F64.U64 R4, R4 ;  /* 0x0000000400047312 */ /* 0x004e220000301800 */
[----:B------:R-:W-:Y:S05]  /*90b0*/  BRA `(.L_x_1894) ;  /* 0x0000000000087947 */ /* 0x000fea0003800000 */
.L_x_1917:
[----:B------:R-:W2:Y:S02]  /*90c0*/  LDG.E R2, desc[UR36][R2.64] ;  /* 0x0000002402027981 */ /* 0x000ea4000c1e1900 */
[----:B--2---:R0:W1:Y:S02]  /*90d0*/  I2F.F64.U32 R4, R2 ;  /* 0x0000000200047312 */ /* 0x0040640000201800 */
.L_x_1894:
        /* <DEDUP_REMOVED lines=27> */
.L_x_1923:
[----:B---3--:R-:W-:Y:S01]  /*9290*/  DMUL R2, RZ, R4 ;  /* 0x00000004ff027228 */ /* 0x008fe20000000000 */
[----:B------:R-:W-:-:S10]  /*92a0*/  IMAD.MOV.U32 R0, RZ, RZ, RZ ;  /* 0x000000ffff007224 */ /* 0x000fd400078e00ff */
.L_x_1924:
[----:B------:R-:W-:Y:S05]  /*92b0*/  BSYNC B0 ;  /* 0x0000000000007941 */ /* 0x000fea0003800000 */
.L_x_1922:
        /* <DEDUP_REMOVED lines=38> */
.L_x_1928:
[----:B------:R-:W0:Y:S02]  /*9520*/  F2I.S64.F64.TRUNC R4, R4 ;  /* 0x0000000400047311 */ /* 0x000e24000030d900 */
[----:B0-----:R-:W-:-:S05]  /*9530*/  IMAD.MOV.U32 R3, RZ, RZ, R4 ;  /* 0x000000ffff037224 */ /* 0x001fca00078e0004 */
[----:B------:R4:W-:Y:S01]  /*9540*/  STG.E.U8 desc[UR36][R16.64], R3 ;  /* 0x0000000310007986 */ /* 0x0009e2000c101124 */
[----:B------:R-:W-:Y:S05]  /*9550*/  BRA `(.L_x_1930) ;  /* 0x0000000c00f87947 */ /* 0x000fea0003800000 */
.L_x_1927:
        /* <DEDUP_REMOVED lines=9> */
.L_x_1932:
[----:B------:R-:W0:Y:S02]  /*95f0*/  F2I.F64.TRUNC R5, R4 ;  /* 0x0000000400057311 */ /* 0x000e24000030d100 */
[----:B0-----:R2:W-:Y:S01]  /*9600*/  STG.E desc[UR36][R16.64], R5 ;  /* 0x0000000510007986 */ /* 0x0015e2000c101924 */
[----:B------:R-:W-:Y:S05]  /*9610*/  BRA `(.L_x_1930) ;  /* 0x0000000c00c87947 */ /* 0x000fea0003800000 */
.L_x_1931:
[----:B------:R-:W0:Y:S02]  /*9620*/  F2I.F64.TRUNC R5, R4 ;  /* 0x0000000400057311 */ /* 0x000e24000030d100 */
[----:B0-----:R0:W-:Y:S01]  /*9630*/  STG.E.U16 desc[UR36][R16.64], R5 ;  /* 0x0000000510007986 */ /* 0x0011e2000c101524 */
[----:B------:R-:W-:Y:S05]  /*9640*/  BRA `(.L_x_1930) ;  /* 0x0000000c00bc7947 */ /* 0x000fea0003800000 */
.L_x_1926:
        /* <DEDUP_REMOVED lines=13> */
.L_x_1934:
        /* <DEDUP_REMOVED lines=8> */
.L_x_1933:
        /* <DEDUP_REMOVED lines=14> */
.L_x_1936:
        /* <DEDUP_REMOVED lines=9> */
.L_x_1935:
[----:B------:R0:W-:Y:S01]  /*9910*/  STG.E.64 desc[UR36][R16.64], R4 ;  /* 0x0000000410007986 */ /* 0x0001e2000c101b24 */
[----:B------:R-:W-:Y:S05]  /*9920*/  BRA `(.L_x_1930) ;  /* 0x0000000c00047947 */ /* 0x000fea0003800000 */
.L_x_1925:
        /* <DEDUP_REMOVED lines=12> */
.L_x_1939:
[----:B------:R-:W-:-:S05]  /*99f0*/  CS2R R6, SRZ ;  /* 0x0000000000067805 */ /* 0x000fca000001ff00 */
[----:B------:R0:W-:Y:S01]  /*9a00*/  STG.E.128 desc[UR36][R16.64], R4 ;  /* 0x0000000410007986 */ /* 0x0001e2000c101d24 */
[----:B------:R-:W-:Y:S05]  /*9a10*/  BRA `(.L_x_1930) ;  /* 0x0000000800c87947 */ /* 0x000fea0003800000 */
.L_x_1938:
        /* <DEDUP_REMOVED lines=25> */
.L_x_1943:
[----:B------:R-:W-:Y:S05]  /*9bb0*/  BSYNC B0 ;  /* 0x0000000000007941 */ /* 0x000fea0003800000 */
.L_x_1942:
[----:B------:R-:W-:-:S05]  /*9bc0*/  LOP3.LUT R3, R0, R3, RZ, 0xfc, !PT ;  /* 0x0000000300037212 */ /* 0x000fca00078efcff */
[----:B------:R0:W-:Y:S01]  /*9bd0*/  STG.E.U8 desc[UR36][R16.64], R3 ;  /* 0x0000000310007986 */ /* 0x0001e2000c101124 */
[----:B------:R-:W-:Y:S05]  /*9be0*/  BRA `(.L_x_1930) ;  /* 0x0000000800547947 */ /* 0x000fea0003800000 */
.L_x_1941:
        /* <DEDUP_REMOVED lines=17> */
.L_x_1945:
[----:B------:R-:W-:Y:S01]  /*9d00*/  IMAD.MOV.U32 R0, RZ, RZ, 0x7f ;  /* 0x0000007fff007424 */ /* 0x000fe200078e00ff */
[----:B------:R-:W-:-:S04]  /*9d10*/  ISETP.GT.U32.AND P0, PT, R2, 0x7f800000, PT ;  /* 0x7f8000000200780c */ /* 0x000fc80003f04070 */
[----:B------:R-:W-:-:S09]  /*9d20*/  SEL R0, R0, 0x7c, P0 ;  /* 0x0000007c00007807 */ /* 0x000fd20000000000 */
.L_x_1946:
[----:B------:R-:W-:Y:S05]  /*9d30*/  BSYNC B0 ;  /* 0x0000000000007941 */ /* 0x000fea0003800000 */
.L_x_1944:
[----:B------:R-:W-:-:S04]  /*9d40*/  LOP3.LUT R2, R3, 0x80000000, RZ, 0xc0, !PT ;  /* 0x8000000003027812 */ /* 0x000fc800078ec0ff */
[----:B------:R-:W-:-:S04]  /*9d50*/  SHF.R.U32.HI R3, RZ, 0x18, R2 ;  /* 0x00000018ff037819 */ /* 0x000fc80000011602 */
[----:B------:R-:W-:-:S05]  /*9d60*/  LOP3.LUT R3, R0, R3, RZ, 0xfc, !PT ;  /* 0x0000000300037212 */ /* 0x000fca00078efcff */
[----:B------:R0:W-:Y:S01]  /*9d70*/  STG.E.U8 desc[UR36][R16.64], R3 ;  /* 0x0000000310007986 */ /* 0x0001e2000c101124 */
[----:B------:R-:W-:Y:S05]  /*9d80*/  BRA `(.L_x_1930) ;  /* 0x0000000400ec7947 */ /* 0x000fea0003800000 */
.L_x_1940:
        /* <DEDUP_REMOVED lines=8> */
.L_x_1937:
        /* <DEDUP_REMOVED lines=11> */
.L_x_1949:
        /* <DEDUP_REMOVED lines=21> */
.L_x_1952:
[----:B------:R-:W-:-:S04]  /*a010*/  LOP3.LUT R2, R3, 0x80000000, RZ, 0xc0, !PT ;  /* 0x8000000003027812 */ /* 0x000fc800078ec0ff */
[----:B------:R-:W-:-:S04]  /*a020*/  SHF.R.U32.HI R3, RZ, 0x18, R2 ;  /* 0x00000018ff037819 */ /* 0x000fc80000011602 */
[----:B------:R-:W-:-:S04]  /*a030*/  LOP3.LUT R0, R0, R3, RZ, 0xfc, !PT ;  /* 0x0000000300007212 */ /* 0x000fc800078efcff */
[----:B------:R-:W-:-:S07]  /*a040*/  PRMT R8, R0, 0x7610, R8 ;  /* 0x0000761000087816 */ /* 0x000fce0000000008 */
.L_x_1951:
[----:B------:R-:W-:Y:S05]  /*a050*/  BSYNC B0 ;  /* 0x0000000000007941 */ /* 0x000fea0003800000 */
.L_x_1950:
[----:B------:R0:W-:Y:S01]  /*a060*/  STG.E.U8 desc[UR36][R16.64], R8 ;  /* 0x0000000810007986 */ /* 0x0001e2000c101124 */
[----:B------:R-:W-:Y:S05]  /*a070*/  BRA `(.L_x_1930) ;  /* 0x0000000400307947 */ /* 0x000fea0003800000 */
.L_x_1948:
        /* <DEDUP_REMOVED lines=21> */
.L_x_1955:
[----:B------:R-:W-:-:S04]  /*a1d0*/  LOP3.LUT R2, R3, 0x80000000, RZ, 0xc0, !PT ;  /* 0x8000000003027812 */ /* 0x000fc800078ec0ff */
[----:B------:R-:W-:-:S04]  /*a1e0*/  SHF.R.U32.HI R3, RZ, 0x18, R2 ;  /* 0x00000018ff037819 */ /* 0x000fc80000011602 */
[----:B------:R-:W-:-:S04]  /*a1f0*/  LOP3.LUT R0, R0, R3, RZ, 0xfc, !PT ;  /* 0x0000000300007212 */ /* 0x000fc800078efcff */
[----:B------:R-:W-:-:S07]  /*a200*/  PRMT R8, R0, 0x7610, R8 ;  /* 0x0000761000087816 */ /* 0x000fce0000000008 */
.L_x_1954:
[----:B------:R-:W-:Y:S05]  /*a210*/  BSYNC B0 ;  /* 0x0000000000007941 */ /* 0x000fea0003800000 */
.L_x_1953:
[----:B------:R0:W-:Y:S01]  /*a220*/  STG.E.U8 desc[UR36][R16.64], R8 ;  /* 0x0000000810007986 */ /* 0x0001e2000c101124 */
[----:B------:R-:W-:Y:S05]  /*a230*/  BRA `(.L_x_1930) ;  /* 0x0000000000c07947 */ /* 0x000fea0003800000 */
.L_x_1947:
        /* <DEDUP_REMOVED lines=22> */
[----:B------:R-:W-:-:S05]  /*a3a0*/  @!P0 IADD3 R0, R2, RZ, RZ ;  /* 0x000000ff02008210 */ /* 0x000fca0007ffe0ff */
[----:B------:R-:W-:-:S05]  /*a3b0*/  @P2 IMAD.MOV.U32 R3, RZ, RZ, R0 ;  /* 0x000000ffff032224 */ /* 0x000fca00078e0000 */
[----:B------:R0:W-:Y:S01]  /*a3c0*/  STG.E.U8 desc[UR36][R16.64], R3 ;  /* 0x0000000310007986 */ /* 0x0001e2000c101124 */
[----:B------:R-:W-:Y:S05]  /*a3d0*/  BRA `(.L_x_1930) ;  /* 0x0000000000587947 */ /* 0x000fea0003800000 */
.L_x_1929:
        /* <DEDUP_REMOVED lines=16> */
.L_x_1958:
[----:B------:R-:W-:Y:S05]  /*a4e0*/  BRA `(.L_x_1930) ;  /* 0x0000000000147947 */ /* 0x000fea0003800000 */
.L_x_1957:
[----:B------:R-:W0:Y:S02]  /*a4f0*/  F2I.U64.F64.TRUNC R4, R4 ;  /* 0x0000000400047311 */ /* 0x000e24000030d800 */
[----:B0-----:R0:W-:Y:S01]  /*a500*/  STG.E.64 desc[UR36][R16.64], R4 ;  /* 0x0000000410007986 */ /* 0x0011e2000c101b24 */
[----:B------:R-:W-:Y:S05]  /*a510*/  BRA `(.L_x_1930) ;  /* 0x0000000000087947 */ /* 0x000fea0003800000 */
.L_x_1956:
[----:B------:R-:W0:Y:S02]  /*a520*/  F2I.U32.F64.TRUNC R5, R4 ;  /* 0x0000000400057311 */ /* 0x000e24000030d000 */
[----:B0-----:R0:W-:Y:S02]  /*a530*/  STG.E desc[UR36][R16.64], R5 ;  /* 0x0000000510007986 */ /* 0x0011e4000c101924 */
.L_x_1930:
[----:B------:R-:W-:-:S07]  /*a540*/  VIADD R19, R19, 0x80 ;  /* 0x0000008013137836 */ /* 0x000fce0000000000 */
.L_x_1887:
[----:B------:R-:W-:Y:S05]  /*a550*/  BSYNC B6 ;  /* 0x0000000000067941 */ /* 0x000fea0003800000 */
.L_x_1886:
        /* <DEDUP_REMOVED lines=300> */
[----:B------:R-:W-:-:S04]  /*b820*/  SHF.R.U32.HI R2, RZ, UR5, R2 ;  /* 0x00000005ff027c19 */ /* 0x000fc80008011602 */
[----:B------:R-:W-:-:S05]  /*b830*/  IADD3 R3, -R2, RZ, RZ ;  /* 0x000000ff02037210 */ /* 0x000fca0007ffe1ff */
[----:B------:R-:W-:Y:S01]  /*b840*/  IMAD R5, R3, UR4, R5 ;  /* 0x0000000403057c24 */ /* 0x000fe2000f8e0205 */
[----:B------:R-:W-:-:S03]  /*b850*/  ULDC.64 UR4, c[0x0][0x408] ;  /* 0x0001020000047ab9 */ /* 0x000fc60000000a00 */
[C---:B------:R-:W-:Y:S02]  /*b860*/  IMAD R16, R5.reuse, UR4, R16 ;  /* 0x0000000405107c24 */ /* 0x040fe4000f8e0210 */
[----:B------:R-:W-:-:S07]  /*b870*/  IMAD R0, R5, UR5, R0 ;  /* 0x0000000505007c24 */ /* 0x000fce000f8e0200 */
.L_x_1959:
        /* <DEDUP_REMOVED lines=21> */
.L_x_1963:
[----:B------:R-:W2:Y:S02]  /*b9d0*/  LDG.E.U8 R2, desc[UR36][R2.64] ;  /* 0x0000002402027981 */ /* 0x000ea4000c1e1100 */
[----:B--2---:R0:W1:Y:S01]  /*b9e0*/  I2F.F64.U16 R4, R2 ;  /* 0x0000000200047312 */ /* 0x0040620000101800 */
[----:B------:R-:W-:Y:S05]  /*b9f0*/  BRA `(.L_x_1965) ;  /* 0x0000000c00707947 */ /* 0x000fea0003800000 */
.L_x_1962:
        /* <DEDUP_REMOVED lines=9> */
.L_x_1967:
[----:B------:R-:W2:Y:S02]  /*ba90*/  LDG.E R2, desc[UR36][R2.64] ;  /* 0x0000002402027981 */ /* 0x000ea4000c1e1900 */
[----:B--2---:R0:W1:Y:S01]  /*baa0*/  I2F.F64 R4, R2 ;  /* 0x0000000200047312 */ /* 0x0040620000201c00 */
[----:B------:R-:W-:Y:S05]  /*bab0*/  BRA `(.L_x_1965) ;  /* 0x0000000c00407947 */ /* 0x000fea0003800000 */
.L_x_1966:
[----:B------:R-:W2:Y:S02]  /*bac0*/  LDG.E.U16 R2, desc[UR36][R2.64] ;  /* 0x0000002402027981 */ /* 0x000ea4000c1e1500 */
[----:B--2---:R0:W1:Y:S01]  /*bad0*/  I2F.F64.S16 R4, R2 ;  /* 0x0000000200047312 */ /* 0x0040620000101c00 */
[----:B------:R-:W-:Y:S05]  /*bae0*/  BRA `(.L_x_1965) ;  /* 0x0000000c00347947 */ /* 0x000fea0003800000 */
.L_x_1961:
        /* <DEDUP_REMOVED lines=8> */
[----:B------:R-:W4:Y:S01]  /*bb70*/  F2F.F64.F32 R4, R4 ;  /* 0x0000000400047310 */ /* 0x000f220000201800 */
[----:B------:R-:W-:Y:S05]  /*bb80*/  BRA `(.L_x_1965) ;  /* 0x0000000c000c7947 */ /* 0x000fea0003800000 */
.L_x_1969:
[----:B------:R-:W2:Y:S02]  /*bb90*/  LDG.E.U16 R0, desc[UR36][R2.64] ;  /* 0x0000002402007981 */ /* 0x000ea4000c1e1500 */
[----:B--2---:R-:W-:-:S05]  /*bba0*/  HADD2.F32 R0, -RZ, R0.H0_H0 ;  /* 0x20000000ff007230 */ /* 0x004fca0000004100 */
[----:B------:R-:W-:-:S04]  /*bbb0*/  FMUL.FTZ R0, R0, 1 ;  /* 0x3f80000000007820 */ /* 0x000fc80000410000 */
[----:B------:R0:W1:Y:S01]  /*bbc0*/  F2F.F64.F32 R4, R0 ;  /* 0x0000000000047310 */ /* 0x0000620000201800 */
[----:B------:R-:W-:Y:S05]  /*bbd0*/  BRA `(.L_x_1965) ;  /* 0x0000000800f87947 */ /* 0x000fea0003800000 */
.L_x_1968:
        /* <DEDUP_REMOVED lines=8> */
[----:B------:R-:W1:Y:S01]  /*bc60*/  F2F.F64.F32 R4, R4 ;  /* 0x0000000400047310 */ /* 0x000e620000201800 */
[----:B------:R-:W-:Y:S05]  /*bc70*/  BRA `(.L_x_1965) ;  /* 0x0000000800d07947 */ /* 0x000fea0003800000 */
.L_x_1971:
[----:B------:R-:W2:Y:S02]  /*bc80*/  LDG.E.U16 R2, desc[UR36][R2.64] ;  /* 0x0000002402027981 */ /* 0x000ea4000c1e1500 */
[----:B--2---:R-:W-:-:S05]  /*bc90*/  HADD2.F32 R0, -RZ, R2.H0_H0 ;  /* 0x20000002ff007230 */ /* 0x004fca0000004100 */
[----:B------:R-:W-:-:S04]  /*bca0*/  FMUL.FTZ R0, R0, 1 ;  /* 0x3f80000000007820 */ /* 0x000fc80000410000 */
[----:B------:R2:W3:Y:S01]  /*bcb0*/  F2F.F64.F32 R4, R0 ;  /* 0x0000000000047310 */ /* 0x0004e20000201800 */
[----:B------:R-:W-:Y:S05]  /*bcc0*/  BRA `(.L_x_1965) ;  /* 0x0000000800bc7947 */ /* 0x000fea0003800000 */
.L_x_1970:
[----:B------:R0:W5:Y:S01]  /*bcd0*/  LDG.E.64 R4, desc[UR36][R2.64] ;  /* 0x0000002402047981 */ /* 0x000162000c1e1b00 */
[----:B------:R-:W-:Y:S05]  /*bce0*/  BRA `(.L_x_1965) ;  /* 0x0000000800b47947 */ /* 0x000fea0003800000 */
.L_x_1960:
        /* <DEDUP_REMOVED lines=13> */
.L_x_1974:
[----:B------:R0:W5:Y:S01]  /*bdc0*/  LDG.E.64 R4, desc[UR36][R2.64] ;  /* 0x0000002402047981 */ /* 0x000162000c1e1b00 */
[----:B------:R-:W-:Y:S05]  /*bdd0*/  BRA `(.L_x_1965) ;  /* 0x0000000800787947 */ /* 0x000fea0003800000 */
.L_x_1973:
        /* <DEDUP_REMOVED lines=28> */
.L_x_1976:
        /* <DEDUP_REMOVED lines=15> */
.L_x_1975:
[----:B------:R-:W2:Y:S02]  /*c090*/  LDG.E.U16 R0, desc[UR36][R2.64] ;  /* 0x0000002402007981 */ /* 0x000ea4000c1e1500 */
[----:B--2---:R-:W-:-:S04]  /*c0a0*/  IMAD.U32 R0, R0, 0x10000, RZ ;  /* 0x0001000000007824 */ /* 0x004fc800078e00ff */
[----:B------:R-:W-:-:S04]  /*c0b0*/  FMUL.FTZ R0, R0, 1 ;  /* 0x3f80000000007820 */ /* 0x000fc80000410000 */
[----:B------:R0:W1:Y:S01]  /*c0c0*/  F2F.F64.F32 R4, R0 ;  /* 0x0000000000047310 */ /* 0x0000620000201800 */
[----:B------:R-:W-:Y:S05]  /*c0d0*/  BRA `(.L_x_1965) ;  /* 0x0000000400b87947 */ /* 0x000fea0003800000 */
.L_x_1972:
        /* <DEDUP_REMOVED lines=11> */
.L_x_1979:
        /* <DEDUP_REMOVED lines=21> */
.L_x_1983:
[----:B------:R-:W-:Y:S05]  /*c2e0*/  BSYNC B1 ;  /* 0x0000000000017941 */ /* 0x000fea0003800000 */
.L_x_1982:
[----:B------:R-:W-:Y:S01]  /*c2f0*/  LEA R3, R0, 0x3b800000, 0x17 ;  /* 0x3b80000000037811 */ /* 0x000fe200078eb8ff */
[----:B------:R-:W-:-:S05]  /*c300*/  IMAD.SHL.U32 R0, R2, 0x100000, RZ ;  /* 0x0010000002007824 */ /* 0x000fca00078e00ff */
[----:B------:R-:W-:-:S07]  /*c310*/  LOP3.LUT R0, R3, R0, R4, 0xfe, !PT ;  /* 0x0000000003007212 */ /* 0x000fce00078efe04 */
.L_x_1981:
[----:B------:R-:W-:Y:S05]  /*c320*/  BSYNC B0 ;  /* 0x0000000000007941 */ /* 0x000fea0003800000 */
.L_x_1980:
[----:B------:R-:W-:-:S04]  /*c330*/  FMUL.FTZ R0, R0, 1 ;  /* 0x3f80000000007820 */ /* 0x000fc80000410000 */
[----:B------:R0:W1:Y:S01]  /*c340*/  F2F.F64.F32 R4, R0 ;  /* 0x0000000000047310 */ /* 0x0000620000201800 */
[----:B------:R-:W-:Y:S05]  /*c350*/  BRA `(.L_x_1965) ;  /* 0x0000000400187947 */ /* 0x000fea0003800000 */
.L_x_1978:
        /* <DEDUP_REMOVED lines=12> */
[----:B------:R-:W-:Y:S02]  /*c420*/  SHF.L.U32 R4, R3, 0x1f, RZ ;  /* 0x0000001f03047819 */ /* 0x000fe400000006ff */
[----:B------:R-:W-:-:S05]  /*c430*/  SHF.R.U32.HI R0, RZ, 0x2, R0 ;  /* 0x00000002ff007819 */ /* 0x000fca0000011600 */
[----:B------:R-:W-:Y:S05]  /*c440*/  @P0 BRA `(.L_x_1987) ;  /* 0x0000000000180947 */ /* 0x000fea0003800000 */
[----:B------:R-:W0:Y:S02]  /*c450*/  FLO.U32 R3, R2 ;  /* 0x0000000200037300 */ /* 0x000e2400000e0000 */
[----:B0-----:R-:W-:-:S04]  /*c460*/  IADD3 R3, -R3, 0x1f, RZ ;  /* 0x0000001f03037810 */ /* 0x001fc80007ffe1ff */
[----:B------:R-:W-:Y:S01]  /*c470*/  IADD3 R0, R0, 0x1e, -R3 ;  /* 0x0000001e00007810 */ /* 0x000fe20007ffe803 */
[----:B------:R-:W-:-:S05]  /*c480*/  VIADD R5, R3, 0xffffffe3 ;  /* 0xffffffe303057836 */ /* 0x000fca0000000000 */
[----:B------:R-:W-:-:S04]  /*c490*/  SHF.L.U32 R5, R2, R5, RZ ;  /* 0x0000000502057219 */ /* 0x000fc800000006ff */
[----:B------:R-:W-:-:S07]  /*c4a0*/  LOP3.LUT R2, R5, 0x3, RZ, 0xc0, !PT ;  /* 0x0000000305027812 */ /* 0x000fce00078ec0ff */
.L_x_1987:
[----:B------:R-:W-:Y:S05]  /*c4b0*/  BSYNC B1 ;  /* 0x0000000000017941 */ /* 0x000fea0003800000 */
.L_x_1986:
[----:B------:R-:W-:Y:S01]  /*c4c0*/  LEA R3, R0, 0x37800000, 0x17 ;  /* 0x3780000000037811 */ /* 0x000fe200078eb8ff */
[----:B------:R-:W-:-:S05]  /*c4d0*/  IMAD.SHL.U32 R0, R2, 0x200000, RZ ;  /* 0x0020000002007824 */ /* 0x000fca00078e00ff */
[----:B------:R-:W-:-:S07]  /*c4e0*/  LOP3.LUT R0, R3, R0, R4, 0xfe, !PT ;  /* 0x0000000003007212 */ /* 0x000fce00078efe04 */
.L_x_1985:
[----:B------:R-:W-:Y:S05]  /*c4f0*/  BSYNC B0 ;  /* 0x0000000000007941 */ /* 0x000fea0003800000 */
.L_x_1984:
[----:B------:R-:W-:-:S04]  /*c500*/  FMUL.FTZ R0, R0, 1 ;  /* 0x3f80000000007820 */ /* 0x000fc80000410000 */
[----:B------:R0:W1:Y:S01]  /*c510*/  F2F.F64.F32 R4, R0 ;  /* 0x0000000000047310 */ /* 0x0000620000201800 */
[----:B------:R-:W-:Y:S05]  /*c520*/  BRA `(.L_x_1965) ;  /* 0x0000000000a47947 */ /* 0x000fea0003800000 */
.L_x_1977:
        /* <DEDUP_REMOVED lines=14> */
.L_x_1991:
[----:B------:R-:W-:Y:S05]  /*c610*/  BSYNC B0 ;  /* 0x0000000000007941 */ /* 0x000fea0003800000 */
.L_x_1990:
[----:B------:R-:W-:-:S04]  /*c620*/  FMUL.FTZ R0, R0, 1 ;  /* 0x3f80000000007820 */ /* 0x000fc80000410000 */
[----:B------:R0:W1:Y:S01]  /*c630*/  F2F.F64.F32 R4, R0 ;  /* 0x0000000000047310 */ /* 0x0000620000201800 */
[----:B------:R-:W-:Y:S05]  /*c640*/  BRA `(.L_x_1965) ;  /* 0x00000000005c7947 */ /* 0x000fea0003800000 */
.L_x_1964:
        /* <DEDUP_REMOVED lines=16> */
.L_x_1992:
[----:B------:R-:W-:Y:S01]  /*c750*/  CS2R R4, SRZ ;  /* 0x0000000000047805 */ /* 0x000fe2000001ff00 */
[----:B------:R-:W-:Y:S06]  /*c760*/  BRA `(.L_x_1965) ;  /* 0x0000000000147947 */ /* 0x000fec0003800000 */
.L_x_1989:
[----:B------:R-:W2:Y:S02]  /*c770*/  LDG.E.64 R4, desc[UR36][R2.64] ;  /* 0x0000002402047981 */ /* 0x000ea4000c1e1b00 */
[----:B--2---:R-:W0:Y:S01]  /*c780*/  I2F.F64.U64 R4, R4 ;  /* 0x0000000400047312 */ /* 0x004e220000301800 */
[----:B------:R-:W-:Y:S05]  /*c790*/  BRA `(.L_x_1965) ;  /* 0x0000000000087947 */ /* 0x000fea0003800000 */
.L_x_1988:
[----:B------:R-:W2:Y:S02]  /*c7a0*/  LDG.E R2, desc[UR36][R2.64] ;  /* 0x0000002402027981 */ /* 0x000ea4000c1e1900 */
[----:B--2---:R0:W1:Y:S02]  /*c7b0*/  I2F.F64.U32 R4, R2 ;  /* 0x0000000200047312 */ /* 0x0040640000201800 */
.L_x_1965:
        /* <DEDUP_REMOVED lines=9> */
[----:B--2---:R-:W0:Y:S08]  /*c850*/  F2I.F64 R0, R6 ;  /* 0x0000000600007311 */ /* 0x004e300000301100 */
        /* <DEDUP_REMOVED lines=17> */
.L_x_1994:
[----:B------:R-:W-:Y:S01]  /*c970*/  DMUL R2, RZ, R4 ;  /* 0x00000004ff027228 */ /* 0x000fe20000000000 */
[----:B--2---:R-:W-:-:S10]  /*c980*/  IMAD.MOV.U32 R0, RZ, RZ, RZ ;  /* 0x000000ffff007224 */ /* 0x004fd400078e00ff */
.L_x_1995:
[----:B------:R-:W-:Y:S05]  /*c990*/  BSYNC B0 ;  /* 0x0000000000007941 */ /* 0x000fea0003800000 */
.L_x_1993:
[----:B------:R-:W0:Y:S01]  /*c9a0*/  LDC.64 R20, c[0x4][0x138] ;  /* 0x01004e00ff147b82 */ /* 0x000e220000000a00 */
[----:B------:R-:W-:-:S05]  /*c9b0*/  IADD3 R18, R0, 0x1, RZ ;  /* 0x0000000100127810 */ /* 0x000fca0007ffe0ff */
        /* <DEDUP_REMOVED lines=13> */
[C---:B------:R-:W-:Y:S01]  /*ca90*/  DFMA R4, R18.reuse, R4, R6 ;  /* 0x000000041204722b */ /* 0x040fe20000000006 */
[----:B------:R-:W0:Y:S07]  /*caa0*/  LDC.U8 R6, c[0x0][0x421] ;  /* 0x00010840ff067b82 */ /* 0x000e2e0000000000 */
[----:B---3--:R-:W-:-:S08]  /*cab0*/  DFMA R4, R18, R4, R8 ;  /* 0x000000041204722b */ /* 0x008fd00000000008 */
[----:B------:R-:W-:-:S08]  /*cac0*/  DFMA R4, R18, R4, R10 ;  /* 0x000000041204722b */ /* 0x000fd0000000000a */
[----:B----4-:R-:W-:Y:S01]  /*cad0*/  DFMA R4, R18, R4, R12 ;  /* 0x000000041204722b */ /* 0x010fe2000000000c */
[----:B0-----:R-:W-:-:S07]  /*cae0*/  PRMT R0, R6, 0x9910, RZ ;  /* 0x0000991006007816 */ /* 0x001fce00000000ff */
        /* <DEDUP_REMOVED lines=15> */
[----:B0-----:R-:W-:Y:S01]  /*cbe0*/  STG.E.U8 desc[UR36][R16.64], R5 ;  /* 0x0000000510007986 */ /* 0x001fe2000c101124 */
[----:B------:R-:W-:Y:S05]  /*cbf0*/  EXIT ;  /* 0x000000000000794d */ /* 0x000fea0003800000 */
.L_x_1999:
[----:B------:R-:W0:Y:S02]  /*cc00*/  F2I.S64.F64.TRUNC R4, R4 ;  /* 0x0000000400047311 */ /* 0x000e24000030d900 */
[----:B0-----:R-:W-:-:S05]  /*cc10*/  IMAD.MOV.U32 R3, RZ, RZ, R4 ;  /* 0x000000ffff037224 */ /* 0x001fca00078e0004 */
[----:B------:R-:W-:Y:S01]  /*cc20*/  STG.E.U8 desc[UR36][R16.64], R3 ;  /* 0x0000000310007986 */ /* 0x000fe2000c101124 */
[----:B------:R-:W-:Y:S05]  /*cc30*/  EXIT ;  /* 0x000000000000794d */ /* 0x000fea0003800000 */
.L_x_1998:
[----:B------:R-:W-:-:S13]  /*cc40*/  ISETP.NE.AND P0, PT, R0, 0x2, PT ;  /* 0x000000020000780c */ /* 0x000fda0003f05270 */
[----:B------:R-:W-:Y:S05]  /*cc50*/  @!P0 BRA `(.L_x_2001) ;  /* 0x0000000000288947 */ /* 0x000fea0003800000 */
[----:B------:R-:W-:-:S13]  /*cc60*/  ISETP.NE.AND P0, PT, R0, 0x3, PT ;  /* 0x000000030000780c */ /* 0x000fda0003f05270 */
[----:B------:R-:W-:Y:S05]  /*cc70*/  @!P0 BRA `(.L_x_2002) ;  /* 0x0000000000148947 */ /* 0x000fea0003800000 */
[----:B------:R-:W-:-:S13]  /*cc80*/  ISETP.NE.AND P0, PT, R0, 0x4, PT ;  /* 0x000000040000780c */ /* 0x000fda0003f05270 */
[----:B------:R-:W-:Y:S05]  /*cc90*/  @P0 BRA `(.L_x_2000) ;  /* 0x0000000c00880947 */ /* 0x000fea0003800000 */
[----:B------:R-:W0:Y:S02]  /*cca0*/  F2I.S64.F64.TRUNC R4, R4 ;  /* 0x0000000400047311 */ /* 0x000e24000030d900 */
[----:B0-----:R-:W-:Y:S01]  /*ccb0*/  STG.E.64 desc[UR36][R16.64], R4 ;  /* 0x0000000410007986 */ /* 0x001fe2000c101b24 */
[----:B------:R-:W-:Y:S05]  /*ccc0*/  EXIT ;  /* 0x000000000000794d */ /* 0x000fea0003800000 */
.L_x_2002:
[----:B------:R-:W0:Y:S02]  /*ccd0*/  F2I.F64.TRUNC R5, R4 ;  /* 0x0000000400057311 */ /* 0x000e24000030d100 */
[----:B0-----:R-:W-:Y:S01]  /*cce0*/  STG.E desc[UR36][R16.64], R5 ;  /* 0x0000000510007986 */ /* 0x001fe2000c101924 */
[----:B------:R-:W-:Y:S05]  /*ccf0*/  EXIT ;  /* 0x000000000000794d */ /* 0x000fea0003800000 */
.L_x_2001:
[----:B------:R-:W0:Y:S02]  /*cd00*/  F2I.F64.TRUNC R5, R4 ;  /* 0x0000000400057311 */ /* 0x000e24000030d100 */
[----:B0-----:R-:W-:Y:S01]  /*cd10*/  STG.E.U16 desc[UR36][R16.64], R5 ;  /* 0x0000000510007986 */ /* 0x001fe2000c101524 */
[----:B------:R-:W-:Y:S05]  /*cd20*/  EXIT ;  /* 0x000000000000794d */ /* 0x000fea0003800000 */
.L_x_1997:
        /* <DEDUP_REMOVED lines=11> */
[----:B------:R-:W-:Y:S01]  /*cde0*/  STG.E desc[UR36][R16.64], R3 ;  /* 0x0000000310007986 */ /* 0x000fe2000c101924 */
[----:B------:R-:W-:Y:S05]  /*cdf0*/  EXIT ;  /* 0x000000000000794d */ /* 0x000fea0003800000 */
.L_x_2004:
[----:B------:R-:W-:Y:S01]  /*ce00*/  UMOV UR4, 0xf0000000 ;  /* 0xf000000000047882 */ /* 0x000fe20000000000 */
[----:B------:R-:W-:Y:S01]  /*ce10*/  UMOV UR5, 0x380fffff ;  /* 0x380fffff00057882 */ /* 0x000fe20000000000 */
[----:B------:R-:W0:Y:S01]  /*ce20*/  F2F.F32.F64 R0, R4 ;  /* 0x0000000400007310 */ /* 0x000e220000301000 */
[----:B------:R-:W-:-:S14]  /*ce30*/  DSETP.GEU.AND P0, PT, |R4|, UR4, PT ;  /* 0x0000000404007e2a */ /* 0x000fdc000bf0e200 */
[----:B0-----:R-:W-:-:S05]  /*ce40*/  @!P0 FMUL R0, R0, 1.175494350822287508e-38 ;  /* 0x0080000000008820 */ /* 0x001fca0000400000 */
[----:B------:R-:W-:-:S05]  /*ce50*/  F2FP.F16.F32.PACK_AB R0, RZ, R0 ;  /* 0x00000000ff00723e */ /* 0x000fca00000000ff */
[----:B------:R-:W-:Y:S01]  /*ce60*/  STG.E.U16 desc[UR36][R16.64], R0 ;  /* 0x0000000010007986 */ /* 0x000fe2000c101524 */
[----:B------:R-:W-:Y:S05]  /*ce70*/  EXIT ;  /* 0x000000000000794d */ /* 0x000fea0003800000 */
.L_x_2003:
        /* <DEDUP_REMOVED lines=12> */
[----:B------:R-:W-:Y:S01]  /*cf40*/  STG.E.64 desc[UR36][R16.64], R2 ;  /* 0x0000000210007986 */ /* 0x000fe2000c101b24 */
[----:B------:R-:W-:Y:S05]  /*cf50*/  EXIT ;  /* 0x000000000000794d */ /* 0x000fea0003800000 */
.L_x_2006:
[----:B------:R-:W-:Y:S01]  /*cf60*/  UMOV UR4, 0xf0000000 ;  /* 0xf000000000047882 */ /* 0x000fe20000000000 */
[----:B------:R-:W-:Y:S01]  /*cf70*/  UMOV UR5, 0x380fffff ;  /* 0x380fffff00057882 */ /* 0x000fe20000000000 */
[----:B------:R-:W0:Y:S01]  /*cf80*/  F2F.F32.F64 R0, R4 ;  /* 0x0000000400007310 */ /* 0x000e220000301000 */
[----:B------:R-:W-:-:S14]  /*cf90*/  DSETP.GEU.AND P0, PT, |R4|, UR4, PT ;  /* 0x0000000404007e2a */ /* 0x000fdc000bf0e200 */
[----:B0-----:R-:W-:-:S05]  /*cfa0*/  @!P0 FMUL R0, R0, 1.175494350822287508e-38 ;  /* 0x0080000000008820 */ /* 0x001fca0000400000 */
[----:B------:R-:W-:-:S04]  /*cfb0*/  F2FP.F16.F32.PACK_AB R3, RZ, R0 ;  /* 0x00000000ff03723e */ /* 0x000fc800000000ff */
[----:B------:R-:W-:-:S05]  /*cfc0*/  PRMT R3, R3, 0x5410, RZ ;  /* 0x0000541003037816 */ /* 0x000fca00000000ff */
[----:B------:R-:W-:Y:S01]  /*cfd0*/  STG.E desc[UR36][R16.64], R3 ;  /* 0x0000000310007986 */ /* 0x000fe2000c101924 */
[----:B------:R-:W-:Y:S05]  /*cfe0*/  EXIT ;  /* 0x000000000000794d */ /* 0x000fea0003800000 */
.L_x_2005:
[----:B------:R-:W-:Y:S01]  /*cff0*/  STG.E.64 desc[UR36][R16.64], R4 ;  /* 0x0000000410007986 */ /* 0x000fe2000c101b24 */
[----:B------:R-:W-:Y:S05]  /*d000*/  EXIT ;  /* 0x000000000000794d */ /* 0x000fea0003800000 */
.L_x_1996:
        /* <DEDUP_REMOVED lines=10> */
[----:B------:R-:W-:Y:S01]  /*d0b0*/  STG.E.U8 desc[UR36][R16.64], R3 ;  /* 0x0000000310007986 */ /* 0x000fe2000c101124 */
[----:B------:R-:W-:Y:S05]  /*d0c0*/  EXIT ;  /* 0x000000000000794d */ /* 0x000fea0003800000 */
.L_x_2009:
[----:B------:R-:W-:-:S05]  /*d0d0*/  CS2R R6, SRZ ;  /* 0x0000000000067805 */ /* 0x000fca000001ff00 */
[----:B------:R-:W-:Y:S01]  /*d0e0*/  STG.E.128 desc[UR36][R16.64], R4 ;  /* 0x0000000410007986 */ /* 0x000fe2000c101d24 */
[----:B------:R-:W-:Y:S05]  /*d0f0*/  EXIT ;  /* 0x000000000000794d */ /* 0x000fea0003800000 */
.L_x_2008:
        /* <DEDUP_REMOVED lines=25> */
.L_x_2013:
[----:B------:R-:W-:Y:S05]  /*d290*/  BSYNC B0 ;  /* 0x0000000000007941 */ /* 0x000fea0003800000 */
.L_x_2012:
[----:B------:R-:W-:-:S05]  /*d2a0*/  LOP3.LUT R3, R0, R3, RZ, 0xfc, !PT ;  /* 0x0000000300037212 */ /* 0x000fca00078efcff */
[----:B------:R-:W-:Y:S01]  /*d2b0*/  STG.E.U8 desc[UR36][R16.64], R3 ;  /* 0x0000000310007986 */ /* 0x000fe2000c101124 */
[----:B------:R-:W-:Y:S05]  /*d2c0*/  EXIT ;  /* 0x000000000000794d */ /* 0x000fea0003800000 */
.L_x_2011:
        /* <DEDUP_REMOVED lines=17> */
.L_x_2015:
[----:B------:R-:W-:Y:S01]  /*d3e0*/  IMAD.MOV.U32 R0, RZ, RZ, 0x7f ;  /* 0x0000007fff007424 */ /* 0x000fe200078e00ff */
[----:B------:R-:W-:-:S04]  /*d3f0*/  ISETP.GT.U32.AND P0, PT, R2, 0x7f800000, PT ;  /* 0x7f8000000200780c */ /* 0x000fc80003f04070 */
[----:B------:R-:W-:-:S09]  /*d400*/  SEL R0, R0, 0x7c, P0 ;  /* 0x0000007c00007807 */ /* 0x000fd20000000000 */
.L_x_2016:
[----:B------:R-:W-:Y:S05]  /*d410*/  BSYNC B0 ;  /* 0x0000000000007941 */ /* 0x000fea0003800000 */
.L_x_2014:
[----:B------:R-:W-:-:S04]  /*d420*/  LOP3.LUT R2, R3, 0x80000000, RZ, 0xc0, !PT ;  /* 0x8000000003027812 */ /* 0x000fc800078ec0ff */
[----:B------:R-:W-:-:S04]  /*d430*/  SHF.R.U32.HI R3, RZ, 0x18, R2 ;  /* 0x00000018ff037819 */ /* 0x000fc80000011602 */
[----:B------:R-:W-:-:S05]  /*d440*/  LOP3.LUT R3, R0, R3, RZ, 0xfc, !PT ;  /* 0x0000000300037212 */ /* 0x000fca00078efcff */
[----:B------:R-:W-:Y:S01]  /*d450*/  STG.E.U8 desc[UR36][R16.64], R3 ;  /* 0x0000000310007986 */ /* 0x000fe2000c101124 */
[----:B------:R-:W-:Y:S05]  /*d460*/  EXIT ;  /* 0x000000000000794d */ /* 0x000fea0003800000 */
.L_x_2010:
[----:B------:R-:W-:Y:S01]  /*d470*/  UMOV UR4, 0xf0000000 ;  /* 0xf000000000047882 */ /* 0x000fe20000000000 */
[----:B------:R-:W-:Y:S01]  /*d480*/  UMOV UR5, 0x380fffff ;  /* 0x380fffff00057882 */ /* 0x000fe20000000000 */
[----:B------:R-:W0:Y:S01]  /*d490*/  F2F.F32.F64 R0, R4 ;  /* 0x0000000400007310 */ /* 0x000e220000301000 */
[----:B------:R-:W-:-:S14]  /*d4a0*/  DSETP.GEU.AND P0, PT, |R4|, UR4, PT ;  /* 0x0000000404007e2a */ /* 0x000fdc000bf0e200 */
[----:B0-----:R-:W-:-:S05]  /*d4b0*/  @!P0 FMUL R0, R0, 1.175494350822287508e-38 ;  /* 0x0080000000008820 */ /* 0x001fca0000400000 */
[----:B------:R-:W-:-:S05]  /*d4c0*/  F2FP.BF16.F32.PACK_AB R0, RZ, R0 ;  /* 0x00000000ff00723e */ /* 0x000fca00000010ff */
[----:B------:R-:W-:Y:S01]  /*d4d0*/  STG.E.U16 desc[UR36][R16.64], R0 ;  /* 0x0000000010007986 */ /* 0x000fe2000c101524 */
[----:B------:R-:W-:Y:S05]  /*d4e0*/  EXIT ;  /* 0x000000000000794d */ /* 0x000fea0003800000 */
.L_x_2007:
        /* <DEDUP_REMOVED lines=9> */
[----:B0-----:R-:W-:Y:S01]  /*d580*/  STG.E.U16 desc[UR36][R16.64], R5 ;  /* 0x0000000510007986 */ /* 0x001fe2000c101524 */
[----:B------:R-:W-:Y:S05]  /*d590*/  EXIT ;  /* 0x000000000000794d */ /* 0x000fea0003800000 */
.L_x_2019:
        /* <DEDUP_REMOVED lines=21> */
.L_x_2022:
[----:B------:R-:W-:-:S04]  /*d6f0*/  LOP3.LUT R2, R3, 0x80000000, RZ, 0xc0, !PT ;  /* 0x8000000003027812 */ /* 0x000fc800078ec0ff */
[----:B------:R-:W-:-:S04]  /*d700*/  SHF.R.U32.HI R3, RZ, 0x18, R2 ;  /* 0x00000018ff037819 */ /* 0x000fc80000011602 */
[----:B------:R-:W-:-:S04]  /*d710*/  LOP3.LUT R0, R0, R3, RZ, 0xfc, !PT ;  /* 0x0000000300007212 */ /* 0x000fc800078efcff */
[----:B------:R-:W-:-:S07]  /*d720*/  PRMT R8, R0, 0x7610, R8 ;  /* 0x0000761000087816 */ /* 0x000fce0000000008 */
.L_x_2021:
[----:B------:R-:W-:Y:S05]  /*d730*/  BSYNC B0 ;  /* 0x0000000000007941 */ /* 0x000fea0003800000 */
.L_x_2020:
[----:B------:R-:W-:Y:S01]  /*d740*/  STG.E.U8 desc[UR36][R16.64], R8 ;  /* 0x0000000810007986 */ /* 0x000fe2000c101124 */
[----:B------:R-:W-:Y:S05]  /*d750*/  EXIT ;  /* 0x000000000000794d */ /* 0x000fea0003800000 */
.L_x_2018:
        /* <DEDUP_REMOVED lines=21> */
.L_x_2025:
[----:B------:R-:W-:-:S04]  /*d8b0*/  LOP3.LUT R2, R3, 0x80000000, RZ, 0xc0, !PT ;  /* 0x8000000003027812 */ /* 0x000fc800078ec0ff */
[----:B------:R-:W-:-:S04]  /*d8c0*/  SHF.R.U32.HI R3, RZ, 0x18, R2 ;  /* 0x00000018ff037819 */ /* 0x000fc80000011602 */
[----:B------:R-:W-:-:S04]  /*d8d0*/  LOP3.LUT R0, R0, R3, RZ, 0xfc, !PT ;  /* 0x0000000300007212 */ /* 0x000fc800078efcff */
[----:B------:R-:W-:-:S07]  /*d8e0*/  PRMT R8, R0, 0x7610, R8 ;  /* 0x0000761000087816 */ /* 0x000fce0000000008 */
.L_x_2024:
[----:B------:R-:W-:Y:S05]  /*d8f0*/  BSYNC B0 ;  /* 0x0000000000007941 */ /* 0x000fea0003800000 */
.L_x_2023:
[----:B------:R-:W-:Y:S01]  /*d900*/  STG.E.U8 desc[UR36][R16.64], R8 ;  /* 0x0000000810007986 */ /* 0x000fe2000c101124 */
[----:B------:R-:W-:Y:S05]  /*d910*/  EXIT ;  /* 0x000000000000794d */ /* 0x000fea0003800000 */
.L_x_2017:
        /* <DEDUP_REMOVED lines=26> */
.L_x_2000:
[----:B------:R-:W-:Y:S01]  /*dac0*/  MOV R0, 0x0 ;  /* 0x0000000000007802 */ /* 0x000fe20000000f00 */
[----:B------:R-:W-:Y:S01]  /*dad0*/  ULDC.64 UR4, c[0x4][0x128] ;  /* 0x01004a0000047ab9 */ /* 0x000fe20000000a00 */
[----:B------:R-:W-:Y:S01]  /*dae0*/  ULDC.64 UR6, c[0x4][0x10] ;  /* 0x0100040000067ab9 */ /* 0x000fe20000000a00 */
[----:B------:R-:W-:Y:S01]  /*daf0*/  IMAD.U32 R4, RZ, RZ, UR4 ;  /* 0x00000004ff047e24 */ /* 0x000fe2000f8e00ff */
[----:B------:R0:W1:Y:S01]  /*db00*/  LDC.64 R2, c[0x4][R0] ;  /* 0x0100000000027b82 */ /* 0x0000620000000a00 */
[----:B------:R-:W-:Y:S01]  /*db10*/  IMAD.U32 R5, RZ, RZ, UR5 ;  /* 0x00000005ff057e24 */ /* 0x000fe2000f8e00ff */
[----:B------:R-:W-:Y:S01]  /*db20*/  ULDC.64 UR4, c[0x4][0x130] ;  /* 0x01004c0000047ab9 */ /* 0x000fe20000000a00 */
[----:B------:R-:W-:Y:S01]  /*db30*/  IMAD.U32 R10, RZ, RZ, UR6 ;  /* 0x00000006ff0a7e24 */ /* 0x000fe2000f8e00ff */
[----:B------:R-:W-:Y:S01]  /*db40*/  MOV R11, UR7 ;  /* 0x00000007000b7c02 */ /* 0x000fe20008000f00 */
[----:B------:R-:W-:Y:S02]  /*db50*/  IMAD.U32 R6, RZ, RZ, UR4 ;  /* 0x00000004ff067e24 */ /* 0x000fe4000f8e00ff */
[----:B------:R-:W-:-:S02]  /*db60*/  IMAD.U32 R7, RZ, RZ, UR5 ;  /* 0x00000005ff077e24 */ /* 0x000fc4000f8e00ff */
[----:B------:R-:W-:Y:S02]  /*db70*/  IMAD.MOV.U32 R8, RZ, RZ, 0x65 ;  /* 0x00000065ff087424 */ /* 0x000fe400078e00ff */
[----:B------:R-:W-:Y:S02]  /*db80*/  IMAD.MOV.U32 R12, RZ, RZ, 0x1 ;  /* 0x00000001ff0c7424 */ /* 0x000fe400078e00ff */
[----:B0-----:R-:W-:-:S07]  /*db90*/  IMAD.MOV.U32 R13, RZ, RZ, RZ ;  /* 0x000000ffff0d7224 */ /* 0x001fce00078e00ff */
[----:B------:R-:W-:-:S07]  /*dba0*/  LEPC R20, `(.L_x_2028) ;  /* 0x000000001014794e */ /* 0x000fce0000000000 */
[----:B-1----:R-:W-:Y:S05]  /*dbb0*/  CALL.ABS.NOINC R2 ;  /* 0x0000000002007343 */ /* 0x002fea0003c00000 */
.L_x_2028:
[----:B------:R-:W-:Y:S05]  /*dbc0*/  EXIT ;  /* 0x000000000000794d */ /* 0x000fea0003800000 */
.L_x_2027:
[----:B------:R-:W0:Y:S02]  /*dbd0*/  F2I.U64.F64.TRUNC R4, R4 ;  /* 0x0000000400047311 */ /* 0x000e24000030d800 */
[----:B0-----:R-:W-:Y:S01]  /*dbe0*/  STG.E.64 desc[UR36][R16.64], R4 ;  /* 0x0000000410007986 */ /* 0x001fe2000c101b24 */
[----:B------:R-:W-:Y:S05]  /*dbf0*/  EXIT ;  /* 0x000000000000794d */ /* 0x000fea0003800000 */
.L_x_2026:
[----:B------:R-:W0:Y:S02]  /*dc00*/  F2I.U32.F64.TRUNC R5, R4 ;  /* 0x0000000400057311 */ /* 0x000e24000030d000 */
[----:B0-----:R-:W-:Y:S01]  /*dc10*/  STG.E desc[UR36][R16.64], R5 ;  /* 0x0000000510007986 */ /* 0x001fe2000c101924 */
[----:B------:R-:W-:Y:S05]  /*dc20*/  EXIT ;  /* 0x000000000000794d */ /* 0x000fea0003800000 */
        .type           $_ZN2at6native18elementwise_kernelILi128ELi4EZNS0_15gpu_kernel_implIZZZNS0_15cos_kernel_cudaERNS_18TensorIteratorBaseEENKUlvE0_clEvENKUlvE_clEvEUldE_EEvS4_RKT_EUliE_EEviT1_$__internal_trig_reduction_slowpathd,@function
        .size           $_ZN2at6native18elementwise_kernelILi128ELi4EZNS0_15gpu_kernel_implIZZZNS0_15cos_kernel_cudaERNS_18TensorIteratorBaseEENKUlvE0_clEvENKUlvE_clEvEUldE_EEvS4_RKT_EUliE_EEviT1_$__internal_trig_reduction_slowpathd,(.L_x_2609 - $_ZN2at6native18elementwise_kernelILi128ELi4EZNS0_15gpu_kernel_implIZZZNS0_15cos_kernel_cudaERNS_18TensorIteratorBaseEENKUlvE0_clEvENKUlvE_clEvEUldE_EEvS4_RKT_EUliE_EEviT1_$__internal_trig_reduction_slowpathd)
$_ZN2at6native18elementwise_kernelILi128ELi4EZNS0_15gpu_kernel_implIZZZNS0_15cos_kernel_cudaERNS_18TensorIteratorBaseEENKUlvE0_clEvENKUlvE_clEvEUldE_EEvS4_RKT_EUliE_EEviT1_$__internal_trig_reduction_slowpathd:
[----:B------:R-:W-:Y:S01]  /*dc30*/  SHF.R.U32.HI R7, RZ, 0x14, R3 ;  /* 0x00000014ff077819 */ /* 0x000fe20000011603 */
[----:B------:R-:W-:-:S03]  /*dc40*/  IMAD.MOV.U32 R9, RZ, RZ, RZ ;  /* 0x000000ffff097224 */ /* 0x000fc600078e00ff */
[----:B------:R-:W-:-:S04]  /*dc50*/  LOP3.LUT R5, R7, 0x7ff, RZ, 0xc0, !PT ;  /* 0x000007ff07057812 */ /* 0x000fc800078ec0ff */
[----:B------:R-:W-:-:S13]  /*dc60*/  ISETP.NE.AND P0, PT, R5, 0x7ff, PT ;  /* 0x000007ff0500780c */ /* 0x000fda0003f05270 */
[----:B------:R-:W-:Y:S05]  /*dc70*/  @!P0 BRA `(.L_x_2029) ;  /* 0x00000008003c8947 */ /* 0x000fea0003800000 */
[----:B------:R-:W-:Y:S01]  /*dc80*/  VIADD R5, R5, 0xfffffc00 ;  /* 0xfffffc0005057836 */ /* 0x000fe20000000000 */
[----:B------:R-:W-:Y:S01]  /*dc90*/  BSSY B1, `(.L_x_2030) ;  /* 0x0000033000017945 */ /* 0x000fe20003800000 */
[----:B------:R-:W-:Y:S01]  /*dca0*/  VIADD R7, R7, 0xfffffc00 ;  /* 0xfffffc0007077836 */ /* 0x000fe20000000000 */
[----:B------:R-:W-:Y:S02]  /*dcb0*/  CS2R R20, SRZ ;  /* 0x0000000000147805 */ /* 0x000fe4000001ff00 */
[----:B------:R-:W-:Y:S02]  /*dcc0*/  SHF.R.U32.HI R6, RZ, 0x6, R5 ;  /* 0x00000006ff067819 */ /* 0x000fe40000011605 */
[----:B------:R-:W-:Y:S02]  /*dcd0*/  LOP3.LUT P2, R7, R7, 0x3f, RZ, 0xc0, !PT ;  /* 0x0000003f07077812 */ /* 0x000fe4000784c0ff */
[C---:B------:R-:W-:Y:S02]  /*dce0*/  IADD3 R8, -R6.reuse, 0x10, RZ ;  /* 0x0000001006087810 */ /* 0x040fe40007ffe1ff */
[----:B------:R-:W-:-:S02]  /*dcf0*/  IADD3 R5, -R6, 0x13, RZ ;  /* 0x0000001306057810 */ /* 0x000fc40007ffe1ff */
[----:B------:R-:W-:Y:S02]  /*dd00*/  ISETP.GT.AND P0, PT, R8, 0xe, PT ;  /* 0x0000000e0800780c */ /* 0x000fe40003f04270 */
[----:B------:R-:W-:Y:S02]  /*dd10*/  IADD3 R6, -R6, 0xf, RZ ;  /* 0x0000000f06067810 */ /* 0x000fe40007ffe1ff */
[----:B------:R-:W-:-:S03]  /*dd20*/  SEL R5, R5, 0x12, !P0 ;  /* 0x0000001205057807 */ /* 0x000fc60004000000 */
[----:B------:R-:W-:Y:S01]  /*dd30*/  IMAD.MOV.U32 R11, RZ, RZ, R6 ;  /* 0x000000ffff0b7224 */ /* 0x000fe200078e0006 */
[----:B------:R-:W-:-:S13]  /*dd40*/  ISETP.GT.AND P0, PT, R8, R5, PT ;  /* 0x000000050800720c */ /* 0x000fda0003f04270 */
[----:B------:R-:W-:Y:S05]  /*dd50*/  @P0 BRA `(.L_x_2031) ;  /* 0x0000000000980947 */ /* 0x000fea0003800000 */
[----:B------:R-:W0:Y:S01]  /*dd60*/  LDC.64 R12, c[0x4][0x140] ;  /* 0x01005000ff0c7b82 */ /* 0x000e220000000a00 */
[----:B------:R-:W-:Y:S01]  /*dd70*/  SHF.L.U64.HI R10, R0, 0xb, R3 ;  /* 0x0000000b000a7819 */ /* 0x000fe20000010203 */
[----:B------:R-:W-:Y:S01]  /*dd80*/  IMAD.MOV.U32 R11, RZ, RZ, R6 ;  /* 0x000000ffff0b7224 */ /* 0x000fe200078e0006 */
[----:B------:R-:W-:Y:S02]  /*dd90*/  CS2R R20, SRZ ;  /* 0x0000000000147805 */ /* 0x000fe4000001ff00 */
[----:B------:R-:W-:-:S03]  /*dda0*/  LOP3.LUT R10, R10, 0x80000000, RZ, 0xfc, !PT ;  /* 0x800000000a0a7812 */ /* 0x000fc600078efcff */
[----:B------:R-:W1:Y:S01]  /*ddb0*/  LDC.64 R8, c[0x0][0x208] ;  /* 0x00008200ff087b82 */ /* 0x000e620000000a00 */
[----:B0-----:R-:W-:-:S04]  /*ddc0*/  IMAD.WIDE R12, R6, 0x8, R12 ;  /* 0x00000008060c7825 */ /* 0x001fc800078e020c */
[----:B------:R-:W-:Y:S02]  /*ddd0*/  IMAD.MOV.U32 R15, RZ, RZ, R13 ;  /* 0x000000ffff0f7224 */ /* 0x000fe400078e000d */
[----:B------:R-:W-:Y:S02]  /*dde0*/  IMAD.SHL.U32 R13, R0, 0x800, RZ ;  /* 0x00000800000d7824 */ /* 0x000fe400078e00ff */
[----:B-1----:R-:W-:-:S07]  /*ddf0*/  IMAD.MOV.U32 R0, RZ, RZ, R1 ;  /* 0x000000ffff007224 */ /* 0x002fce00078e0001 */
.L_x_2032:
[----:B------:R-:W-:Y:S01]  /*de00*/  R2UR UR4, R8 ;  /* 0x00000000080472ca */ /* 0x000fe200000e0000 */
[----:B------:R-:W-:Y:S01]  /*de10*/  IMAD.MOV.U32 R24, RZ, RZ, R12 ;  /* 0x000000ffff187224 */ /* 0x000fe200078e000c */
[----:B------:R-:W-:Y:S01]  /*de20*/  R2UR UR5, R9 ;  /* 0x00000000090572ca */ /* 0x000fe200000e0000 */
[----:B------:R-:W-:-:S12]  /*de30*/  IMAD.MOV.U32 R25, RZ, RZ, R15 ;  /* 0x000000ffff197224 */ /* 0x000fd800078e000f */
[----:B------:R-:W2:Y:S01]  /*de40*/  LDG.E.64.CONSTANT R24, desc[UR4][R24.64] ;  /* 0x0000000418187981 */ /* 0x000ea2000c1e9b00 */
[----:B------:R-:W-:Y:S02]  /*de50*/  IMAD.MOV.U32 R26, RZ, RZ, R20 ;  /* 0x000000ffff1a7224 */ /* 0x000fe400078e0014 */
[----:B------:R-:W-:Y:S02]  /*de60*/  IMAD.MOV.U32 R27, RZ, RZ, R21 ;  /* 0x000000ffff1b7224 */ /* 0x000fe400078e0015 */
[----:B------:R-:W-:Y:S02]  /*de70*/  VIADD R11, R11, 0x1 ;  /* 0x000000010b0b7836 */ /* 0x000fe40000000000 */
[----:B--2---:R-:W-:-:S04]  /*de80*/  IMAD.WIDE.U32 R26, P3, R24, R13, R26 ;  /* 0x0000000d181a7225 */ /* 0x004fc8000786001a */
[CC--:B------:R-:W-:Y:S02]  /*de90*/  IMAD R21, R24.reuse, R10.reuse, RZ ;  /* 0x0000000a18157224 */ /* 0x0c0fe400078e02ff */
[----:B------:R-:W-:Y:S02]  /*dea0*/  IMAD R14, R25, R13, RZ ;  /* 0x0000000d190e7224 */ /* 0x000fe400078e02ff */
[----:B------:R-:W-:Y:S01]  /*deb0*/  IMAD.HI.U32 R18, R24, R10, RZ ;  /* 0x0000000a18127227 */ /* 0x000fe200078e00ff */
[----:B------:R-:W-:-:S03]  /*dec0*/  IADD3 R21, P0, R21, R27, RZ ;  /* 0x0000001b15157210 */ /* 0x000fc60007f1e0ff */
[C---:B------:R-:W-:Y:S01]  /*ded0*/  IMAD R24, R25.reuse, R10, RZ ;  /* 0x0000000a19187224 */ /* 0x040fe200078e02ff */
[----:B------:R-:W-:Y:S01]  /*dee0*/  IADD3 R27, P1, R14, R21, RZ ;  /* 0x000000150e1b7210 */ /* 0x000fe20007f3e0ff */
[----:B------:R-:W-:-:S04]  /*def0*/  IMAD.HI.U32 R14, R25, R13, RZ ;  /* 0x0000000d190e7227 */ /* 0x000fc800078e00ff */
[----:B------:R-:W-:Y:S01]  /*df00*/  IMAD.X R21, RZ, RZ, R18, P3 ;  /* 0x000000ffff157224 */ /* 0x000fe200018e0612 */
[----:B------:R-:W-:Y:S01]  /*df10*/  ISETP.GE.AND P3, PT, R11, R5, PT ;  /* 0x000000050b00720c */ /* 0x000fe20003f66270 */
[----:B------:R-:W-:Y:S01]  /*df20*/  IMAD.HI.U32 R18, R25, R10, RZ ;  /* 0x0000000a19127227 */ /* 0x000fe200078e00ff */
[----:B------:R0:W-:Y:S02]  /*df30*/  STL.64 [R0], R26 ;  /* 0x0000001a00007387 */ /* 0x0001e40000100a00 */
[----:B------:R-:W-:-:S04]  /*df40*/  IADD3.X R21, P0, R14, R21, RZ, P0, !PT ;  /* 0x000000150e157210 */ /* 0x000fc8000071e4ff */
[----:B------:R-:W-:Y:S01]  /*df50*/  IADD3.X R20, P1, R24, R21, RZ, P1, !PT ;  /* 0x0000001518147210 */ /* 0x000fe20000f3e4ff */
[----:B------:R-:W-:Y:S01]  /*df60*/  IMAD.X R18, RZ, RZ, R18, P0 ;  /* 0x000000ffff127224 */ /* 0x000fe200000e0612 */
[----:B------:R-:W-:-:S03]  /*df70*/  IADD3 R12, P0, R12, 0x8, RZ ;  /* 0x000000080c0c7810 */ /* 0x000fc60007f1e0ff */
[----:B------:R-:W-:Y:S01]  /*df80*/  IMAD.X R21, RZ, RZ, R18, P1 ;  /* 0x000000ffff157224 */ /* 0x000fe200008e0612 */
[----:B0-----:R-:W-:Y:S01]  /*df90*/  IADD3 R0, R0, 0x8, RZ ;  /* 0x0000000800007810 */ /* 0x001fe20007ffe0ff */
[----:B------:R-:W-:Y:S01]  /*dfa0*/  IMAD.X R15, RZ, RZ, R15, P0 ;  /* 0x000000ffff0f7224 */ /* 0x000fe200000e060f */
[----:B------:R-:W-:Y:S07]  /*dfb0*/  @!P3 BRA `(.L_x_2032) ;  /* 0xfffffffc0090b947 */ /* 0x000fee000383ffff */
.L_x_2031:
[----:B------:R-:W-:Y:S05]  /*dfc0*/  BSYNC B1 ;  /* 0x0000000000017941 */ /* 0x000fea0003800000 */
.L_x_2030:
[----:B------:R-:W-:-:S04]  /*dfd0*/  IMAD.IADD R6, R11, 0x1, -R6 ;  /* 0x000000010b067824 */ /* 0x000fc800078e0a06 */
[----:B------:R-:W-:-:S05]  /*dfe0*/  IMAD R25, R6, 0x8, R1 ;  /* 0x0000000806197824 */ /* 0x000fca00078e0201 */
[----:B------:R0:W-:Y:S04]  /*dff0*/  STL.64 [R25], R20 ;  /* 0x0000001419007387 */ /* 0x0001e80000100a00 */
[----:B------:R-:W2:Y:S04]  /*e000*/  LDL.64 R10, [R1+0x10] ;  /* 0x00001000010a7983 */ /* 0x000ea80000100a00 */
[----:B------:R-:W3:Y:S04]  /*e010*/  @P2 LDL.64 R12, [R1+0x8] ;  /* 0x00000800010c2983 */ /* 0x000ee80000100a00 */
[----:B------:R-:W4:Y:S01]  /*e020*/  LDL.64 R8, [R1+0x18] ;  /* 0x0000180001087983 */ /* 0x000f220000100a00 */
[----:B------:R-:W-:Y:S01]  /*e030*/  @P2 IADD3 R5, -R7, 0x40, RZ ;  /* 0x0000004007052810 */ /* 0x000fe20007ffe1ff */
[----:B------:R-:W-:Y:S01]  /*e040*/  UMOV UR4, URZ ;  /* 0x0000003f00047c82 */ /* 0x000fe20008000000 */
[----:B--2---:R-:W-:-:S02]  /*e050*/  @P2 SHF.L.U32 R15, R10, R7, RZ ;  /* 0x000000070a0f2219 */ /* 0x004fc400000006ff */
[-C--:B------:R-:W-:Y:S02]  /*e060*/  @P2 SHF.R.U64 R6, R10, R5.reuse, R11 ;  /* 0x000000050a062219 */ /* 0x080fe4000000120b */
[-CC-:B---3--:R-:W-:Y:S02]  /*e070*/  @P2 SHF.R.U64 R0, R12, R5.reuse, R13.reuse ;  /* 0x000000050c002219 */ /* 0x188fe4000000120d */
[----:B------:R-:W-:Y:S02]  /*e080*/  @P2 SHF.R.U32.HI R12, RZ, R5, R13 ;  /* 0x00000005ff0c2219 */ /* 0x000fe4000001160d */
[----:B------:R-:W-:Y:S02]  /*e090*/  @P2 SHF.L.U64.HI R13, R10, R7, R11 ;  /* 0x000000070a0d2219 */ /* 0x000fe4000001020b */
[----:B------:R-:W-:Y:S02]  /*e0a0*/  @P2 LOP3.LUT R10, R0, R15, RZ, 0xfc, !PT ;  /* 0x0000000f000a2212 */ /* 0x000fe400078efcff */
[----:B----4-:R-:W-:-:S02]  /*e0b0*/  @P2 SHF.L.U32 R15, R8, R7, RZ ;  /* 0x00000007080f2219 */ /* 0x010fc400000006ff */
[----:B------:R-:W-:Y:S02]  /*e0c0*/  @P2 SHF.R.U32.HI R5, RZ, R5, R11 ;  /* 0x00000005ff052219 */ /* 0x000fe4000001160b */
[----:B------:R-:W-:Y:S02]  /*e0d0*/  @P2 SHF.L.U64.HI R0, R8, R7, R9 ;  /* 0x0000000708002219 */ /* 0x000fe40000010209 */
[----:B------:R-:W-:Y:S02]  /*e0e0*/  @P2 LOP3.LUT R11, R12, R13, RZ, 0xfc, !PT ;  /* 0x0000000d0c0b2212 */ /* 0x000fe400078efcff */
[----:B------:R-:W-:Y:S02]  /*e0f0*/  @P2 LOP3.LUT R8, R15, R6, RZ, 0xfc, !PT ;  /* 0x000000060f082212 */ /* 0x000fe400078efcff */
[C-C-:B------:R-:W-:Y:S01]  /*e100*/  SHF.L.U64.HI R6, R10.reuse, 0x2, R11.reuse ;  /* 0x000000020a067819 */ /* 0x140fe2000001020b */
[----:B------:R-:W-:Y:S01]  /*e110*/  IMAD.SHL.U32 R10, R10, 0x4, RZ ;  /* 0x000000040a0a7824 */ /* 0x000fe200078e00ff */
[----:B------:R-:W-:Y:S01]  /*e120*/  SHF.R.U32.HI R11, RZ, 0x1e, R11 ;  /* 0x0000001eff0b7819 */ /* 0x000fe2000001160b */
[----:B------:R-:W-:Y:S01]  /*e130*/  IMAD.SHL.U32 R12, R8, 0x4, RZ ;  /* 0x00000004080c7824 */ /* 0x000fe200078e00ff */
[----:B------:R-:W-:-:S02]  /*e140*/  @P2 LOP3.LUT R9, R0, R5, RZ, 0xfc, !PT ;  /* 0x0000000500092212 */ /* 0x000fc400078efcff */
[----:B------:R-:W-:Y:S02]  /*e150*/  IADD3 RZ, P0, RZ, -R10, RZ ;  /* 0x8000000affff7210 */ /* 0x000fe40007f1e0ff */
[----:B------:R-:W-:Y:S02]  /*e160*/  LOP3.LUT R7, RZ, R6, RZ, 0x33, !PT ;  /* 0x00000006ff077212 */ /* 0x000fe400078e33ff */
[----:B------:R-:W-:Y:S02]  /*e170*/  LOP3.LUT R12, R11, R12, RZ, 0xfc, !PT ;  /* 0x0000000c0b0c7212 */ /* 0x000fe400078efcff */
[----:B------:R-:W-:Y:S02]  /*e180*/  SHF.L.U64.HI R11, R8, 0x2, R9 ;  /* 0x00000002080b7819 */ /* 0x000fe40000010209 */
[----:B------:R-:W-:Y:S02]  /*e190*/  IADD3.X R7, P0, RZ, R7, RZ, P0, !PT ;  /* 0x00000007ff077210 */ /* 0x000fe4000071e4ff */
[----:B------:R-:W-:-:S02]  /*e1a0*/  LOP3.LUT R5, RZ, R12, RZ, 0x33, !PT ;  /* 0x0000000cff057212 */ /* 0x000fc400078e33ff */
[----:B------:R-:W-:Y:S02]  /*e1b0*/  LOP3.LUT R8, RZ, R11, RZ, 0x33, !PT ;  /* 0x0000000bff087212 */ /* 0x000fe400078e33ff */
[----:B------:R-:W-:Y:S02]  /*e1c0*/  IADD3.X R5, P0, RZ, R5, RZ, P0, !PT ;  /* 0x00000005ff057210 */ /* 0x000fe4000071e4ff */
[----:B------:R-:W-:-:S03]  /*e1d0*/  SHF.R.U32.HI R0, RZ, 0x1d, R9 ;  /* 0x0000001dff007819 */ /* 0x000fc60000011609 */
[----:B------:R-:W-:Y:S01]  /*e1e0*/  IMAD.X R8, RZ, RZ, R8, P0 ;  /* 0x000000ffff087224 */ /* 0x000fe200000e0608 */
[----:B------:R-:W-:-:S04]  /*e1f0*/  LOP3.LUT P1, RZ, R0, 0x1, RZ, 0xc0, !PT ;  /* 0x0000000100ff7812 */ /* 0x000fc8000782c0ff */
[----:B------:R-:W-:Y:S02]  /*e200*/  SEL R8, R11, R8, !P1 ;  /* 0x000000080b087207 */ /* 0x000fe40004800000 */
[----:B------:R-:W-:Y:S02]  /*e210*/  SEL R13, R12, R5, !P1 ;  /* 0x000000050c0d7207 */ /* 0x000fe40004800000 */
[----:B------:R-:W-:Y:S02]  /*e220*/  ISETP.NE.U32.AND P0, PT, R8, RZ, PT ;  /* 0x000000ff0800720c */ /* 0x000fe40003f05070 */
[----:B------:R-:W-:Y:S02]  /*e230*/  SEL R6, R6, R7, !P1 ;  /* 0x0000000706067207 */ /* 0x000fe40004800000 */
[----:B------:R-:W-:Y:S01]  /*e240*/  SEL R11, R13, R8, !P0 ;  /* 0x000000080d0b7207 */ /* 0x000fe20004000000 */
[----:B------:R-:W-:-:S05]  /*e250*/  @P1 IMAD.MOV R10, RZ, RZ, -R10 ;  /* 0x000000ffff0a1224 */ /* 0x000fca00078e0a0a */
[----:B------:R-:W1:Y:S02]  /*e260*/  FLO.U32 R11, R11 ;  /* 0x0000000b000b7300 */ /* 0x000e6400000e0000 */
[C---:B-1----:R-:W-:Y:S02]  /*e270*/  IADD3 R12, -R11.reuse, 0x1f, RZ ;  /* 0x0000001f0b0c7810 */ /* 0x042fe40007ffe1ff */
[----:B------:R-:W-:-:S03]  /*e280*/  IADD3 R5, -R11, 0x3f, RZ ;  /* 0x0000003f0b057810 */ /* 0x000fc60007ffe1ff */
[----:B------:R-:W-:-:S05]  /*e290*/  @P0 IMAD.MOV R5, RZ, RZ, R12 ;  /* 0x000000ffff050224 */ /* 0x000fca00078e020c */
[C---:B------:R-:W-:Y:S02]  /*e2a0*/  ISETP.NE.U32.AND P0, PT, R5.reuse, RZ, PT ;  /* 0x000000ff0500720c */ /* 0x040fe40003f05070 */
[----:B------:R-:W-:Y:S02]  /*e2b0*/  IADD3 R7, -R5, 0x40, RZ ;  /* 0x0000004005077810 */ /* 0x000fe40007ffe1ff */
[----:B------:R-:W-:Y:S02]  /*e2c0*/  ISETP.NE.AND.EX P0, PT, RZ, RZ, PT, P0 ;  /* 0x000000ffff00720c */ /* 0x000fe40003f05300 */
[C---:B------:R-:W-:Y:S02]  /*e2d0*/  SHF.L.U32 R15, R13.reuse, R5, RZ ;  /* 0x000000050d0f7219 */ /* 0x040fe400000006ff */
[----:B------:R-:W-:Y:S02]  /*e2e0*/  SHF.R.U64 R10, R10, R7, R6 ;  /* 0x000000070a0a7219 */ /* 0x000fe40000001206 */
[----:B0-----:R-:W-:-:S02]  /*e2f0*/  SHF.L.U64.HI R21, R13, R5, R8 ;  /* 0x000000050d157219 */ /* 0x001fc40000010208 */
[----:B------:R-:W-:Y:S01]  /*e300*/  SHF.R.U32.HI R6, RZ, R7, R6 ;  /* 0x00000007ff067219 */ /* 0x000fe20000011606 */
[----:B------:R-:W-:-:S04]  /*e310*/  IMAD.MOV.U32 R7, RZ, RZ, RZ ;  /* 0x000000ffff077224 */ /* 0x000fc800078e00ff */
[----:B------:R-:W-:Y:S02]  /*e320*/  @P0 LOP3.LUT R13, R10, R15, RZ, 0xfc, !PT ;  /* 0x0000000f0a0d0212 */ /* 0x000fe400078efcff */
[----:B------:R-:W-:-:S03]  /*e330*/  @P0 LOP3.LUT R8, R6, R21, RZ, 0xfc, !PT ;  /* 0x0000001506080212 */ /* 0x000fc600078efcff */
[----:B------:R-:W-:-:S04]  /*e340*/  IMAD.WIDE.U32 R10, R13, 0x2168c235, RZ ;  /* 0x2168c2350d0a7825 */ /* 0x000fc800078e00ff */
[----:B------:R-:W-:Y:S01]  /*e350*/  IMAD.MOV.U32 R6, RZ, RZ, R11 ;  /* 0x000000ffff067224 */ /* 0x000fe200078e000b */
[----:B------:R-:W-:Y:S01]  /*e360*/  IADD3 RZ, P0, R10, R10, RZ ;  /* 0x0000000a0aff7210 */ /* 0x000fe20007f1e0ff */
[----:B------:R-:W-:-:S04]  /*e370*/  IMAD.HI.U32 R11, R8, -0x36f0255e, RZ ;  /* 0xc90fdaa2080b7827 */ /* 0x000fc800078e00ff */
[----:B------:R-:W-:-:S04]  /*e380*/  IMAD.WIDE.U32 R6, R13, -0x36f0255e, R6 ;  /* 0xc90fdaa20d067825 */ /* 0x000fc800078e0006 */
[C---:B------:R-:W-:Y:S02]  /*e390*/  IMAD R13, R8.reuse, -0x36f0255e, RZ ;  /* 0xc90fdaa2080d7824 */ /* 0x040fe400078e02ff */
[----:B------:R-:W-:-:S04]  /*e3a0*/  IMAD.WIDE.U32 R6, P2, R8, 0x2168c235, R6 ;  /* 0x2168c23508067825 */ /* 0x000fc80007840006 */
[----:B------:R-:W-:Y:S01]  /*e3b0*/  IMAD.X R8, RZ, RZ, R11, P2 ;  /* 0x000000ffff087224 */ /* 0x000fe200010e060b */
[----:B------:R-:W-:Y:S02]  /*e3c0*/  IADD3 R7, P2, R13, R7, RZ ;  /* 0x000000070d077210 */ /* 0x000fe40007f5e0ff */
[----:B------:R-:W-:Y:S02]  /*e3d0*/  IADD3.X RZ, P0, R6, R6, RZ, P0, !PT ;  /* 0x0000000606ff7210 */ /* 0x000fe4000071e4ff */
[C---:B------:R-:W-:Y:S01]  /*e3e0*/  ISETP.GT.U32.AND P3, PT, R7.reuse, RZ, PT ;  /* 0x000000ff0700720c */ /* 0x040fe20003f64070 */
[----:B------:R-:W-:Y:S01]  /*e3f0*/  IMAD.X R8, RZ, RZ, R8, P2 ;  /* 0x000000ffff087224 */ /* 0x000fe200010e0608 */
[----:B------:R-:W-:-:S04]  /*e400*/  IADD3.X R6, P2, R7, R7, RZ, P0, !PT ;  /* 0x0000000707067210 */ /* 0x000fc8000075e4ff */
[C---:B------:R-:W-:Y:S01]  /*e410*/  ISETP.GT.AND.EX P0, PT, R8.reuse, RZ, PT, P3 ;  /* 0x000000ff0800720c */ /* 0x040fe20003f04330 */
[----:B------:R-:W-:-:S03]  /*e420*/  IMAD.X R11, R8, 0x1, R8, P2 ;  /* 0x00000001080b7824 */ /* 0x000fc600010e0608 */
[----:B------:R-:W-:Y:S02]  /*e430*/  SEL R6, R6, R7, P0 ;  /* 0x0000000706067207 */ /* 0x000fe40000000000 */
[----:B------:R-:W-:Y:S02]  /*e440*/  SEL R7, R11, R8, P0 ;  /* 0x000000080b077207 */ /* 0x000fe40000000000 */
[----:B------:R-:W-:Y:S02]  /*e450*/  IADD3 R6, P2, R6, 0x1, RZ ;  /* 0x0000000106067810 */ /* 0x000fe40007f5e0ff */
[----:B------:R-:W-:Y:S02]  /*e460*/  SEL R8, RZ, 0x1, !P0 ;  /* 0x00000001ff087807 */ /* 0x000fe40004000000 */
[----:B------:R-:W-:Y:S01]  /*e470*/  LOP3.LUT P0, R3, R3, 0x80000000, RZ, 0xc0, !PT ;  /* 0x8000000003037812 */ /* 0x000fe2000780c0ff */
[----:B------:R-:W-:Y:S02]  /*e480*/  IMAD.X R7, RZ, RZ, R7, P2 ;  /* 0x000000ffff077224 */ /* 0x000fe400010e0607 */
[----:B------:R-:W-:Y:S01]  /*e490*/  IMAD.IADD R8, R8, 0x1, R5 ;  /* 0x0000000108087824 */ /* 0x000fe200078e0205 */
[----:B------:R-:W-:-:S02]  /*e4a0*/  @P1 LOP3.LUT R3, R3, 0x80000000, RZ, 0x3c, !PT ;  /* 0x8000000003031812 */ /* 0x000fc400078e3cff */
[----:B------:R-:W-:Y:S01]  /*e4b0*/  SHF.R.U64 R6, R6, 0xa, R7 ;  /* 0x0000000a06067819 */ /* 0x000fe20000001207 */
[----:B------:R-:W-:-:S03]  /*e4c0*/  IMAD.SHL.U32 R8, R8, 0x100000, RZ ;  /* 0x0010000008087824 */ /* 0x000fc600078e00ff */
[----:B------:R-:W-:-:S04]  /*e4d0*/  IADD3 R6, P2, R6, 0x1, RZ ;  /* 0x0000000106067810 */ /* 0x000fc80007f5e0ff */
[----:B------:R-:W-:-:S04]  /*e4e0*/  LEA.HI.X R7, R7, RZ, RZ, 0x16, P2 ;  /* 0x000000ff07077211 */ /* 0x000fc800010fb4ff */
[--C-:B------:R-:W-:Y:S02]  /*e4f0*/  SHF.R.U64 R5, R6, 0x1, R7.reuse ;  /* 0x0000000106057819 */ /* 0x100fe40000001207 */
[----:B------:R-:W-:Y:S02]  /*e500*/  LOP3.LUT R6, R0, 0x1, RZ, 0xc0, !PT ;  /* 0x0000000100067812 */ /* 0x000fe400078ec0ff */
[----:B------:R-:W-:Y:S02]  /*e510*/  SHF.R.U32.HI R7, RZ, 0x1, R7 ;  /* 0x00000001ff077819 */ /* 0x000fe40000011607 */
[----:B------:R-:W-:Y:S02]  /*e520*/  IADD3 R0, P2, P3, R5, -UR4, RZ ;  /* 0x8000000405007c10 */ /* 0x000fe4000fb5e0ff */
[----:B------:R-:W-:Y:S02]  /*e530*/  LEA.HI R9, R9, R6, RZ, 0x2 ;  /* 0x0000000609097211 */ /* 0x000fe400078f10ff */
[----:B------:R-:W-:-:S03]  /*e540*/  IADD3.X R6, R7, 0x3fe00000, ~R8, P2, P3 ;  /* 0x3fe0000007067810 */ /* 0x000fc600017e6c08 */
[----:B------:R-:W-:Y:S01]  /*e550*/  @P0 IMAD.MOV R9, RZ, RZ, -R9 ;  /* 0x000000ffff090224 */ /* 0x000fe200078e0a09 */
[----:B------:R-:W-:-:S07]  /*e560*/  LOP3.LUT R3, R6, R3, RZ, 0xfc, !PT ;  /* 0x0000000306037212 */ /* 0x000fce00078efcff */
.L_x_2029:
[----:B------:R-:W-:Y:S02]  /*e570*/  IMAD.MOV.U32 R5, RZ, RZ, 0x0 ;  /* 0x00000000ff057424 */ /* 0x000fe400078e00ff */
[----:B------:R-:W-:Y:S02]  /*e580*/  IMAD.MOV.U32 R6, RZ, RZ, R0 ;  /* 0x000000ffff067224 */ /* 0x000fe400078e0000 */
[----:B------:R-:W-:Y:S01]  /*e590*/  IMAD.MOV.U32 R7, RZ, RZ, R3 ;  /* 0x000000ffff077224 */ /* 0x000fe200078e0003 */
[----:B------:R-:W-:Y:S06]  /*e5a0*/  RET.REL.NODEC R4 `(_ZN2at6native18elementwise_kernelILi128ELi4EZNS0_15gpu_kernel_implIZZZNS0_15cos_kernel_cudaERNS_18TensorIteratorBaseEENKUlvE0_clEvENKUlvE_clEvEUldE_EEvS4_RKT_EUliE_EEviT1_) ;  /* 0xffffff1804947950 */ /* 0x000fec0003c3ffff */
.L_x_2033:
        /* <DEDUP_REMOVED lines=13> */
.L_x_2609:


//--------------------- .text._ZN2at6native27unrolled_elementwise_kernelIZZZNS0_15cos_kernel_cudaERNS_18TensorIteratorBaseEENKUlvE0_clEvENKUlvE_clEvEUldE_St5arrayIPcLm2EELi4E23TrivialOffsetCalculatorILi1EjESB_NS0_6memory12LoadWithCastILi1EEENSC_13StoreWithCastILi1EEEEEviT_T0_T2_T3_T4_T5_ --------------------------
	.section	.text._ZN2at6native27unrolled_elementwise_kernelIZZZNS0_15cos_kernel_cudaERNS_18TensorIteratorBaseEENKUlvE0_clEvENKUlvE_clEvEUldE_St5arrayIPcLm2EELi4E23TrivialOffsetCalculatorILi1EjESB_NS0_6memory12LoadWithCastILi1EEENSC_13StoreWithCastILi1EEEEEviT_T0_T2_T3_T4_T5_,"ax",@progbits
	.align	128
        .global         _ZN2at6native27unrolled_elementwise_kernelIZZZNS0_15cos_kernel_cudaERNS_18TensorIteratorBaseEENKUlvE0_clEvENKUlvE_clEvEUldE_St5arrayIPcLm2EELi4E23TrivialOffsetCalculatorILi1EjESB_NS0_6memory12LoadWithCastILi1EEENSC_13StoreWithCastILi1EEEEEviT_T0_T2_T3_T4_T5_
        .type           _ZN2at6native27unrolled_elementwise_kernelIZZZNS0_15cos_kernel_cudaERNS_18TensorIteratorBaseEENKUlvE0_clEvENKUlvE_clEvEUldE_St5arrayIPcLm2EELi4E23TrivialOffsetCalculatorILi1EjESB_NS0_6memory12LoadWithCastILi1EEENSC_13StoreWithCastILi1EEEEEviT_T0_T2_T3_T4_T5_,@function
        .size           _ZN2at6native27unrolled_elementwise_kernelIZZZNS0_15cos_kernel_cudaERNS_18TensorIteratorBaseEENKUlvE0_clEvENKUlvE_clEvEUldE_St5arrayIPcLm2EELi4E23TrivialOffsetCalculatorILi1EjESB_NS0_6memory12LoadWithCastILi1EEENSC_13StoreWithCastILi1EEEEEviT_T0_T2_T3_T4_T5_,(.L_x_2610 - _ZN2at6native27unrolled_elementwise_kernelIZZZNS0_15cos_kernel_cudaERNS_18TensorIteratorBaseEENKUlvE0_clEvENKUlvE_clEvEUldE_St5arrayIPcLm2EELi4E23TrivialOffsetCalculatorILi1EjESB_NS0_6memory12LoadWithCastILi1EEENSC_13StoreWithCastILi1EEEEEviT_T0_T2_T3_T4_T5_)
        .other          _ZN2at6native27unrolled_elementwise_kernelIZZZNS0_15cos_kernel_cudaERNS_18TensorIteratorBaseEENKUlvE0_clEvENKUlvE_clEvEUldE_St5arrayIPcLm2EELi4E23TrivialOffsetCalculatorILi1EjESB_NS0_6memory12LoadWithCastILi1EEENSC_13StoreWithCastILi1EEEEEviT_T0_T2_T3_T4_T5_,@"STO_CUDA_ENTRY STV_DEFAULT"
_ZN2at6native27unrolled_elementwise_kernelIZZZNS0_15cos_kernel_cudaERNS_18TensorIteratorBaseEENKUlvE0_clEvENKUlvE_clEvEUldE_St5arrayIPcLm2EELi4E23TrivialOffsetCalculatorILi1EjESB_NS0_6memory12LoadWithCastILi1EEENSC_13StoreWithCastILi1EEEEEviT_T0_T2_T3_T4_T5_:
.text._ZN2at6native27unrolled_elementwise_kernelIZZZNS0_15cos_kernel_cudaERNS_18TensorIteratorBaseEENKUlvE0_clEvENKUlvE_clEvEUldE_St5arrayIPcLm2EELi4E23TrivialOffsetCalculatorILi1EjESB_NS0_6memory12LoadWithCastILi1EEENSC_13StoreWithCastILi1EEEEEviT_T0_T2_T3_T4_T5_:
[----:B------:R-:W0:Y:S01]  /*0000*/  LDC R1, c[0x0][0x28] ;  /* 0x00000a00ff017b82 */ /* 0x000e220000000800 */
[----:B------:R-:W1:Y:S07]  /*0010*/  S2R R2, SR_CTAID.X ;  /* 0x0000000000027919 */ /* 0x000e6e0000002500 */
[----:B------:R-:W1:Y:S01]  /*0020*/  LDC R3, c[0x0][0x210] ;  /* 0x00008400ff037b82 */ /* 0x000e620000000800 */
[----:B------:R-:W-:Y:S01]  /*0030*/  ULDC.64 UR36, c[0x0][0x208] ;  /* 0x0000820000247ab9 */ /* 0x000fe20000000a00 */
[----:B------:R-:W-:Y:S01]  /*0040*/  BSSY B6, `(.L_x_2034) ;  /* 0x00000ff000067945 */ /* 0x000fe20003800000 */
[----:B------:R-:W2:Y:S01]  /*0050*/  S2R R29, SR_TID.X ;  /* 0x00000000001d7919 */ /* 0x000ea20000002100 */
[----:B0-----:R-:W-:Y:S01]  /*0060*/  VIADD R1, R1, 0xffffffd8 ;  /* 0xffffffd801017836 */ /* 0x001fe20000000000 */
[----:B------:R-:W-:-:S02]  /*0070*/  CS2R R22, SRZ ;  /* 0x0000000000167805 */ /* 0x000fc4000001ff00 */
[----:B------:R-:W-:Y:S01]  /*0080*/  CS2R R26, SRZ ;  /* 0x00000000001a7805 */ /* 0x000fe2000001ff00 */
[----:B------:R-:W0:Y:S01]  /*0090*/  LDC.U8 R19, c[0x0][0x22c] ;  /* 0x00008b00ff137b82 */ /* 0x000e220000000000 */
[----:B-1----:R-:W-:-:S05]  /*00a0*/  IMAD R18, R2, -0x200, R3 ;  /* 0xfffffe0002127824 */ /* 0x002fca00078e0203 */
[----:B--2---:R-:W-:-:S13]  /*00b0*/  ISETP.GE.AND P0, PT, R29, R18, PT ;  /* 0x000000121d00720c */ /* 0x004fda0003f06270 */
[----:B------:R-:W-:Y:S05]  /*00c0*/  @P0 BRA `(.L_x_2035) ;  /* 0x0000000c00d80947 */ /* 0x000fea0003800000 */
[----:B------:R-:W1:Y:S01]  /*00d0*/  LDC.64 R4, c[0x0][0x220] ;  /* 0x00008800ff047b82 */ /* 0x000e620000000a00 */
[----:B0-----:R-:W-:Y:S01]  /*00e0*/  PRMT R0, R19, 0x9910, RZ ;  /* 0x0000991013007816 */ /* 0x001fe200000000ff */
[----:B------:R-:W-:Y:S01]  /*00f0*/  IMAD R29, R2, 0x200, R29 ;  /* 0x00000200021d7824 */ /* 0x000fe200078e021d */
[----:B------:R-:W-:Y:S02]  /*0100*/  ULDC UR4, c[0x0][0x230] ;  /* 0x00008c0000047ab9 */ /* 0x000fe40000000800 */
[----:B------:R-:W-:Y:S01]  /*0110*/  ISETP.GT.AND P0, PT, R0, 0x9, PT ;  /* 0x000000090000780c */ /* 0x000fe20003f04270 */
[----:B------:R-:W-:-:S05]  /*0120*/  IMAD R29, R29, UR4, RZ ;  /* 0x000000041d1d7c24 */ /* 0x000fca000f8e02ff */
[----:B-1----:R-:W-:-:S05]  /*0130*/  IADD3 R4, P1, R29, R4, RZ ;  /* 0x000000041d047210 */ /* 0x002fca0007f3e0ff */
        /* <DEDUP_REMOVED lines=13> */
.L_x_2039:
[----:B------:R-:W2:Y:S02]  /*0210*/  LDG.E.U8 R4, desc[UR36][R4.64] ;  /* 0x0000002404047981 */ /* 0x000ea4000c1e1100 */
[----:B--2---:R0:W1:Y:S01]  /*0220*/  I2F.F64.U16 R26, R4 ;  /* 0x00000004001a7312 */ /* 0x0040620000101800 */
[----:B------:R-:W-:Y:S05]  /*0230*/  BRA `(.L_x_2041) ;  /* 0x0000000c00747947 */ /* 0x000fea0003800000 */
.L_x_2038:
        /* <DEDUP_REMOVED lines=9> */
.L_x_2043:
[----:B------:R-:W2:Y:S02]  /*02d0*/  LDG.E R4, desc[UR36][R4.64] ;  /* 0x0000002404047981 */ /* 0x000ea4000c1e1900 */
[----:B--2---:R1:W2:Y:S01]  /*02e0*/  I2F.F64 R26, R4 ;  /* 0x00000004001a7312 */ /* 0x0042a20000201c00 */
[----:B------:R-:W-:Y:S05]  /*02f0*/  BRA `(.L_x_2041) ;  /* 0x0000000c00447947 */ /* 0x000fea0003800000 */
.L_x_2042:
[----:B------:R-:W2:Y:S02]  /*0300*/  LDG.E.U16 R4, desc[UR36][R4.64] ;  /* 0x0000002404047981 */ /* 0x000ea4000c1e1500 */
[----:B--2---:R3:W4:Y:S01]  /*0310*/  I2F.F64.S16 R26, R4 ;  /* 0x00000004001a7312 */ /* 0x0047220000101c00 */
[----:B------:R-:W-:Y:S05]  /*0320*/  BRA `(.L_x_2041) ;  /* 0x0000000c00387947 */ /* 0x000fea0003800000 */
.L_x_2037:
        /* <DEDUP_REMOVED lines=10> */
.L_x_2045:
[----:B------:R-:W2:Y:S02]  /*03d0*/  LDG.E.U16 R0, desc[UR36][R4.64] ;  /* 0x0000002404007981 */ /* 0x000ea4000c1e1500 */
[----:B--2---:R-:W-:-:S05]  /*03e0*/  HADD2.F32 R0, -RZ, R0.H0_H0 ;  /* 0x20000000ff007230 */ /* 0x004fca0000004100 */
[----:B------:R-:W-:-:S04]  /*03f0*/  FMUL.FTZ R0, R0, 1 ;  /* 0x3f80000000007820 */ /* 0x000fc80000410000 */
[----:B------:R0:W1:Y:S01]  /*0400*/  F2F.F64.F32 R26, R0 ;  /* 0x00000000001a7310 */ /* 0x0000620000201800 */
[----:B------:R-:W-:Y:S05]  /*0410*/  BRA `(.L_x_2041) ;  /* 0x0000000800fc7947 */ /* 0x000fea0003800000 */
.L_x_2044:
        /* <DEDUP_REMOVED lines=10> */
.L_x_2047:
[----:B------:R-:W2:Y:S02]  /*04c0*/  LDG.E.U16 R4, desc[UR36][R4.64] ;  /* 0x0000002404047981 */ /* 0x000ea4000c1e1500 */
[----:B--2---:R-:W-:-:S05]  /*04d0*/  HADD2.F32 R0, -RZ, R4.H0_H0 ;  /* 0x20000004ff007230 */ /* 0x004fca0000004100 */
[----:B------:R-:W-:-:S04]  /*04e0*/  FMUL.FTZ R0, R0, 1 ;  /* 0x3f80000000007820 */ /* 0x000fc80000410000 */
[----:B------:R0:W1:Y:S01]  /*04f0*/  F2F.F64.F32 R26, R0 ;  /* 0x00000000001a7310 */ /* 0x0000620000201800 */
[----:B------:R-:W-:Y:S05]  /*0500*/  BRA `(.L_x_2041) ;  /* 0x0000000800c07947 */ /* 0x000fea0003800000 */
.L_x_2046:
[----:B------:R0:W5:Y:S01]  /*0510*/  LDG.E.64 R26, desc[UR36][R4.64] ;  /* 0x00000024041a7981 */ /* 0x000162000c1e1b00 */
[----:B------:R-:W-:Y:S05]  /*0520*/  BRA `(.L_x_2041) ;  /* 0x0000000800b87947 */ /* 0x000fea0003800000 */
.L_x_2036:
        /* <DEDUP_REMOVED lines=13> */
.L_x_2050:
[----:B------:R0:W5:Y:S01]  /*0600*/  LDG.E.64 R26, desc[UR36][R4.64] ;  /* 0x00000024041a7981 */ /* 0x000162000c1e1b00 */
[----:B------:R-:W-:Y:S05]  /*0610*/  BRA `(.L_x_2041) ;  /* 0x00000008007c7947 */ /* 0x000fea0003800000 */
.L_x_2049:
        /* <DEDUP_REMOVED lines=25> */
[----:B------:R-:W-:-:S04]  /*07b0*/  FMUL.FTZ R7, R7, 1 ;  /* 0x3f80000007077820 */ /* 0x000fc80000410000 */
[----:B------:R0:W1:Y:S01]  /*07c0*/  F2F.F64.F32 R26, R7 ;  /* 0x00000007001a7310 */ /* 0x0000620000201800 */
[----:B------:R-:W-:Y:S05]  /*07d0*/  BRA `(.L_x_2041) ;  /* 0x00000008000c7947 */ /* 0x000fea0003800000 */
.L_x_2052:
        /* <DEDUP_REMOVED lines=16> */
.L_x_2051:
[----:B------:R-:W2:Y:S02]  /*08e0*/  LDG.E.U16 R0, desc[UR36][R4.64] ;  /* 0x0000002404007981 */ /* 0x000ea4000c1e1500 */
[----:B--2---:R-:W-:-:S04]  /*08f0*/  IMAD.U32 R0, R0, 0x10000, RZ ;  /* 0x0001000000007824 */ /* 0x004fc800078e00ff */
[----:B------:R-:W-:-:S04]  /*0900*/  FMUL.FTZ R0, R0, 1 ;  /* 0x3f80000000007820 */ /* 0x000fc80000410000 */
[----:B------:R0:W1:Y:S01]  /*0910*/  F2F.F64.F32 R26, R0 ;  /* 0x00000000001a7310 */ /* 0x0000620000201800 */
[----:B------:R-:W-:Y:S05]  /*0920*/  BRA `(.L_x_2041) ;  /* 0x0000000400b87947 */ /* 0x000fea0003800000 */
.L_x_2048:
        /* <DEDUP_REMOVED lines=11> */
.L_x_2055:
        /* <DEDUP_REMOVED lines=21> */
.L_x_2059:
[----:B------:R-:W-:Y:S05]  /*0b30*/  BSYNC B1 ;  /* 0x0000000000017941 */ /* 0x000fea0003800000 */
.L_x_2058:
[----:B------:R-:W-:Y:S01]  /*0b40*/  LEA R5, R0, 0x3b800000, 0x17 ;  /* 0x3b80000000057811 */ /* 0x000fe200078eb8ff */
[----:B------:R-:W-:-:S05]  /*0b50*/  IMAD.SHL.U32 R0, R3, 0x100000, RZ ;  /* 0x0010000003007824 */ /* 0x000fca00078e00ff */
[----:B------:R-:W-:-:S07]  /*0b60*/  LOP3.LUT R0, R5, R0, R6, 0xfe, !PT ;  /* 0x0000000005007212 */ /* 0x000fce00078efe06 */
.L_x_2057:
[----:B------:R-:W-:Y:S05]  /*0b70*/  BSYNC B0 ;  /* 0x0000000000007941 */ /* 0x000fea0003800000 */
.L_x_2056:
[----:B------:R-:W-:-:S04]  /*0b80*/  FMUL.FTZ R0, R0, 1 ;  /* 0x3f80000000007820 */ /* 0x000fc80000410000 */
[----:B------:R0:W1:Y:S01]  /*0b90*/  F2F.F64.F32 R26, R0 ;  /* 0x00000000001a7310 */ /* 0x0000620000201800 */
[----:B------:R-:W-:Y:S05]  /*0ba0*/  BRA `(.L_x_2041) ;  /* 0x0000000400187947 */ /* 0x000fea0003800000 */
.L_x_2054:
        /* <DEDUP_REMOVED lines=21> */
.L_x_2063:
[----:B------:R-:W-:Y:S05]  /*0d00*/  BSYNC B1 ;  /* 0x0000000000017941 */ /* 0x000fea0003800000 */
.L_x_2062:
[----:B------:R-:W-:Y:S01]  /*0d10*/  LEA R5, R0, 0x37800000, 0x17 ;  /* 0x3780000000057811 */ /* 0x000fe200078eb8ff */
[----:B------:R-:W-:-:S05]  /*0d20*/  IMAD.SHL.U32 R0, R3, 0x200000, RZ ;  /* 0x0020000003007824 */ /* 0x000fca00078e00ff */
[----:B------:R-:W-:-:S07]  /*0d30*/  LOP3.LUT R0, R5, R0, R6, 0xfe, !PT ;  /* 0x0000000005007212 */ /* 0x000fce00078efe06 */
.L_x_2061:
[----:B------:R-:W-:Y:S05]  /*0d40*/  BSYNC B0 ;  /* 0x0000000000007941 */ /* 0x000fea0003800000 */
.L_x_2060:
[----:B------:R-:W-:-:S04]  /*0d50*/  FMUL.FTZ R0, R0, 1 ;  /* 0x3f80000000007820 */ /* 0x000fc80000410000 */
[----:B------:R0:W1:Y:S01]  /*0d60*/  F2F.F64.F32 R26, R0 ;  /* 0x00000000001a7310 */ /* 0x0000620000201800 */
[----:B------:R-:W-:Y:S05]  /*0d70*/  BRA `(.L_x_2041) ;  /* 0x0000000000a47947 */ /* 0x000fea0003800000 */
.L_x_2053:
        /* <DEDUP_REMOVED lines=14> */
.L_x_2067:
[----:B------:R-:W-:Y:S05]  /*0e60*/  BSYNC B0 ;  /* 0x0000000000007941 */ /* 0x000fea0003800000 */
.L_x_2066:
[----:B------:R-:W-:-:S04]  /*0e70*/  FMUL.FTZ R0, R0, 1 ;  /* 0x3f80000000007820 */ /* 0x000fc80000410000 */
[----:B------:R0:W1:Y:S01]  /*0e80*/  F2F.F64.F32 R26, R0 ;  /* 0x00000000001a7310 */ /* 0x0000620000201800 */
[----:B------:R-:W-:Y:S05]  /*0e90*/  BRA `(.L_x_2041) ;  /* 0x00000000005c7947 */ /* 0x000fea0003800000 */
.L_x_2040:
        /* <DEDUP_REMOVED lines=16> */
.L_x_2068:
[----:B------:R-:W-:Y:S01]  /*0fa0*/  CS2R R26, SRZ ;  /* 0x00000000001a7805 */ /* 0x000fe2000001ff00 */
[----:B------:R-:W-:Y:S06]  /*0fb0*/  BRA `(.L_x_2041) ;  /* 0x0000000000147947 */ /* 0x000fec0003800000 */
.L_x_2065:
[----:B------:R-:W2:Y:S02]  /*0fc0*/  LDG.E.64 R26, desc[UR36][R4.64] ;  /* 0x00000024041a7981 */ /* 0x000ea4000c1e1b00 */
[----:B--2---:R-:W0:Y:S01]  /*0fd0*/  I2F.F64.U64 R26, R26 ;  /* 0x0000001a001a7312 */ /* 0x004e220000301800 */
[----:B------:R-:W-:Y:S05]  /*0fe0*/  BRA `(.L_x_2041) ;  /* 0x0000000000087947 */ /* 0x000fea0003800000 */
.L_x_2064:
[----:B------:R-:W2:Y:S02]  /*0ff0*/  LDG.E R4, desc[UR36][R4.64] ;  /* 0x0000002404047981 */ /* 0x000ea4000c1e1900 */
[----:B--2---:R0:W1:Y:S02]  /*1000*/  I2F.F64.U32 R26, R4 ;  /* 0x00000004001a7312 */ /* 0x0040640000201800 */
.L_x_2041:
[----:B------:R-:W3:Y:S02]  /*1010*/  S2R R29, SR_TID.X ;  /* 0x00000000001d7919 */ /* 0x000ee40000002100 */
[----:B---3--:R-:W-:-:S07]  /*1020*/  VIADD R29, R29, 0x80 ;  /* 0x000000801d1d7836 */ /* 0x008fce0000000000 */
.L_x_2035:
[----:B------:R-:W-:Y:S05]  /*1030*/  BSYNC B6 ;  /* 0x0000000000067941 */ /* 0x000fea0003800000 */
.L_x_2034:
        /* <DEDUP_REMOVED lines=21> */
[----:B------:R-:W3:Y:S02]  /*1190*/  LDG.E.S8 R4, desc[UR36][R4.64] ;  /* 0x0000002404047981 */ /* 0x000ee4000c1e1300 */
[----:B---3--:R0:W1:Y:S01]  /*11a0*/  I2F.F64.S16 R22, R4 ;  /* 0x0000000400167312 */ /* 0x0080620000101c00 */
[----:B------:R-:W-:Y:S05]  /*11b0*/  BRA `(.L_x_2076) ;  /* 0x0000000c007c7947 */ /* 0x000fea0003800000 */
.L_x_2074:
[----:B------:R-:W3:Y:S02]  /*11c0*/  LDG.E.U8 R4, desc[UR36][R4.64] ;  /* 0x0000002404047981 */ /* 0x000ee4000c1e1100 */
[----:B---3--:R0:W1:Y:S01]  /*11d0*/  I2F.F64.U16 R22, R4 ;  /* 0x0000000400167312 */ /* 0x0080620000101800 */
[----:B------:R-:W-:Y:S05]  /*11e0*/  BRA `(.L_x_2076) ;  /* 0x0000000c00707947 */ /* 0x000fea0003800000 */
.L_x_2073:
[----:B------:R-:W-:-:S13]  /*11f0*/  ISETP.NE.AND P0, PT, R0, 0x2, PT ;  /* 0x000000020000780c */ /* 0x000fda0003f05270 */
[----:B------:R-:W-:Y:S05]  /*1200*/  @!P0 BRA `(.L_x_2077) ;  /* 0x0000000000288947 */ /* 0x000fea0003800000 */
[----:B------:R-:W-:-:S13]  /*1210*/  ISETP.NE.AND P0, PT, R0, 0x3, PT ;  /* 0x000000030000780c */ /* 0x000fda0003f05270 */
[----:B------:R-:W-:Y:S05]  /*1220*/  @!P0 BRA `(.L_x_2078) ;  /* 0x0000000000148947 */ /* 0x000fea0003800000 */
[----:B------:R-:W-:-:S13]  /*1230*/  ISETP.NE.AND P0, PT, R0, 0x4, PT ;  /* 0x000000040000780c */ /* 0x000fda0003f05270 */
[----:B------:R-:W-:Y:S05]  /*1240*/  @P0 BRA `(.L_x_2075) ;  /* 0x0000000800fc0947 */ /* 0x000fea0003800000 */
[----:B------:R-:W3:Y:S02]  /*1250*/  LDG.E.64 R22, desc[UR36][R4.64] ;  /* 0x0000002404167981 */ /* 0x000ee4000c1e1b00 */
[----:B---3--:R-:W0:Y:S01]  /*1260*/  I2F.F64.S64 R22, R22 ;  /* 0x0000001600167312 */ /* 0x008e220000301c00 */
[----:B------:R-:W-:Y:S05]  /*1270*/  BRA `(.L_x_2076) ;  /* 0x0000000c004c7947 */ /* 0x000fea0003800000 */
.L_x_2078:
[----:B------:R-:W3:Y:S02]  /*1280*/  LDG.E R4, desc[UR36][R4.64] ;  /* 0x0000002404047981 */ /* 0x000ee4000c1e1900 */
[----:B---3--:R0:W1:Y:S01]  /*1290*/  I2F.F64 R22, R4 ;  /* 0x0000000400167312 */ /* 0x0080620000201c00 */
[----:B------:R-:W-:Y:S05]  /*12a0*/  BRA `(.L_x_2076) ;  /* 0x0000000c00407947 */ /* 0x000fea0003800000 */
.L_x_2077:
[----:B------:R-:W3:Y:S02]  /*12b0*/  LDG.E.U16 R4, desc[UR36][R4.64] ;  /* 0x0000002404047981 */ /* 0x000ee4000c1e1500 */
[----:B---3--:R0:W1:Y:S01]  /*12c0*/  I2F.F64.S16 R22, R4 ;  /* 0x0000000400167312 */ /* 0x0080620000101c00 */
[----:B------:R-:W-:Y:S05]  /*12d0*/  BRA `(.L_x_2076) ;  /* 0x0000000c00347947 */ /* 0x000fea0003800000 */
.L_x_2072:
[----:B------:R-:W-:-:S13]  /*12e0*/  ISETP.GT.AND P0, PT, R0, 0x6, PT ;  /* 0x000000060000780c */ /* 0x000fda0003f04270 */
[----:B------:R-:W-:Y:S05]  /*12f0*/  @P0 BRA `(.L_x_2079) ;  /* 0x0000000000340947 */ /* 0x000fea0003800000 */
[----:B------:R-:W-:-:S13]  /*1300*/  ISETP.NE.AND P0, PT, R0, 0x5, PT ;  /* 0x000000050000780c */ /* 0x000fda0003f05270 */
[----:B------:R-:W-:Y:S05]  /*1310*/  @!P0 BRA `(.L_x_2080) ;  /* 0x0000000000188947 */ /* 0x000fea0003800000 */
[----:B------:R-:W-:-:S13]  /*1320*/  ISETP.NE.AND P0, PT, R0, 0x6, PT ;  /* 0x000000060000780c */ /* 0x000fda0003f05270 */
[----:B------:R-:W-:Y:S05]  /*1330*/  @P0 BRA `(.L_x_2075) ;  /* 0x0000000800c00947 */ /* 0x000fea0003800000 */
[----:B------:R-:W3:Y:S02]  /*1340*/  LDG.E R22, desc[UR36][R4.64] ;  /* 0x0000002404167981 */ /* 0x000ee4000c1e1900 */
[----:B---3--:R-:W-:-:S06]  /*1350*/  FMUL.FTZ R22, R22, 1 ;  /* 0x3f80000016167820 */ /* 0x008fcc0000410000 */
[----:B------:R-:W0:Y:S01]  /*1360*/  F2F.F64.F32 R22, R22 ;  /* 0x0000001600167310 */ /* 0x000e220000201800 */
[----:B------:R-:W-:Y:S05]  /*1370*/  BRA `(.L_x_2076) ;  /* 0x0000000c000c7947 */ /* 0x000fea0003800000 */
.L_x_2080:
[----:B------:R-:W3:Y:S02]  /*1380*/  LDG.E.U16 R0, desc[UR36][R4.64] ;  /* 0x0000002404007981 */ /* 0x000ee4000c1e1500 */
[----:B---3--:R-:W-:-:S05]  /*1390*/  HADD2.F32 R0, -RZ, R0.H0_H0 ;  /* 0x20000000ff007230 */ /* 0x008fca0000004100 */
[----:B------:R-:W-:-:S04]  /*13a0*/  FMUL.FTZ R0, R0, 1 ;  /* 0x3f80000000007820 */ /* 0x000fc80000410000 */
[----:B------:R0:W1:Y:S01]  /*13b0*/  F2F.F64.F32 R22, R0 ;  /* 0x0000000000167310 */ /* 0x0000620000201800 */
[----:B------:R-:W-:Y:S05]  /*13c0*/  BRA `(.L_x_2076) ;  /* 0x0000000800f87947 */ /* 0x000fea0003800000 */
.L_x_2079:
[----:B------:R-:W-:-:S13]  /*13d0*/  ISETP.NE.AND P0, PT, R0, 0x7, PT ;  /* 0x000000070000780c */ /* 0x000fda0003f05270 */
[----:B------:R-:W-:Y:S05]  /*13e0*/  @!P0 BRA `(.L_x_2081) ;  /* 0x0000000000348947 */ /* 0x000fea0003800000 */
        /* <DEDUP_REMOVED lines=8> */
.L_x_2082:
[----:B------:R-:W3:Y:S02]  /*1470*/  LDG.E.U16 R4, desc[UR36][R4.64] ;  /* 0x0000002404047981 */ /* 0x000ee4000c1e1500 */
[----:B---3--:R-:W-:-:S05]  /*1480*/  HADD2.F32 R0, -RZ, R4.H0_H0 ;  /* 0x20000004ff007230 */ /* 0x008fca0000004100 */
[----:B------:R-:W-:-:S04]  /*1490*/  FMUL.FTZ R0, R0, 1 ;  /* 0x3f80000000007820 */ /* 0x000fc80000410000 */
[----:B------:R0:W1:Y:S01]  /*14a0*/  F2F.F64.F32 R22, R0 ;  /* 0x0000000000167310 */ /* 0x0000620000201800 */
[----:B------:R-:W-:Y:S05]  /*14b0*/  BRA `(.L_x_2076) ;  /* 0x0000000800bc7947 */ /* 0x000fea0003800000 */
.L_x_2081:
[----:B------:R0:W5:Y:S01]  /*14c0*/  LDG.E.64 R22, desc[UR36][R4.64] ;  /* 0x0000002404167981 */ /* 0x000162000c1e1b00 */
[----:B------:R-:W-:Y:S05]  /*14d0*/  BRA `(.L_x_2076) ;  /* 0x0000000800b47947 */ /* 0x000fea0003800000 */
.L_x_2071:
        /* <DEDUP_REMOVED lines=8> */
[----:B------:R-:W3:Y:S01]  /*1560*/  LDG.E.U8 R4, desc[UR36][R4.64] ;  /* 0x0000002404047981 */ /* 0x000ee2000c1e1100 */
[----:B------:R-:W-:Y:S01]  /*1570*/  IMAD.MOV.U32 R22, RZ, RZ, RZ ;  /* 0x000000ffff167224 */ /* 0x000fe200078e00ff */
[----:B---3--:R-:W-:-:S04]  /*1580*/  ISETP.NE.AND P0, PT, R4, RZ, PT ;  /* 0x000000ff0400720c */ /* 0x008fc80003f05270 */
[----:B------:R-:W-:Y:S01]  /*1590*/  FSEL R23, RZ, 1.875, !P0 ;  /* 0x3ff00000ff177808 */ /* 0x000fe20004000000 */
[----:B------:R-:W-:Y:S08]  /*15a0*/  BRA `(.L_x_2076) ;  /* 0x0000000800807947 */ /* 0x000ff00003800000 */
.L_x_2085:
[----:B------:R0:W5:Y:S01]  /*15b0*/  LDG.E.64 R22, desc[UR36][R4.64] ;  /* 0x0000002404167981 */ /* 0x000162000c1e1b00 */
[----:B------:R-:W-:Y:S05]  /*15c0*/  BRA `(.L_x_2076) ;  /* 0x0000000800787947 */ /* 0x000fea0003800000 */
.L_x_2084:
[----:B------:R-:W-:-:S13]  /*15d0*/  ISETP.NE.AND P0, PT, R0, 0xf, PT ;  /* 0x0000000f0000780c */ /* 0x000fda0003f05270 */
[----:B------:R-:W-:Y:S05]  /*15e0*/  @!P0 BRA `(.L_x_2086) ;  /* 0x0000000000a48947 */ /* 0x000fea0003800000 */
[----:B------:R-:W-:-:S13]  /*15f0*/  ISETP.NE.AND P0, PT, R0, 0x17, PT ;  /* 0x000000170000780c */ /* 0x000fda0003f05270 */
[----:B------:R-:W-:Y:S05]  /*1600*/  @!P0 BRA `(.L_x_2087) ;  /* 0x0000000000608947 */ /* 0x000fea0003800000 */
[----:B------:R-:W-:-:S13]  /*1610*/  ISETP.NE.AND P0, PT, R0, 0x18, PT ;  /* 0x000000180000780c */ /* 0x000fda0003f05270 */
[----:B------:R-:W-:Y:S05]  /*1620*/  @P0 BRA `(.L_x_2075) ;  /* 0x0000000800040947 */ /* 0x000fea0003800000 */
[----:B------:R-:W3:Y:S01]  /*1630*/  LDG.E.U8 R0, desc[UR36][R4.64] ;  /* 0x0000002404007981 */ /* 0x000ee2000c1e1100 */
[----:B------:R-:W-:Y:S02]  /*1640*/  IMAD.MOV.U32 R9, RZ, RZ, -0x800000 ;  /* 0xff800000ff097424 */ /* 0x000fe400078e00ff */
[----:B---3--:R-:W-:-:S05]  /*1650*/  IMAD.SHL.U32 R0, R0, 0x1000000, RZ ;  /* 0x0100000000007824 */ /* 0x008fca00078e00ff */
        /* <DEDUP_REMOVED lines=19> */
.L_x_2087:
[----:B------:R-:W3:Y:S02]  /*1790*/  LDG.E.U8 R4, desc[UR36][R4.64] ;  /* 0x0000002404047981 */ /* 0x000ee4000c1e1100 */
[----:B---3--:R-:W-:-:S05]  /*17a0*/  IMAD.SHL.U32 R0, R4, 0x2000000, RZ ;  /* 0x0200000004007824 */ /* 0x008fca00078e00ff */
        /* <DEDUP_REMOVED lines=11> */
[----:B------:R3:W0:Y:S01]  /*1860*/  F2F.F64.F32 R22, R0 ;  /* 0x0000000000167310 */ /* 0x0006220000201800 */
[----:B------:R-:W-:Y:S05]  /*1870*/  BRA `(.L_x_2076) ;  /* 0x0000000400cc7947 */ /* 0x000fea0003800000 */
.L_x_2086:
[----:B------:R-:W3:Y:S02]  /*1880*/  LDG.E.U16 R0, desc[UR36][R4.64] ;  /* 0x0000002404007981 */ /* 0x000ee4000c1e1500 */
[----:B---3--:R-:W-:-:S04]  /*1890*/  IMAD.U32 R0, R0, 0x10000, RZ ;  /* 0x0001000000007824 */ /* 0x008fc800078e00ff */
[----:B------:R-:W-:-:S04]  /*18a0*/  FMUL.FTZ R0, R0, 1 ;  /* 0x3f80000000007820 */ /* 0x000fc80000410000 */
[----:B------:R0:W1:Y:S01]  /*18b0*/  F2F.F64.F32 R22, R0 ;  /* 0x0000000000167310 */ /* 0x0000620000201800 */
[----:B------:R-:W-:Y:S05]  /*18c0*/  BRA `(.L_x_2076) ;  /* 0x0000000400b87947 */ /* 0x000fea0003800000 */
.L_x_2083:
        /* <DEDUP_REMOVED lines=8> */
[----:B------:R-:W3:Y:S02]  /*1950*/  LDG.E.U16 R4, desc[UR36][R4.64] ;  /* 0x0000002404047981 */ /* 0x000ee4000c1e1500 */
[----:B---3--:R0:W1:Y:S01]  /*1960*/  I2F.F64.U16 R22, R4 ;  /* 0x0000000400167312 */ /* 0x0080620000101800 */
[----:B------:R-:W-:Y:S05]  /*1970*/  BRA `(.L_x_2076) ;  /* 0x00000004008c7947 */ /* 0x000fea0003800000 */
.L_x_2090:
[----:B------:R-:W3:Y:S01]  /*1980*/  LDG.E.U8 R3, desc[UR36][R4.64] ;  /* 0x0000002404037981 */ /* 0x000ee2000c1e1100 */
[----:B------:R-:W-:Y:S01]  /*1990*/  BSSY B0, `(.L_x_2091) ;  /* 0x0000018000007945 */ /* 0x000fe20003800000 */
[----:B------:R-:W-:Y:S01]  /*19a0*/  IMAD.MOV.U32 R0, RZ, RZ, RZ ;  /* 0x000000ffff007224 */ /* 0x000fe200078e00ff */
[----:B---3--:R-:W-:-:S13]  /*19b0*/  ISETP.NE.AND P0, PT, R3, RZ, PT ;  /* 0x000000ff0300720c */ /* 0x008fda0003f05270 */
        /* <DEDUP_REMOVED lines=17> */
.L_x_2094:
[----:B------:R-:W-:Y:S05]  /*1ad0*/  BSYNC B1 ;  /* 0x0000000000017941 */ /* 0x000fea0003800000 */
.L_x_2093:
[----:B------:R-:W-:Y:S01]  /*1ae0*/  LEA R5, R0, 0x3b800000, 0x17 ;  /* 0x3b80000000057811 */ /* 0x000fe200078eb8ff */
[----:B------:R-:W-:-:S05]  /*1af0*/  IMAD.SHL.U32 R0, R3, 0x100000, RZ ;  /* 0x0010000003007824 */ /* 0x000fca00078e00ff */
[----:B------:R-:W-:-:S07]  /*1b00*/  LOP3.LUT R0, R5, R0, R6, 0xfe, !PT ;  /* 0x0000000005007212 */ /* 0x000fce00078efe06 */
.L_x_2092:
[----:B------:R-:W-:Y:S05]  /*1b10*/  BSYNC B0 ;  /* 0x0000000000007941 */ /* 0x000fea0003800000 */
.L_x_2091:
[----:B------:R-:W-:-:S04]  /*1b20*/  FMUL.FTZ R0, R0, 1 ;  /* 0x3f80000000007820 */ /* 0x000fc80000410000 */
[----:B------:R0:W1:Y:S01]  /*1b30*/  F2F.F64.F32 R22, R0 ;  /* 0x0000000000167310 */ /* 0x0000620000201800 */
[----:B------:R-:W-:Y:S05]  /*1b40*/  BRA `(.L_x_2076) ;  /* 0x0000000400187947 */ /* 0x000fea0003800000 */
.L_x_2089:
        /* <DEDUP_REMOVED lines=21> */
.L_x_2098:
[----:B------:R-:W-:Y:S05]  /*1ca0*/  BSYNC B1 ;  /* 0x0000000000017941 */ /* 0x000fea0003800000 */
.L_x_2097:
[----:B------:R-:W-:Y:S01]  /*1cb0*/  LEA R5, R0, 0x37800000, 0x17 ;  /* 0x3780000000057811 */ /* 0x000fe200078eb8ff */
[----:B------:R-:W-:-:S05]  /*1cc0*/  IMAD.SHL.U32 R0, R3, 0x200000, RZ ;  /* 0x0020000003007824 */ /* 0x000fca00078e00ff */
[----:B------:R-:W-:-:S07]  /*1cd0*/  LOP3.LUT R0, R5, R0, R6, 0xfe, !PT ;  /* 0x0000000005007212 */ /* 0x000fce00078efe06 */
.L_x_2096:
[----:B------:R-:W-:Y:S05]  /*1ce0*/  BSYNC B0 ;  /* 0x0000000000007941 */ /* 0x000fea0003800000 */
.L_x_2095:
[----:B------:R-:W-:-:S04]  /*1cf0*/  FMUL.FTZ R0, R0, 1 ;  /* 0x3f80000000007820 */ /* 0x000fc80000410000 */
[----:B------:R0:W1:Y:S01]  /*1d00*/  F2F.F64.F32 R22, R0 ;  /* 0x0000000000167310 */ /* 0x0000620000201800 */
[----:B------:R-:W-:Y:S05]  /*1d10*/  BRA `(.L_x_2076) ;  /* 0x0000000000a47947 */ /* 0x000fea0003800000 */
.L_x_2088:
[----:B------:R-:W-:-:S13]  /*1d20*/  ISETP.NE.AND P0, PT, R0, 0x1c, PT ;  /* 0x0000001c0000780c */ /* 0x000fda0003f05270 */
[----:B------:R-:W-:Y:S05]  /*1d30*/  @!P0 BRA `(.L_x_2099) ;  /* 0x0000000000948947 */ /* 0x000fea0003800000 */
[----:B------:R-:W-:-:S13]  /*1d40*/  ISETP.NE.AND P0, PT, R0, 0x1d, PT ;  /* 0x0000001d0000780c */ /* 0x000fda0003f05270 */
[----:B------:R-:W-:Y:S05]  /*1d50*/  @!P0 BRA `(.L_x_2100) ;  /* 0x0000000000808947 */ /* 0x000fea0003800000 */
[----:B------:R-:W-:-:S13]  /*1d60*/  ISETP.NE.AND P0, PT, R0, 0x2c, PT ;  /* 0x0000002c0000780c */ /* 0x000fda0003f05270 */
[----:B------:R-:W-:Y:S05]  /*1d70*/  @P0 BRA `(.L_x_2075) ;  /* 0x0000000000300947 */ /* 0x000fea0003800000 */
[----:B------:R-:W3:Y:S01]  /*1d80*/  LDG.E.U8 R4, desc[UR36][R4.64] ;  /* 0x0000002404047981 */ /* 0x000ee2000c1e1100 */
[----:B------:R-:W-:Y:S01]  /*1d90*/  BSSY B0, `(.L_x_2101) ;  /* 0x0000007000007945 */ /* 0x000fe20003800000 */
[----:B------:R-:W-:Y:S01]  /*1da0*/  IMAD.MOV.U32 R0, RZ, RZ, 0x400000 ;  /* 0x00400000ff007424 */ /* 0x000fe200078e00ff */
[----:B---3--:R-:W-:-:S13]  /*1db0*/  ISETP.NE.AND P0, PT, R4, RZ, PT ;  /* 0x000000ff0400720c */ /* 0x008fda0003f05270 */
[----:B------:R-:W-:Y:S05]  /*1dc0*/  @!P0 BRA `(.L_x_2102) ;  /* 0x00000000000c8947 */ /* 0x000fea0003800000 */
[----:B------:R-:W-:-:S13]  /*1dd0*/  ISETP.NE.AND P0, PT, R4, 0xff, PT ;  /* 0x000000ff0400780c */ /* 0x000fda0003f05270 */
[----:B------:R-:W-:Y:S02]  /*1de0*/  @!P0 IMAD.MOV.U32 R0, RZ, RZ, 0x7f800001 ;  /* 0x7f800001ff008424 */ /* 0x000fe400078e00ff */
[----:B------:R-:W-:-:S07]  /*1df0*/  @P0 IMAD.SHL.U32 R0, R4, 0x800000, RZ ;  /* 0x0080000004000824 */ /* 0x000fce00078e00ff */
.L_x_2102:
[----:B------:R-:W-:Y:S05]  /*1e00*/  BSYNC B0 ;  /* 0x0000000000007941 */ /* 0x000fea0003800000 */
.L_x_2101:
[----:B------:R-:W-:-:S04]  /*1e10*/  FMUL.FTZ R0, R0, 1 ;  /* 0x3f80000000007820 */ /* 0x000fc80000410000 */
[----:B------:R0:W1:Y:S01]  /*1e20*/  F2F.F64.F32 R22, R0 ;  /* 0x0000000000167310 */ /* 0x0000620000201800 */
[----:B------:R-:W-:Y:S05]  /*1e30*/  BRA `(.L_x_2076) ;  /* 0x00000000005c7947 */ /* 0x000fea0003800000 */
.L_x_2075:
        /* <DEDUP_REMOVED lines=15> */
[----:B-12-45:R-:W-:Y:S05]  /*1f30*/  CALL.ABS.NOINC R14 ;  /* 0x000000000e007343 */ /* 0x036fea0003c00000 */
.L_x_2103:
[----:B------:R-:W-:Y:S01]  /*1f40*/  CS2R R22, SRZ ;  /* 0x0000000000167805 */ /* 0x000fe2000001ff00 */
[----:B------:R-:W-:Y:S06]  /*1f50*/  BRA `(.L_x_2076) ;  /* 0x0000000000147947 */ /* 0x000fec0003800000 */
.L_x_2100:
[----:B------:R-:W3:Y:S02]  /*1f60*/  LDG.E.64 R22, desc[UR36][R4.64] ;  /* 0x0000002404167981 */ /* 0x000ee4000c1e1b00 */
[----:B---3--:R-:W0:Y:S01]  /*1f70*/  I2F.F64.U64 R22, R22 ;  /* 0x0000001600167312 */ /* 0x008e220000301800 */
[----:B------:R-:W-:Y:S05]  /*1f80*/  BRA `(.L_x_2076) ;  /* 0x0000000000087947 */ /* 0x000fea0003800000 */
.L_x_2099:
[----:B------:R-:W3:Y:S02]  /*1f90*/  LDG.E R4, desc[UR36][R4.64] ;  /* 0x0000002404047981 */ /* 0x000ee4000c1e1900 */
[----:B---3--:R0:W1:Y:S02]  /*1fa0*/  I2F.F64.U32 R22, R4 ;  /* 0x0000000400167312 */ /* 0x0080640000201800 */
.L_x_2076:
[----:B------:R-:W-:-:S07]  /*1fb0*/  VIADD R29, R29, 0x80 ;  /* 0x000000801d1d7836 */ /* 0x000fce0000000000 */
.L_x_2070:
[----:B------:R-:W-:Y:S05]  /*1fc0*/  BSYNC B6 ;  /* 0x0000000000067941 */ /* 0x000fea0003800000 */
.L_x_2069:
[----:B------:R-:W-:Y:S01]  /*1fd0*/  ISETP.GE.AND P0, PT, R29, R18, PT ;  /* 0x000000121d00720c */ /* 0x000fe20003f06270 */
[----:B------:R-:W-:Y:S01]  /*1fe0*/  BSSY B6, `(.L_x_2104) ;  /* 0x00000f9000067945 */ /* 0x000fe20003800000 */
[----:B------:R-:W-:Y:S02]  /*1ff0*/  CS2R R16, SRZ ;  /* 0x0000000000107805 */ /* 0x000fe4000001ff00 */
[----:B------:R-:W-:-:S09]  /*2000*/  CS2R R24, SRZ ;  /* 0x0000000000187805 */ /* 0x000fd2000001ff00 */
[----:B------:R-:W-:Y:S05]  /*2010*/  @P0 BRA `(.L_x_2105) ;  /* 0x0000000c00d40947 */ /* 0x000fea0003800000 */
[----:B01----:R-:W0:Y:S01]  /*2020*/  LDC.64 R4, c[0x0][0x220] ;  /* 0x00008800ff047b82 */ /* 0x003e220000000a00 */
[----:B---3--:R-:W-:Y:S01]  /*2030*/  IMAD R0, R2, 0x200, R29 ;  /* 0x0000020002007824 */ /* 0x008fe200078e021d */
        /* <DEDUP_REMOVED lines=19> */
.L_x_2109:
[----:B------:R-:W3:Y:S02]  /*2170*/  LDG.E.U8 R4, desc[UR36][R4.64] ;  /* 0x0000002404047981 */ /* 0x000ee4000c1e1100 */
[----:B---3--:R0:W1:Y:S01]  /*2180*/  I2F.F64.U16 R24, R4 ;  /* 0x0000000400187312 */ /* 0x0080620000101800 */
[----:B------:R-:W-:Y:S05]  /*2190*/  BRA `(.L_x_2111) ;  /* 0x0000000c00707947 */ /* 0x000fea0003800000 */
.L_x_2108:
        /* <DEDUP_REMOVED lines=9> */
.L_x_2113:
[----:B------:R-:W3:Y:S02]  /*2230*/  LDG.E R4, desc[UR36][R4.64] ;  /* 0x0000002404047981 */ /* 0x000ee4000c1e1900 */
[----:B---3--:R0:W1:Y:S01]  /*2240*/  I2F.F64 R24, R4 ;  /* 0x0000000400187312 */ /* 0x0080620000201c00 */
[----:B------:R-:W-:Y:S05]  /*2250*/  BRA `(.L_x_2111) ;  /* 0x0000000c00407947 */ /* 0x000fea0003800000 */
.L_x_2112:
[----:B------:R-:W3:Y:S02]  /*2260*/  LDG.E.U16 R4, desc[UR36][R4.64] ;  /* 0x0000002404047981 */ /* 0x000ee4000c1e1500 */
[----:B---3--:R0:W1:Y:S01]  /*2270*/  I2F.F64.S16 R24, R4 ;  /* 0x0000000400187312 */ /* 0x0080620000101c00 */
[----:B------:R-:W-:Y:S05]  /*2280*/  BRA `(.L_x_2111) ;  /* 0x0000000c00347947 */ /* 0x000fea0003800000 */
.L_x_2107:
        /* <DEDUP_REMOVED lines=10> */
.L_x_2115:
[----:B------:R-:W3:Y:S02]  /*2330*/  LDG.E.U16 R0, desc[UR36][R4.64] ;  /* 0x0000002404007981 */ /* 0x000ee4000c1e1500 */
[----:B---3--:R-:W-:-:S05]  /*2340*/  HADD2.F32 R0, -RZ, R0.H0_H0 ;  /* 0x20000000ff007230 */ /* 0x008fca0000004100 */
[----:B------:R-:W-:-:S04]  /*2350*/  FMUL.FTZ R0, R0, 1 ;  /* 0x3f80000000007820 */ /* 0x000fc80000410000 */
[----:B------:R0:W1:Y:S01]  /*2360*/  F2F.F64.F32 R24, R0 ;  /* 0x0000000000187310 */ /* 0x0000620000201800 */
[----:B------:R-:W-:Y:S05]  /*2370*/  BRA `(.L_x_2111) ;  /* 0x0000000800f87947 */ /* 0x000fea0003800000 */
.L_x_2114:
        /* <DEDUP_REMOVED lines=10> */
.L_x_2117:
[----:B------:R-:W3:Y:S02]  /*2420*/  LDG.E.U16 R4, desc[UR36][R4.64] ;  /* 0x0000002404047981 */ /* 0x000ee4000c1e1500 */
[----:B---3--:R-:W-:-:S05]  /*2430*/  HADD2.F32 R0, -RZ, R4.H0_H0 ;  /* 0x20000004ff007230 */ /* 0x008fca0000004100 */
[----:B------:R-:W-:-:S04]  /*2440*/  FMUL.FTZ R0, R0, 1 ;  /* 0x3f80000000007820 */ /* 0x000fc80000410000 */
[----:B------:R0:W1:Y:S01]  /*2450*/  F2F.F64.F32 R24, R0 ;  /* 0x0000000000187310 */ /* 0x0000620000201800 */
[----:B------:R-:W-:Y:S05]  /*2460*/  BRA `(.L_x_2111) ;  /* 0x0000000800bc7947 */ /* 0x000fea0003800000 */
.L_x_2116:
[----:B------:R0:W5:Y:S01]  /*2470*/  LDG.E.64 R24, desc[UR36][R4.64] ;  /* 0x0000002404187981 */ /* 0x000162000c1e1b00 */
[----:B------:R-:W-:Y:S05]  /*2480*/  BRA `(.L_x_2111) ;  /* 0x0000000800b47947 */ /* 0x000fea0003800000 */
.L_x_2106:
        /* <DEDUP_REMOVED lines=13> */
.L_x_2120:
[----:B------:R0:W5:Y:S01]  /*2560*/  LDG.E.64 R24, desc[UR36][R4.64] ;  /* 0x0000002404187981 */ /* 0x000162000c1e1b00 */
[----:B------:R-:W-:Y:S05]  /*2570*/  BRA `(.L_x_2111) ;  /* 0x0000000800787947 */ /* 0x000fea0003800000 */
.L_x_2119:
        /* <DEDUP_REMOVED lines=28> */
.L_x_2122:
        /* <DEDUP_REMOVED lines=15> */
.L_x_2121:
[----:B------:R-:W3:Y:S02]  /*2830*/  LDG.E.U16 R0, desc[UR36][R4.64] ;  /* 0x0000002404007981 */ /* 0x000ee4000c1e1500 */
[----:B---3--:R-:W-:-:S04]  /*2840*/  IMAD.U32 R0, R0, 0x10000, RZ ;  /* 0x0001000000007824 */ /* 0x008fc800078e00ff */
[----:B------:R-:W-:-:S04]  /*2850*/  FMUL.FTZ R0, R0, 1 ;  /* 0x3f80000000007820 */ /* 0x000fc80000410000 */
[----:B------:R0:W1:Y:S01]  /*2860*/  F2F.F64.F32 R24, R0 ;  /* 0x0000000000187310 */ /* 0x0000620000201800 */
[----:B------:R-:W-:Y:S05]  /*2870*/  BRA `(.L_x_2111) ;  /* 0x0000000400b87947 */ /* 0x000fea0003800000 */
.L_x_2118:
        /* <DEDUP_REMOVED lines=11> */
.L_x_2125:
        /* <DEDUP_REMOVED lines=21> */
.L_x_2129:
[----:B------:R-:W-:Y:S05]  /*2a80*/  BSYNC B1 ;  /* 0x0000000000017941 */ /* 0x000fea0003800000 */
.L_x_2128:
[----:B------:R-:W-:Y:S01]  /*2a90*/  LEA R5, R0, 0x3b800000, 0x17 ;  /* 0x3b80000000057811 */ /* 0x000fe200078eb8ff */
[----:B------:R-:W-:-:S05]  /*2aa0*/  IMAD.SHL.U32 R0, R3, 0x100000, RZ ;  /* 0x0010000003007824 */ /* 0x000fca00078e00ff */
[----:B------:R-:W-:-:S07]  /*2ab0*/  LOP3.LUT R0, R5, R0, R6, 0xfe, !PT ;  /* 0x0000000005007212 */ /* 0x000fce00078efe06 */
.L_x_2127:
[----:B------:R-:W-:Y:S05]  /*2ac0*/  BSYNC B0 ;  /* 0x0000000000007941 */ /* 0x000fea0003800000 */
.L_x_2126:
[----:B------:R-:W-:-:S04]  /*2ad0*/  FMUL.FTZ R0, R0, 1 ;  /* 0x3f80000000007820 */ /* 0x000fc80000410000 */
[----:B------:R3:W0:Y:S01]  /*2ae0*/  F2F.F64.F32 R24, R0 ;  /* 0x0000000000187310 */ /* 0x0006220000201800 */
[----:B------:R-:W-:Y:S05]  /*2af0*/  BRA `(.L_x_2111) ;  /* 0x0000000400187947 */ /* 0x000fea0003800000 */
.L_x_2124:
        /* <DEDUP_REMOVED lines=21> */
.L_x_2133:
[----:B------:R-:W-:Y:S05]  /*2c50*/  BSYNC B1 ;  /* 0x0000000000017941 */ /* 0x000fea0003800000 */
.L_x_2132:
[----:B------:R-:W-:Y:S01]  /*2c60*/  LEA R5, R0, 0x37800000, 0x17 ;  /* 0x3780000000057811 */ /* 0x000fe200078eb8ff */
[----:B------:R-:W-:-:S05]  /*2c70*/  IMAD.SHL.U32 R0, R3, 0x200000, RZ ;  /* 0x0020000003007824 */ /* 0x000fca00078e00ff */
[----:B------:R-:W-:-:S07]  /*2c80*/  LOP3.LUT R0, R5, R0, R6, 0xfe, !PT ;  /* 0x0000000005007212 */ /* 0x000fce00078efe06 */
.L_x_2131:
[----:B------:R-:W-:Y:S05]  /*2c90*/  BSYNC B0 ;  /* 0x0000000000007941 */ /* 0x000fea0003800000 */
.L_x_2130:
[----:B------:R-:W-:-:S04]  /*2ca0*/  FMUL.FTZ R0, R0, 1 ;  /* 0x3f80000000007820 */ /* 0x000fc80000410000 */
[----:B------:R0:W1:Y:S01]  /*2cb0*/  F2F.F64.F32 R24, R0 ;  /* 0x0000000000187310 */ /* 0x0000620000201800 */
[----:B------:R-:W-:Y:S05]  /*2cc0*/  BRA `(.L_x_2111) ;  /* 0x0000000000a47947 */ /* 0x000fea0003800000 */
.L_x_2123:
        /* <DEDUP_REMOVED lines=14> */
.L_x_2137:
[----:B------:R-:W-:Y:S05]  /*2db0*/  BSYNC B0 ;  /* 0x0000000000007941 */ /* 0x000fea0003800000 */
.L_x_2136:
[----:B------:R-:W-:-:S04]  /*2dc0*/  FMUL.FTZ R0, R0, 1 ;  /* 0x3f80000000007820 */ /* 0x000fc80000410000 */
[----:B------:R0:W1:Y:S01]  /*2dd0*/  F2F.F64.F32 R24, R0 ;  /* 0x0000000000187310 */ /* 0x0000620000201800 */
[----:B------:R-:W-:Y:S05]  /*2de0*/  BRA `(.L_x_2111) ;  /* 0x00000000005c7947 */ /* 0x000fea0003800000 */
.L_x_2110:
        /* <DEDUP_REMOVED lines=16> */
.L_x_2138:
[----:B------:R-:W-:Y:S01]  /*2ef0*/  CS2R R24, SRZ ;  /* 0x0000000000187805 */ /* 0x000fe2000001ff00 */
[----:B------:R-:W-:Y:S06]  /*2f00*/  BRA `(.L_x_2111) ;  /* 0x0000000000147947 */ /* 0x000fec0003800000 */
.L_x_2135:
[----:B------:R-:W3:Y:S02]  /*2f10*/  LDG.E.64 R24, desc[UR36][R4.64] ;  /* 0x0000002404187981 */ /* 0x000ee4000c1e1b00 */
[----:B---3--:R-:W0:Y:S01]  /*2f20*/  I2F.F64.U64 R24, R24 ;  /* 0x0000001800187312 */ /* 0x008e220000301800 */
[----:B------:R-:W-:Y:S05]  /*2f30*/  BRA `(.L_x_2111) ;  /* 0x0000000000087947 */ /* 0x000fea0003800000 */
.L_x_2134:
[----:B------:R-:W3:Y:S02]  /*2f40*/  LDG.E R4, desc[UR36][R4.64] ;  /* 0x0000002404047981 */ /* 0x000ee4000c1e1900 */
[----:B---3--:R0:W1:Y:S02]  /*2f50*/  I2F.F64.U32 R24, R4 ;  /* 0x0000000400187312 */ /* 0x0080640000201800 */
.L_x_2111:
[----:B------:R-:W-:-:S07]  /*2f60*/  VIADD R29, R29, 0x80 ;  /* 0x000000801d1d7836 */ /* 0x000fce0000000000 */
.L_x_2105:
[----:B------:R-:W-:Y:S05]  /*2f70*/  BSYNC B6 ;  /* 0x0000000000067941 */ /* 0x000fea0003800000 */
.L_x_2104:
[----:B------:R-:W-:Y:S01]  /*2f80*/  ISETP.GE.AND P0, PT, R29, R18, PT ;  /* 0x000000121d00720c */ /* 0x000fe20003f06270 */
[----:B------:R-:W-:-:S12]  /*2f90*/  BSSY B6, `(.L_x_2139) ;  /* 0x00000f4000067945 */ /* 0x000fd80003800000 */
[----:B------:R-:W-:Y:S05]  /*2fa0*/  @P0 BRA `(.L_x_2140) ;  /* 0x0000000c00c80947 */ /* 0x000fea0003800000 */
[----:B01----:R-:W0:Y:S01]  /*2fb0*/  LDC.64 R4, c[0x0][0x220] ;  /* 0x00008800ff047b82 */ /* 0x003e220000000a00 */
[----:B---3--:R-:W-:Y:S01]  /*2fc0*/  PRMT R0, R19, 0x9910, RZ ;  /* 0x0000991013007816 */ /* 0x008fe200000000ff */
        /* <DEDUP_REMOVED lines=18> */
.L_x_2144:
[----:B------:R-:W3:Y:S02]  /*30f0*/  LDG.E.U8 R4, desc[UR36][R4.64] ;  /* 0x0000002404047981 */ /* 0x000ee4000c1e1100 */
[----:B---3--:R0:W1:Y:S01]  /*3100*/  I2F.F64.U16 R16, R4 ;  /* 0x0000000400107312 */ /* 0x0080620000101800 */
[----:B------:R-:W-:Y:S05]  /*3110*/  BRA `(.L_x_2140) ;  /* 0x0000000c006c7947 */ /* 0x000fea0003800000 */
.L_x_2143:
        /* <DEDUP_REMOVED lines=9> */
.L_x_2147:
[----:B------:R-:W3:Y:S02]  /*31b0*/  LDG.E R4, desc[UR36][R4.64] ;  /* 0x0000002404047981 */ /* 0x000ee4000c1e1900 */
[----:B---3--:R0:W1:Y:S01]  /*31c0*/  I2F.F64 R16, R4 ;  /* 0x0000000400107312 */ /* 0x0080620000201c00 */
[----:B------:R-:W-:Y:S05]  /*31d0*/  BRA `(.L_x_2140) ;  /* 0x0000000c003c7947 */ /* 0x000fea0003800000 */
.L_x_2146:
[----:B------:R-:W3:Y:S02]  /*31e0*/  LDG.E.U16 R4, desc[UR36][R4.64] ;  /* 0x0000002404047981 */ /* 0x000ee4000c1e1500 */
[----:B---3--:R0:W1:Y:S01]  /*31f0*/  I2F.F64.S16 R16, R4 ;  /* 0x0000000400107312 */ /* 0x0080620000101c00 */
[----:B------:R-:W-:Y:S05]  /*3200*/  BRA `(.L_x_2140) ;  /* 0x0000000c00307947 */ /* 0x000fea0003800000 */
.L_x_2142:
        /* <DEDUP_REMOVED lines=10> */
.L_x_2149:
[----:B------:R-:W3:Y:S02]  /*32b0*/  LDG.E.U16 R0, desc[UR36][R4.64] ;  /* 0x0000002404007981 */ /* 0x000ee4000c1e1500 */
[----:B---3--:R-:W-:-:S05]  /*32c0*/  HADD2.F32 R0, -RZ, R0.H0_H0 ;  /* 0x20000000ff007230 */ /* 0x008fca0000004100 */
[----:B------:R-:W-:-:S04]  /*32d0*/  FMUL.FTZ R0, R0, 1 ;  /* 0x3f80000000007820 */ /* 0x000fc80000410000 */
[----:B------:R0:W1:Y:S01]  /*32e0*/  F2F.F64.F32 R16, R0 ;  /* 0x0000000000107310 */ /* 0x0000620000201800 */
[----:B------:R-:W-:Y:S05]  /*32f0*/  BRA `(.L_x_2140) ;  /* 0x0000000800f47947 */ /* 0x000fea0003800000 */
.L_x_2148:
        /* <DEDUP_REMOVED lines=10> */
.L_x_2151:
[----:B------:R-:W3:Y:S02]  /*33a0*/  LDG.E.U16 R4, desc[UR36][R4.64] ;  /* 0x0000002404047981 */ /* 0x000ee4000c1e1500 */
[----:B---3--:R-:W-:-:S05]  /*33b0*/  HADD2.F32 R0, -RZ, R4.H0_H0 ;  /* 0x20000004ff007230 */ /* 0x008fca0000004100 */
[----:B------:R-:W-:-:S04]  /*33c0*/  FMUL.FTZ R0, R0, 1 ;  /* 0x3f80000000007820 */ /* 0x000fc80000410000 */
[----:B------:R0:W1:Y:S01]  /*33d0*/  F2F.F64.F32 R16, R0 ;  /* 0x0000000000107310 */ /* 0x0000620000201800 */
[----:B------:R-:W-:Y:S05]  /*33e0*/  BRA `(.L_x_2140) ;  /* 0x0000000800b87947 */ /* 0x000fea0003800000 */
.L_x_2150:
[----:B------:R0:W5:Y:S01]  /*33f0*/  LDG.E.64 R16, desc[UR36][R4.64] ;  /* 0x0000002404107981 */ /* 0x000162000c1e1b00 */
[----:B------:R-:W-:Y:S05]  /*3400*/  BRA `(.L_x_2140) ;  /* 0x0000000800b07947 */ /* 0x000fea0003800000 */
.L_x_2141:
        /* <DEDUP_REMOVED lines=13> */
.L_x_2154:
[----:B------:R0:W5:Y:S01]  /*34e0*/  LDG.E.64 R16, desc[UR36][R4.64] ;  /* 0x0000002404107981 */ /* 0x000162000c1e1b00 */
[----:B------:R-:W-:Y:S05]  /*34f0*/  BRA `(.L_x_2140) ;  /* 0x0000000800747947 */ /* 0x000fea0003800000 */
.L_x_2153:
        /* <DEDUP_REMOVED lines=28> */
.L_x_2156:
        /* <DEDUP_REMOVED lines=15> */
.L_x_2155:
[----:B------:R-:W3:Y:S02]  /*37b0*/  LDG.E.U16 R0, desc[UR36][R4.64] ;  /* 0x0000002404007981 */ /* 0x000ee4000c1e1500 */
[----:B---3--:R-:W-:-:S04]  /*37c0*/  IMAD.U32 R0, R0, 0x10000, RZ ;  /* 0x0001000000007824 */ /* 0x008fc800078e00ff */
[----:B------:R-:W-:-:S04]  /*37d0*/  FMUL.FTZ R0, R0, 1 ;  /* 0x3f80000000007820 */ /* 0x000fc80000410000 */
[----:B------:R0:W1:Y:S01]  /*37e0*/  F2F.F64.F32 R16, R0 ;  /* 0x0000000000107310 */ /* 0x0000620000201800 */
[----:B------:R-:W-:Y:S05]  /*37f0*/  BRA `(.L_x_2140) ;  /* 0x0000000400b47947 */ /* 0x000fea0003800000 */
.L_x_2152:
        /* <DEDUP_REMOVED lines=11> */
.L_x_2159:
        /* <DEDUP_REMOVED lines=21> */
.L_x_2163:
[----:B------:R-:W-:Y:S05]  /*3a00*/  BSYNC B1 ;  /* 0x0000000000017941 */ /* 0x000fea0003800000 */
.L_x_2162:
[----:B------:R-:W-:Y:S01]  /*3a10*/  LEA R5, R0, 0x3b800000, 0x17 ;  /* 0x3b80000000057811 */ /* 0x000fe200078eb8ff */
[----:B------:R-:W-:-:S05]  /*3a20*/  IMAD.SHL.U32 R0, R3, 0x100000, RZ ;  /* 0x0010000003007824 */ /* 0x000fca00078e00ff */
[----:B------:R-:W-:-:S07]  /*3a30*/  LOP3.LUT R0, R5, R0, R6, 0xfe, !PT ;  /* 0x0000000005007212 */ /* 0x000fce00078efe06 */
.L_x_2161:
[----:B------:R-:W-:Y:S05]  /*3a40*/  BSYNC B0 ;  /* 0x0000000000007941 */ /* 0x000fea0003800000 */
.L_x_2160:
[----:B------:R-:W-:-:S04]  /*3a50*/  FMUL.FTZ R0, R0, 1 ;  /* 0x3f80000000007820 */ /* 0x000fc80000410000 */
[----:B------:R0:W1:Y:S01]  /*3a60*/  F2F.F64.F32 R16, R0 ;  /* 0x0000000000107310 */ /* 0x0000620000201800 */
[----:B------:R-:W-:Y:S05]  /*3a70*/  BRA `(.L_x_2140) ;  /* 0x0000000400147947 */ /* 0x000fea0003800000 */
.L_x_2158:
        /* <DEDUP_REMOVED lines=21> */
.L_x_2167:
[----:B------:R-:W-:Y:S05]  /*3bd0*/  BSYNC B1 ;  /* 0x0000000000017941 */ /* 0x000fea0003800000 */
.L_x_2166:
[----:B------:R-:W-:Y:S01]  /*3be0*/  LEA R5, R0, 0x37800000, 0x17 ;  /* 0x3780000000057811 */ /* 0x000fe200078eb8ff */
[----:B------:R-:W-:-:S05]  /*3bf0*/  IMAD.SHL.U32 R0, R3, 0x200000, RZ ;  /* 0x0020000003007824 */ /* 0x000fca00078e00ff */
[----:B------:R-:W-:-:S07]  /*3c00*/  LOP3.LUT R0, R5, R0, R6, 0xfe, !PT ;  /* 0x0000000005007212 */ /* 0x000fce00078efe06 */
.L_x_2165:
[----:B------:R-:W-:Y:S05]  /*3c10*/  BSYNC B0 ;  /* 0x0000000000007941 */ /* 0x000fea0003800000 */
.L_x_2164:
[----:B------:R-:W-:-:S04]  /*3c20*/  FMUL.FTZ R0, R0, 1 ;  /* 0x3f80000000007820 */ /* 0x000fc80000410000 */
[----:B------:R0:W1:Y:S01]  /*3c30*/  F2F.F64.F32 R16, R0 ;  /* 0x0000000000107310 */ /* 0x0000620000201800 */
[----:B------:R-:W-:Y:S05]  /*3c40*/  BRA `(.L_x_2140) ;  /* 0x0000000000a07947 */ /* 0x000fea0003800000 */
.L_x_2157:
        /* <DEDUP_REMOVED lines=14> */
.L_x_2171:
[----:B------:R-:W-:Y:S05]  /*3d30*/  BSYNC B0 ;  /* 0x0000000000007941 */ /* 0x000fea0003800000 */
.L_x_2170:
[----:B------:R-:W-:-:S04]  /*3d40*/  FMUL.FTZ R0, R0, 1 ;  /* 0x3f80000000007820 */ /* 0x000fc80000410000 */
[----:B------:R0:W1:Y:S01]  /*3d50*/  F2F.F64.F32 R16, R0 ;  /* 0x0000000000107310 */ /* 0x0000620000201800 */
[----:B------:R-:W-:Y:S05]  /*3d60*/  BRA `(.L_x_2140) ;  /* 0x0000000000587947 */ /* 0x000fea0003800000 */
.L_x_2145:
        /* <DEDUP_REMOVED lines=16> */
.L_x_2172:
[----:B------:R-:W-:Y:S05]  /*3e70*/  BRA `(.L_x_2140) ;  /* 0x0000000000147947 */ /* 0x000fea0003800000 */
.L_x_2169:
[----:B------:R-:W3:Y:S02]  /*3e80*/  LDG.E.64 R16, desc[UR36][R4.64] ;  /* 0x0000002404107981 */ /* 0x000ee4000c1e1b00 */
[----:B---3--:R-:W0:Y:S01]  /*3e90*/  I2F.F64.U64 R16, R16 ;  /* 0x0000001000107312 */ /* 0x008e220000301800 */
[----:B------:R-:W-:Y:S05]  /*3ea0*/  BRA `(.L_x_2140) ;  /* 0x0000000000087947 */ /* 0x000fea0003800000 */
.L_x_2168:
[----:B------:R-:W3:Y:S02]  /*3eb0*/  LDG.E R4, desc[UR36][R4.64] ;  /* 0x0000002404047981 */ /* 0x000ee4000c1e1900 */
[----:B---3--:R0:W1:Y:S02]  /*3ec0*/  I2F.F64.U32 R16, R4 ;  /* 0x0000000400107312 */ /* 0x0080640000201800 */
.L_x_2140:
[----:B------:R-:W-:Y:S05]  /*3ed0*/  BSYNC B6 ;  /* 0x0000000000067941 */ /* 0x000fea0003800000 */
.L_x_2139:
[----:B0-----:R-:W0:Y:S01]  /*3ee0*/  S2R R19, SR_TID.X ;  /* 0x0000000000137919 */ /* 0x001e220000002100 */
[----:B------:R-:W-:Y:S01]  /*3ef0*/  BSSY B0, `(.L_x_2173) ;  /* 0x0000036000007945 */ /* 0x000fe20003800000 */
[----:B0-----:R-:W-:-:S13]  /*3f00*/  ISETP.GE.AND P2, PT, R19, R18, PT ;  /* 0x000000121300720c */ /* 0x001fda0003f46270 */
[----:B------:R-:W-:Y:S05]  /*3f10*/  @P2 BRA `(.L_x_2174) ;  /* 0x0000000000cc2947 */ /* 0x000fea0003800000 */
[----:B-12-45:R-:W-:Y:S01]  /*3f20*/  DSETP.NEU.AND P0, PT, |R26|, +INF , PT ;  /* 0x7ff000001a00742a */ /* 0x036fe20003f0d200 */
[----:B------:R-:W-:-:S13]  /*3f30*/  BSSY B1, `(.L_x_2175) ;  /* 0x000001a000017945 */ /* 0x000fda0003800000 */
[----:B------:R-:W-:Y:S05]  /*3f40*/  @!P0 BRA `(.L_x_2176) ;  /* 0x0000000000588947 */ /* 0x000fea0003800000 */
[----:B------:R-:W-:Y:S01]  /*3f50*/  UMOV UR4, 0x6dc9c883 ;  /* 0x6dc9c88300047882 */ /* 0x000fe20000000000 */
[----:B------:R-:W-:Y:S01]  /*3f60*/  UMOV UR5, 0x3fe45f30 ;  /* 0x3fe45f3000057882 */ /* 0x000fe20000000000 */
[C---:B------:R-:W-:Y:S02]  /*3f70*/  DSETP.GE.AND P0, PT, |R26|.reuse, 2.14748364800000000000e+09, PT ;  /* 0x41e000001a00742a */ /* 0x040fe40003f06200 */
[----:B------:R-:W-:Y:S01]  /*3f80*/  DMUL R4, R26, UR4 ;  /* 0x000000041a047c28 */ /* 0x000fe20008000000 */
[----:B------:R-:W-:Y:S01]  /*3f90*/  UMOV UR4, 0x54442d18 ;  /* 0x54442d1800047882 */ /* 0x000fe20000000000 */
[----:B------:R-:W-:-:S08]  /*3fa0*/  UMOV UR5, 0x3ff921fb ;  /* 0x3ff921fb00057882 */ /* 0x000fd00000000000 */
[----:B------:R-:W0:Y:S08]  /*3fb0*/  F2I.F64 R4, R4 ;  /* 0x0000000400047311 */ /* 0x000e300000301100 */
        /* <DEDUP_REMOVED lines=9> */
[----:B---3--:R-:W-:Y:S01]  /*4050*/  IMAD.MOV.U32 R0, RZ, RZ, R26 ;  /* 0x000000ffff007224 */ /* 0x008fe200078e001a */
[----:B------:R-:W-:Y:S01]  /*4060*/  MOV R6, 0x4090 ;  /* 0x0000409000067802 */ /* 0x000fe20000000f00 */
[----:B------:R-:W-:-:S07]  /*4070*/  IMAD.MOV.U32 R3, RZ, RZ, R27 ;  /* 0x000000ffff037224 */ /* 0x000fce00078e001b */
[----:B------:R-:W-:Y:S05]  /*4080*/  CALL.REL.NOINC `($_ZN2at6native27unrolled_elementwise_kernelIZZZNS0_15cos_kernel_cudaERNS_18TensorIteratorBaseEENKUlvE0_clEvENKUlvE_clEvEUldE_St5arrayIPcLm2EELi4E23TrivialOffsetCalculatorILi1EjESB_NS0_6memory12LoadWithCastILi1EEENSC_13StoreWithCastILi1EEEEEviT_T0_T2_T3_T4_T5_$__internal_trig_reduction_slowpathd) ;  /* 0x0000005400107944 */ /* 0x000fea0003c00000 */
[----:B------:R-:W-:Y:S01]  /*4090*/  IMAD.MOV.U32 R4, RZ, RZ, R8 ;  /* 0x000000ffff047224 */ /* 0x000fe200078e0008 */
[----:B------:R-:W-:Y:S06]  /*40a0*/  BRA `(.L_x_2177) ;  /* 0x0000000000087947 */ /* 0x000fec0003800000 */
.L_x_2176:
[----:B------:R-:W-:Y:S01]  /*40b0*/  DMUL R20, RZ, R26 ;  /* 0x0000001aff147228 */ /* 0x000fe20000000000 */
[----:B------:R-:W-:-:S10]  /*40c0*/  IMAD.MOV.U32 R4, RZ, RZ, RZ ;  /* 0x000000ffff047224 */ /* 0x000fd400078e00ff */
.L_x_2177:
[----:B------:R-:W-:Y:S05]  /*40d0*/  BSYNC B1 ;  /* 0x0000000000017941 */ /* 0x000fea0003800000 */
.L_x_2175:
[----:B------:R-:W0:Y:S01]  /*40e0*/  LDC.64 R28, c[0x4][0x138] ;  /* 0x01004e00ff1c7b82 */ /* 0x000e220000000a00 */
[----:B------:R-:W-:-:S04]  /*40f0*/  VIADD R26, R4, 0x1 ;  /* 0x00000001041a7836 */ /* 0x000fc80000000000 */
[----:B---3--:R-:W-:-:S05]  /*4100*/  IMAD.SHL.U32 R0, R26, 0x8, RZ ;  /* 0x000000081a007824 */ /* 0x008fca00078e00ff */
        /* <DEDUP_REMOVED lines=14> */
[----:B------:R-:W-:-:S08]  /*41f0*/  DFMA R4, R26, R4, R10 ;  /* 0x000000041a04722b */ /* 0x000fd0000000000a */
[----:B----4-:R-:W-:-:S08]  /*4200*/  DFMA R4, R26, R4, R12 ;  /* 0x000000041a04722b */ /* 0x010fd0000000000c */
[----:B------:R-:W-:-:S08]  /*4210*/  DFMA R14, R26, R4, R14 ;  /* 0x000000041a0e722b */ /* 0x000fd0000000000e */
[----:B------:R-:W-:Y:S02]  /*4220*/  DFMA R4, R14, R20, R20 ;  /* 0x000000140e04722b */ /* 0x000fe40000000014 */
[----:B------:R-:W-:-:S08]  /*4230*/  @P0 DFMA R4, R26, R14, 1 ;  /* 0x3ff000001a04042b */ /* 0x000fd0000000000e */
[----:B------:R-:W-:-:S11]  /*4240*/  @P1 DFMA R4, R4, -1, RZ ;  /* 0xbff000000404182b */ /* 0x000fd600000000ff */
.L_x_2174:
[----:B------:R-:W-:Y:S05]  /*4250*/  BSYNC B0 ;  /* 0x0000000000007941 */ /* 0x000fea0003800000 */
.L_x_2173:
[----:B-12-45:R-:W-:Y:S01]  /*4260*/  VIADD R27, R19, 0x80 ;  /* 0x00000080131b7836 */ /* 0x036fe20000000000 */
[----:B------:R-:W-:Y:S04]  /*4270*/  BSSY B0, `(.L_x_2178) ;  /* 0x0000038000007945 */ /* 0x000fe80003800000 */
[----:B------:R-:W-:-:S13]  /*4280*/  ISETP.GE.AND P0, PT, R27, R18, PT ;  /* 0x000000121b00720c */ /* 0x000fda0003f06270 */
[----:B------:R-:W-:Y:S05]  /*4290*/  @P0 BRA `(.L_x_2179) ;  /* 0x0000000000d40947 */ /* 0x000fea0003800000 */
[----:B------:R-:W-:Y:S01]  /*42a0*/  DSETP.NEU.AND P0, PT, |R22|, +INF , PT ;  /* 0x7ff000001600742a */ /* 0x000fe20003f0d200 */
        /* <DEDUP_REMOVED lines=22> */
[----:B------:R-:W-:Y:S02]  /*4410*/  IMAD.MOV.U32 R6, RZ, RZ, R8 ;  /* 0x000000ffff067224 */ /* 0x000fe400078e0008 */
[----:B------:R-:W-:Y:S02]  /*4420*/  IMAD.MOV.U32 R28, RZ, RZ, R20 ;  /* 0x000000ffff1c7224 */ /* 0x000fe400078e0014 */
[----:B------:R-:W-:Y:S01]  /*4430*/  IMAD.MOV.U32 R29, RZ, RZ, R21 ;  /* 0x000000ffff1d7224 */ /* 0x000fe200078e0015 */
[----:B------:R-:W-:Y:S06]  /*4440*/  BRA `(.L_x_2182) ;  /* 0x0000000000087947 */ /* 0x000fec0003800000 */
.L_x_2181:
[----:B------:R-:W-:Y:S01]  /*4450*/  DMUL R28, RZ, R22 ;  /* 0x00000016ff1c7228 */ /* 0x000fe20000000000 */
[----:B------:R-:W-:-:S10]  /*4460*/  IMAD.MOV.U32 R6, RZ, RZ, RZ ;  /* 0x000000ffff067224 */ /* 0x000fd400078e00ff */
.L_x_2182:
[----:B------:R-:W-:Y:S05]  /*4470*/  BSYNC B1 ;  /* 0x0000000000017941 */ /* 0x000fea0003800000 */
.L_x_2180:
        /* <DEDUP_REMOVED lines=23> */
.L_x_2179:
[----:B------:R-:W-:Y:S05]  /*45f0*/  BSYNC B0 ;  /* 0x0000000000007941 */ /* 0x000fea0003800000 */
.L_x_2178:
[----:B------:R-:W-:Y:S01]  /*4600*/  VIADD R3, R19, 0x100 ;  /* 0x0000010013037836 */ /* 0x000fe20000000000 */
        /* <DEDUP_REMOVED lines=27> */
[----:B------:R-:W-:Y:S01]  /*47c0*/  IMAD.MOV.U32 R7, RZ, RZ, R21 ;  /* 0x000000ffff077224 */ /* 0x000fe200078e0015 */
[----:B------:R-:W-:Y:S06]  /*47d0*/  BRA `(.L_x_2187) ;  /* 0x0000000000087947 */ /* 0x000fec0003800000 */
.L_x_2186:
[----:B------:R-:W-:Y:S01]  /*47e0*/  DMUL R6, RZ, R24 ;  /* 0x00000018ff067228 */ /* 0x000fe20000000000 */
[----:B------:R-:W-:-:S10]  /*47f0*/  IMAD.MOV.U32 R8, RZ, RZ, RZ ;  /* 0x000000ffff087224 */ /* 0x000fd400078e00ff */
.L_x_2187:
[----:B------:R-:W-:Y:S05]  /*4800*/  BSYNC B1 ;  /* 0x0000000000017941 */ /* 0x000fea0003800000 */
.L_x_2185:
        /* <DEDUP_REMOVED lines=23> */
.L_x_2184:
[----:B------:R-:W-:Y:S05]  /*4980*/  BSYNC B0 ;  /* 0x0000000000007941 */ /* 0x000fea0003800000 */
.L_x_2183:
        /* <DEDUP_REMOVED lines=30> */
.L_x_2191:
[----:B------:R-:W-:Y:S01]  /*4b70*/  DMUL R6, RZ, R16 ;  /* 0x00000010ff067228 */ /* 0x000fe20000000000 */
[----:B------:R-:W-:-:S10]  /*4b80*/  IMAD.MOV.U32 R8, RZ, RZ, RZ ;  /* 0x000000ffff087224 */ /* 0x000fd400078e00ff */
.L_x_2192:
[----:B------:R-:W-:Y:S05]  /*4b90*/  BSYNC B1 ;  /* 0x0000000000017941 */ /* 0x000fea0003800000 */
.L_x_2190:
        /* <DEDUP_REMOVED lines=23> */
.L_x_2189:
[----:B------:R-:W-:Y:S05]  /*4d10*/  BSYNC B0 ;  /* 0x0000000000007941 */ /* 0x000fea0003800000 */
.L_x_2188:
[----:B------:R-:W0:Y:S01]  /*4d20*/  LDC.U8 R22, c[0x0][0x234] ;  /* 0x00008d00ff167b82 */ /* 0x000e220000000000 */
[----:B------:R-:W-:Y:S04]  /*4d30*/  BSSY B6, `(.L_x_2193) ;  /* 0x000012e000067945 */ /* 0x000fe80003800000 */
[----:B------:R-:W-:Y:S05]  /*4d40*/  @P2 BRA `(.L_x_2194) ;  /* 0x0000001000b02947 */ /* 0x000fea0003800000 */
[----:B------:R-:W3:Y:S01]  /*4d50*/  S2R R3, SR_TID.X ;  /* 0x0000000000037919 */ /* 0x000ee20000002100 */
[----:B------:R-:W1:Y:S01]  /*4d60*/  LDC.64 R8, c[0x0][0x218] ;  /* 0x00008600ff087b82 */ /* 0x000e620000000a00 */
[----:B0-----:R-:W-:Y:S01]  /*4d70*/  PRMT R6, R22, 0x9910, RZ ;  /* 0x0000991016067816 */ /* 0x001fe200000000ff */
[----:B------:R-:W-:Y:S01]  /*4d80*/  ULDC UR4, c[0x0][0x238] ;  /* 0x00008e0000047ab9 */ /* 0x000fe20000000800 */
[----:B---3--:R-:W-:-:S04]  /*4d90*/  IMAD R0, R2, 0x200, R3 ;  /* 0x0000020002007824 */ /* 0x008fc800078e0203 */
[----:B------:R-:W-:Y:S02]  /*4da0*/  IMAD R3, R0, UR4, RZ ;  /* 0x0000000400037c24 */ /* 0x000fe4000f8e02ff */
[----:B------:R-:W-:-:S03]  /*4db0*/  IMAD.MOV.U32 R0, RZ, RZ, R6 ;  /* 0x000000ffff007224 */ /* 0x000fc600078e0006 */
[----:B-1----:R-:W-:Y:S02]  /*4dc0*/  IADD3 R8, P1, R3, R8, RZ ;  /* 0x0000000803087210 */ /* 0x002fe40007f3e0ff */
[----:B------:R-:W-:-:S03]  /*4dd0*/  ISETP.GT.AND P0, PT, R0, 0x9, PT ;  /* 0x000000090000780c */ /* 0x000fc60003f04270 */
[----:B------:R-:W-:-:S10]  /*4de0*/  IMAD.X R9, RZ, RZ, R9, P1 ;  /* 0x000000ffff097224 */ /* 0x000fd400008e0609 */
        /* <DEDUP_REMOVED lines=9> */
[----:B------:R-:W0:Y:S01]  /*4e80*/  F2I.F64.TRUNC R5, R4 ;  /* 0x0000000400057311 */ /* 0x000e22000030d100 */
[----:B------:R-:W-:Y:S01]  /*4e90*/  IMAD.MOV.U32 R19, RZ, RZ, R27 ;  /* 0x000000ffff137224 */ /* 0x000fe200078e001b */
[----:B0-----:R0:W-:Y:S01]  /*4ea0*/  STG.E.U8 desc[UR36][R8.64], R5 ;  /* 0x0000000508007986 */ /* 0x0011e2000c101124 */
[----:B------:R-:W-:Y:S05]  /*4eb0*/  BRA `(.L_x_2194) ;  /* 0x0000001000547947 */ /* 0x000fea0003800000 */
.L_x_2198:
[----:B------:R-:W0:Y:S01]  /*4ec0*/  F2I.S64.F64.TRUNC R4, R4 ;  /* 0x0000000400047311 */ /* 0x000e22000030d900 */
[----:B------:R-:W-:Y:S02]  /*4ed0*/  IMAD.MOV.U32 R19, RZ, RZ, R27 ;  /* 0x000000ffff137224 */ /* 0x000fe400078e001b */
[----:B0-----:R-:W-:-:S05]  /*4ee0*/  IMAD.MOV.U32 R3, RZ, RZ, R4 ;  /* 0x000000ffff037224 */ /* 0x001fca00078e0004 */
[----:B------:R0:W-:Y:S01]  /*4ef0*/  STG.E.U8 desc[UR36][R8.64], R3 ;  /* 0x0000000308007986 */ /* 0x0001e2000c101124 */
[----:B------:R-:W-:Y:S05]  /*4f00*/  BRA `(.L_x_2194) ;  /* 0x0000001000407947 */ /* 0x000fea0003800000 */
.L_x_2197:
[----:B------:R-:W-:-:S13]  /*4f10*/  ISETP.NE.AND P0, PT, R0, 0x2, PT ;  /* 0x000000020000780c */ /* 0x000fda0003f05270 */
[----:B------:R-:W-:Y:S05]  /*4f20*/  @!P0 BRA `(.L_x_2200) ;  /* 0x0000000000308947 */ /* 0x000fea0003800000 */
[----:B------:R-:W-:-:S13]  /*4f30*/  ISETP.NE.AND P0, PT, R0, 0x3, PT ;  /* 0x000000030000780c */ /* 0x000fda0003f05270 */
[----:B------:R-:W-:Y:S05]  /*4f40*/  @!P0 BRA `(.L_x_2201) ;  /* 0x0000000000188947 */ /* 0x000fea0003800000 */
[----:B------:R-:W-:-:S13]  /*4f50*/  ISETP.NE.AND P0, PT, R0, 0x4, PT ;  /* 0x000000040000780c */ /* 0x000fda0003f05270 */
[----:B------:R-:W-:Y:S05]  /*4f60*/  @P0 BRA `(.L_x_2199) ;  /* 0x0000000c00c40947 */ /* 0x000fea0003800000 */
[----:B------:R-:W0:Y:S01]  /*4f70*/  F2I.S64.F64.TRUNC R4, R4 ;  /* 0x0000000400047311 */ /* 0x000e22000030d900 */
[----:B------:R-:W-:Y:S01]  /*4f80*/  IMAD.MOV.U32 R19, RZ, RZ, R27 ;  /* 0x000000ffff137224 */ /* 0x000fe200078e001b */
[----:B0-----:R0:W-:Y:S01]  /*4f90*/  STG.E.64 desc[UR36][R8.64], R4 ;  /* 0x0000000408007986 */ /* 0x0011e2000c101b24 */
[----:B------:R-:W-:Y:S05]  /*4fa0*/  BRA `(.L_x_2194) ;  /* 0x0000001000187947 */ /* 0x000fea0003800000 */
.L_x_2201:
[----:B------:R-:W0:Y:S01]  /*4fb0*/  F2I.F64.TRUNC R5, R4 ;  /* 0x0000000400057311 */ /* 0x000e22000030d100 */
[----:B------:R-:W-:Y:S01]  /*4fc0*/  IMAD.MOV.U32 R19, RZ, RZ, R27 ;  /* 0x000000ffff137224 */ /* 0x000fe200078e001b */
[----:B0-----:R0:W-:Y:S01]  /*4fd0*/  STG.E desc[UR36][R8.64], R5 ;  /* 0x0000000508007986 */ /* 0x0011e2000c101924 */
[----:B------:R-:W-:Y:S05]  /*4fe0*/  BRA `(.L_x_2194) ;  /* 0x0000001000087947 */ /* 0x000fea0003800000 */
.L_x_2200:
[----:B------:R-:W0:Y:S01]  /*4ff0*/  F2I.F64.TRUNC R5, R4 ;  /* 0x0000000400057311 */ /* 0x000e22000030d100 */
[----:B------:R-:W-:Y:S01]  /*5000*/  IMAD.MOV.U32 R19, RZ, RZ, R27 ;  /* 0x000000ffff137224 */ /* 0x000fe200078e001b */
[----:B0-----:R0:W-:Y:S01]  /*5010*/  STG.E.U16 desc[UR36][R8.64], R5 ;  /* 0x0000000508007986 */ /* 0x0011e2000c101524 */
[----:B------:R-:W-:Y:S05]  /*5020*/  BRA `(.L_x_2194) ;  /* 0x0000000c00f87947 */ /* 0x000fea0003800000 */
.L_x_2196:
        /* <DEDUP_REMOVED lines=10> */
[----:B------:R-:W-:-:S13]  /*50d0*/  IMAD.MOV.U32 R19, RZ, RZ, R27 ;  /* 0x000000ffff137224 */ /* 0x000fda00078e001b */
[----:B0-----:R-:W-:-:S05]  /*50e0*/  @!P0 FMUL R3, R3, 1.175494350822287508e-38 ;  /* 0x0080000003038820 */ /* 0x001fca0000400000 */
[----:B------:R0:W-:Y:S01]  /*50f0*/  STG.E desc[UR36][R8.64], R3 ;  /* 0x0000000308007986 */ /* 0x0001e2000c101924 */
[----:B------:R-:W-:Y:S05]  /*5100*/  BRA `(.L_x_2194) ;  /* 0x0000000c00c07947 */ /* 0x000fea0003800000 */
.L_x_2203:
[----:B------:R-:W-:Y:S01]  /*5110*/  UMOV UR4, 0xf0000000 ;  /* 0xf000000000047882 */ /* 0x000fe20000000000 */
[----:B------:R-:W-:Y:S01]  /*5120*/  UMOV UR5, 0x380fffff ;  /* 0x380fffff00057882 */ /* 0x000fe20000000000 */
[----:B------:R-:W0:Y:S01]  /*5130*/  F2F.F32.F64 R0, R4 ;  /* 0x0000000400007310 */ /* 0x000e220000301000 */
[----:B------:R-:W-:Y:S01]  /*5140*/  DSETP.GEU.AND P0, PT, |R4|, UR4, PT ;  /* 0x0000000404007e2a */ /* 0x000fe2000bf0e200 */
[----:B------:R-:W-:-:S13]  /*5150*/  IMAD.MOV.U32 R19, RZ, RZ, R27 ;  /* 0x000000ffff137224 */ /* 0x000fda00078e001b */
[----:B0-----:R-:W-:-:S05]  /*5160*/  @!P0 FMUL R0, R0, 1.175494350822287508e-38 ;  /* 0x0080000000008820 */ /* 0x001fca0000400000 */
[----:B------:R-:W-:-:S05]  /*5170*/  F2FP.F16.F32.PACK_AB R0, RZ, R0 ;  /* 0x00000000ff00723e */ /* 0x000fca00000000ff */
[----:B------:R0:W-:Y:S01]  /*5180*/  STG.E.U16 desc[UR36][R8.64], R0 ;  /* 0x0000000008007986 */ /* 0x0001e2000c101524 */
[----:B------:R-:W-:Y:S05]  /*5190*/  BRA `(.L_x_2194) ;  /* 0x0000000c009c7947 */ /* 0x000fea0003800000 */
.L_x_2202:
        /* <DEDUP_REMOVED lines=10> */
[----:B------:R-:W-:Y:S02]  /*5240*/  IMAD.MOV.U32 R7, RZ, RZ, RZ ;  /* 0x000000ffff077224 */ /* 0x000fe400078e00ff */
[----:B------:R-:W-:-:S11]  /*5250*/  IMAD.MOV.U32 R19, RZ, RZ, R27 ;  /* 0x000000ffff137224 */ /* 0x000fd600078e001b */
[----:B0-----:R-:W-:-:S05]  /*5260*/  @!P0 FMUL R6, R6, 1.175494350822287508e-38 ;  /* 0x0080000006068820 */ /* 0x001fca0000400000 */
[----:B------:R0:W-:Y:S01]  /*5270*/  STG.E.64 desc[UR36][R8.64], R6 ;  /* 0x0000000608007986 */ /* 0x0001e2000c101b24 */
[----:B------:R-:W-:Y:S05]  /*5280*/  BRA `(.L_x_2194) ;  /* 0x0000000c00607947 */ /* 0x000fea0003800000 */
.L_x_2205:
[----:B------:R-:W-:Y:S01]  /*5290*/  UMOV UR4, 0xf0000000 ;  /* 0xf000000000047882 */ /* 0x000fe20000000000 */
[----:B------:R-:W-:Y:S01]  /*52a0*/  UMOV UR5, 0x380fffff ;  /* 0x380fffff00057882 */ /* 0x000fe20000000000 */
[----:B------:R-:W0:Y:S01]  /*52b0*/  F2F.F32.F64 R0, R4 ;  /* 0x0000000400007310 */ /* 0x000e220000301000 */
[----:B------:R-:W-:Y:S01]  /*52c0*/  DSETP.GEU.AND P0, PT, |R4|, UR4, PT ;  /* 0x0000000404007e2a */ /* 0x000fe2000bf0e200 */
[----:B------:R-:W-:-:S13]  /*52d0*/  IMAD.MOV.U32 R19, RZ, RZ, R27 ;  /* 0x000000ffff137224 */ /* 0x000fda00078e001b */
[----:B0-----:R-:W-:-:S05]  /*52e0*/  @!P0 FMUL R0, R0, 1.175494350822287508e-38 ;  /* 0x0080000000008820 */ /* 0x001fca0000400000 */
[----:B------:R-:W-:-:S04]  /*52f0*/  F2FP.F16.F32.PACK_AB R3, RZ, R0 ;  /* 0x00000000ff03723e */ /* 0x000fc800000000ff */
[----:B------:R-:W-:-:S05]  /*5300*/  PRMT R3, R3, 0x5410, RZ ;  /* 0x0000541003037816 */ /* 0x000fca00000000ff */
[----:B------:R0:W-:Y:S01]  /*5310*/  STG.E desc[UR36][R8.64], R3 ;  /* 0x0000000308007986 */ /* 0x0001e2000c101924 */
[----:B------:R-:W-:Y:S05]  /*5320*/  BRA `(.L_x_2194) ;  /* 0x0000000c00387947 */ /* 0x000fea0003800000 */
.L_x_2204:
[----:B------:R0:W-:Y:S01]  /*5330*/  STG.E.64 desc[UR36][R8.64], R4 ;  /* 0x0000000408007986 */ /* 0x0001e2000c101b24 */
[----:B------:R-:W-:Y:S01]  /*5340*/  IMAD.MOV.U32 R19, RZ, RZ, R27 ;  /* 0x000000ffff137224 */ /* 0x000fe200078e001b */
[----:B------:R-:W-:Y:S06]  /*5350*/  BRA `(.L_x_2194) ;  /* 0x0000000c002c7947 */ /* 0x000fec0003800000 */
.L_x_2195:
        /* <DEDUP_REMOVED lines=8> */
[----:B------:R-:W-:Y:S01]  /*53e0*/  DSETP.NEU.AND P0, PT, R4, RZ, PT ;  /* 0x000000ff0400722a */ /* 0x000fe20003f0d000 */
[----:B------:R-:W-:-:S05]  /*53f0*/  IMAD.MOV.U32 R19, RZ, RZ, R27 ;  /* 0x000000ffff137224 */ /* 0x000fca00078e001b */
[----:B------:R-:W-:-:S05]  /*5400*/  SEL R3, RZ, 0x1, !P0 ;  /* 0x00000001ff037807 */ /* 0x000fca0004000000 */
[----:B------:R0:W-:Y:S01]  /*5410*/  STG.E.U8 desc[UR36][R8.64], R3 ;  /* 0x0000000308007986 */ /* 0x0001e2000c101124 */
[----:B------:R-:W-:Y:S05]  /*5420*/  BRA `(.L_x_2194) ;  /* 0x0000000800f87947 */ /* 0x000fea0003800000 */
.L_x_2208:
[----:B------:R-:W-:Y:S01]  /*5430*/  CS2R R6, SRZ ;  /* 0x0000000000067805 */ /* 0x000fe2000001ff00 */
[----:B------:R-:W-:-:S04]  /*5440*/  IMAD.MOV.U32 R19, RZ, RZ, R27 ;  /* 0x000000ffff137224 */ /* 0x000fc800078e001b */
[----:B------:R0:W-:Y:S01]  /*5450*/  STG.E.128 desc[UR36][R8.64], R4 ;  /* 0x0000000408007986 */ /* 0x0001e2000c101d24 */
[----:B------:R-:W-:Y:S05]  /*5460*/  BRA `(.L_x_2194) ;  /* 0x0000000800e87947 */ /* 0x000fea0003800000 */
.L_x_2207:
        /* <DEDUP_REMOVED lines=25> */
.L_x_2212:
[----:B------:R-:W-:Y:S05]  /*5600*/  BSYNC B0 ;  /* 0x0000000000007941 */ /* 0x000fea0003800000 */
.L_x_2211:
[----:B------:R-:W-:Y:S01]  /*5610*/  LOP3.LUT R7, R0, R7, RZ, 0xfc, !PT ;  /* 0x0000000700077212 */ /* 0x000fe200078efcff */
[----:B------:R-:W-:-:S04]  /*5620*/  IMAD.MOV.U32 R19, RZ, RZ, R27 ;  /* 0x000000ffff137224 */ /* 0x000fc800078e001b */
[----:B------:R0:W-:Y:S01]  /*5630*/  STG.E.U8 desc[UR36][R8.64], R7 ;  /* 0x0000000708007986 */ /* 0x0001e2000c101124 */
[----:B------:R-:W-:Y:S05]  /*5640*/  BRA `(.L_x_2194) ;  /* 0x0000000800707947 */ /* 0x000fea0003800000 */
.L_x_2210:
        /* <DEDUP_REMOVED lines=17> */
.L_x_2214:
[----:B------:R-:W-:Y:S01]  /*5760*/  IMAD.MOV.U32 R0, RZ, RZ, 0x7f ;  /* 0x0000007fff007424 */ /* 0x000fe200078e00ff */
[----:B------:R-:W-:-:S04]  /*5770*/  ISETP.GT.U32.AND P0, PT, R3, 0x7f800000, PT ;  /* 0x7f8000000300780c */ /* 0x000fc80003f04070 */
[----:B------:R-:W-:-:S09]  /*5780*/  SEL R0, R0, 0x7c, P0 ;  /* 0x0000007c00007807 */ /* 0x000fd20000000000 */
.L_x_2215:
[----:B------:R-:W-:Y:S05]  /*5790*/  BSYNC B0 ;  /* 0x0000000000007941 */ /* 0x000fea0003800000 */
.L_x_2213:
[----:B------:R-:W-:Y:S01]  /*57a0*/  LOP3.LUT R3, R7, 0x80000000, RZ, 0xc0, !PT ;  /* 0x8000000007037812 */ /* 0x000fe200078ec0ff */
[----:B------:R-:W-:-:S03]  /*57b0*/  IMAD.MOV.U32 R19, RZ, RZ, R27 ;  /* 0x000000ffff137224 */ /* 0x000fc600078e001b */
[----:B------:R-:W-:-:S04]  /*57c0*/  SHF.R.U32.HI R3, RZ, 0x18, R3 ;  /* 0x00000018ff037819 */ /* 0x000fc80000011603 */
[----:B------:R-:W-:-:S05]  /*57d0*/  LOP3.LUT R3, R0, R3, RZ, 0xfc, !PT ;  /* 0x0000000300037212 */ /* 0x000fca00078efcff */
[----:B------:R0:W-:Y:S01]  /*57e0*/  STG.E.U8 desc[UR36][R8.64], R3 ;  /* 0x0000000308007986 */ /* 0x0001e2000c101124 */
[----:B------:R-:W-:Y:S05]  /*57f0*/  BRA `(.L_x_2194) ;  /* 0x0000000800047947 */ /* 0x000fea0003800000 */
.L_x_2209:
[----:B------:R-:W-:Y:S01]  /*5800*/  UMOV UR4, 0xf0000000 ;  /* 0xf000000000047882 */ /* 0x000fe20000000000 */
[----:B------:R-:W-:Y:S01]  /*5810*/  UMOV UR5, 0x380fffff ;  /* 0x380fffff00057882 */ /* 0x000fe20000000000 */
[----:B------:R-:W0:Y:S01]  /*5820*/  F2F.F32.F64 R0, R4 ;  /* 0x0000000400007310 */ /* 0x000e220000301000 */
[----:B------:R-:W-:Y:S01]  /*5830*/  DSETP.GEU.AND P0, PT, |R4|, UR4, PT ;  /* 0x0000000404007e2a */ /* 0x000fe2000bf0e200 */
[----:B------:R-:W-:-:S13]  /*5840*/  IMAD.MOV.U32 R19, RZ, RZ, R27 ;  /* 0x000000ffff137224 */ /* 0x000fda00078e001b */
[----:B0-----:R-:W-:-:S05]  /*5850*/  @!P0 FMUL R0, R0, 1.175494350822287508e-38 ;  /* 0x0080000000008820 */ /* 0x001fca0000400000 */
[----:B------:R-:W-:-:S05]  /*5860*/  F2FP.BF16.F32.PACK_AB R0, RZ, R0 ;  /* 0x00000000ff00723e */ /* 0x000fca00000010ff */
[----:B------:R0:W-:Y:S01]  /*5870*/  STG.E.U16 desc[UR36][R8.64], R0 ;  /* 0x0000000008007986 */ /* 0x0001e2000c101524 */
[----:B------:R-:W-:Y:S05]  /*5880*/  BRA `(.L_x_2194) ;  /* 0x0000000400e07947 */ /* 0x000fea0003800000 */
.L_x_2206:
        /* <DEDUP_REMOVED lines=8> */
[----:B------:R-:W0:Y:S01]  /*5910*/  F2I.U32.F64.TRUNC R5, R4 ;  /* 0x0000000400057311 */ /* 0x000e22000030d000 */
[----:B------:R-:W-:Y:S01]  /*5920*/  IMAD.MOV.U32 R19, RZ, RZ, R27 ;  /* 0x000000ffff137224 */ /* 0x000fe200078e001b */
[----:B0-----:R0:W-:Y:S01]  /*5930*/  STG.E.U16 desc[UR36][R8.64], R5 ;  /* 0x0000000508007986 */ /* 0x0011e2000c101524 */
[----:B------:R-:W-:Y:S05]  /*5940*/  BRA `(.L_x_2194) ;  /* 0x0000000400b07947 */ /* 0x000fea0003800000 */
.L_x_2218:
        /* <DEDUP_REMOVED lines=21> */
.L_x_2221:
[----:B------:R-:W-:-:S04]  /*5aa0*/  LOP3.LUT R0, R7, 0x80000000, RZ, 0xc0, !PT ;  /* 0x8000000007007812 */ /* 0x000fc800078ec0ff */
[----:B------:R-:W-:-:S04]  /*5ab0*/  SHF.R.U32.HI R0, RZ, 0x18, R0 ;  /* 0x00000018ff007819 */ /* 0x000fc80000011600 */
[----:B------:R-:W-:-:S07]  /*5ac0*/  LOP3.LUT R0, R3, R0, RZ, 0xfc, !PT ;  /* 0x0000000003007212 */ /* 0x000fce00078efcff */
.L_x_2220:
[----:B------:R-:W-:Y:S05]  /*5ad0*/  BSYNC B0 ;  /* 0x0000000000007941 */ /* 0x000fea0003800000 */
.L_x_2219:
[----:B------:R0:W-:Y:S01]  /*5ae0*/  STG.E.U8 desc[UR36][R8.64], R0 ;  /* 0x0000000008007986 */ /* 0x0001e2000c101124 */
[----:B------:R-:W-:Y:S01]  /*5af0*/  IMAD.MOV.U32 R19, RZ, RZ, R27 ;  /* 0x000000ffff137224 */ /* 0x000fe200078e001b */
[----:B------:R-:W-:Y:S06]  /*5b00*/  BRA `(.L_x_2194) ;  /* 0x0000000400407947 */ /* 0x000fec0003800000 */
.L_x_2217:
        /* <DEDUP_REMOVED lines=21> */
.L_x_2224:
[----:B------:R-:W-:-:S04]  /*5c60*/  LOP3.LUT R0, R7, 0x80000000, RZ, 0xc0, !PT ;  /* 0x8000000007007812 */ /* 0x000fc800078ec0ff */
[----:B------:R-:W-:-:S04]  /*5c70*/  SHF.R.U32.HI R0, RZ, 0x18, R0 ;  /* 0x00000018ff007819 */ /* 0x000fc80000011600 */
[----:B------:R-:W-:-:S07]  /*5c80*/  LOP3.LUT R0, R3, R0, RZ, 0xfc, !PT ;  /* 0x0000000003007212 */ /* 0x000fce00078efcff */
.L_x_2223:
[----:B------:R-:W-:Y:S05]  /*5c90*/  BSYNC B0 ;  /* 0x0000000000007941 */ /* 0x000fea0003800000 */
.L_x_2222:
[----:B------:R0:W-:Y:S01]  /*5ca0*/  STG.E.U8 desc[UR36][R8.64], R0 ;  /* 0x0000000008007986 */ /* 0x0001e2000c101124 */
[----:B------:R-:W-:Y:S01]  /*5cb0*/  IMAD.MOV.U32 R19, RZ, RZ, R27 ;  /* 0x000000ffff137224 */ /* 0x000fe200078e001b */
[----:B------:R-:W-:Y:S06]  /*5cc0*/  BRA `(.L_x_2194) ;  /* 0x0000000000d07947 */ /* 0x000fec0003800000 */
.L_x_2216:
        /* <DEDUP_REMOVED lines=27> */
.L_x_2199:
        /* <DEDUP_REMOVED lines=16> */
.L_x_2227:
[----:B------:R-:W-:Y:S01]  /*5f80*/  IMAD.MOV.U32 R19, RZ, RZ, R27 ;  /* 0x000000ffff137224 */ /* 0x000fe200078e001b */
[----:B------:R-:W-:Y:S06]  /*5f90*/  BRA `(.L_x_2194) ;  /* 0x00000000001c7947 */ /* 0x000fec0003800000 */
.L_x_2226:
[----:B------:R-:W0:Y:S01]  /*5fa0*/  F2I.U64.F64.TRUNC R4, R4 ;  /* 0x0000000400047311 */ /* 0x000e22000030d800 */
[----:B------:R-:W-:Y:S01]  /*5fb0*/  IMAD.MOV.U32 R19, RZ, RZ, R27 ;  /* 0x000000ffff137224 */ /* 0x000fe200078e001b */
[----:B0-----:R4:W-:Y:S01]  /*5fc0*/  STG.E.64 desc[UR36][R8.64], R4 ;  /* 0x0000000408007986 */ /* 0x0019e2000c101b24 */
[----:B------:R-:W-:Y:S05]  /*5fd0*/  BRA `(.L_x_2194) ;  /* 0x00000000000c7947 */ /* 0x000fea0003800000 */
.L_x_2225:
[----:B------:R-:W0:Y:S01]  /*5fe0*/  F2I.U32.F64.TRUNC R5, R4 ;  /* 0x0000000400057311 */ /* 0x000e22000030d000 */
[----:B------:R-:W-:Y:S01]  /*5ff0*/  IMAD.MOV.U32 R19, RZ, RZ, R27 ;  /* 0x000000ffff137224 */ /* 0x000fe200078e001b */
[----:B0-----:R1:W-:Y:S06]  /*6000*/  STG.E desc[UR36][R8.64], R5 ;  /* 0x0000000508007986 */ /* 0x0013ec000c101924 */
.L_x_2194:
[----:B------:R-:W-:Y:S05]  /*6010*/  BSYNC B6 ;  /* 0x0000000000067941 */ /* 0x000fea0003800000 */
.L_x_2193:
[----:B------:R-:W-:Y:S01]  /*6020*/  ISETP.GE.AND P0, PT, R19, R18, PT ;  /* 0x000000121300720c */ /* 0x000fe20003f06270 */
[----:B------:R-:W-:-:S12]  /*6030*/  BSSY B6, `(.L_x_2228) ;  /* 0x0000230000067945 */ /* 0x000fd80003800000 */
[----:B------:R-:W-:Y:S05]  /*6040*/  @P0 BRA `(.L_x_2229) ;  /* 0x0000002000b80947 */ /* 0x000fea0003800000 */
[----:B01--4-:R-:W0:Y:S01]  /*6050*/  LDC.64 R4, c[0x0][0x218] ;  /* 0x00008600ff047b82 */ /* 0x013e220000000a00 */
[----:B---3--:R-:W-:Y:S01]  /*6060*/  IMAD R0, R2, 0x200, R19 ;  /* 0x0000020002007824 */ /* 0x008fe200078e0213 */
[----:B------:R-:W-:Y:S01]  /*6070*/  PRMT R6, R22, 0x9910, RZ ;  /* 0x0000991016067816 */ /* 0x000fe200000000ff */
[----:B------:R-:W-:Y:S02]  /*6080*/  ULDC UR4, c[0x0][0x238] ;  /* 0x00008e0000047ab9 */ /* 0x000fe40000000800 */
[----:B--2---:R-:W-:Y:S02]  /*6090*/  IMAD R3, R0, UR4, RZ ;  /* 0x0000000400037c24 */ /* 0x004fe4000f8e02ff */
        /* <DEDUP_REMOVED lines=16> */
.L_x_2233:
[----:B------:R-:W0:Y:S02]  /*61a0*/  F2I.S64.F64.TRUNC R28, R28 ;  /* 0x0000001c001c7311 */ /* 0x000e24000030d900 */
[----:B0-----:R-:W-:-:S05]  /*61b0*/  IMAD.MOV.U32 R3, RZ, RZ, R28 ;  /* 0x000000ffff037224 */ /* 0x001fca00078e001c */
[----:B------:R0:W-:Y:S01]  /*61c0*/  STG.E.U8 desc[UR36][R4.64], R3 ;  /* 0x0000000304007986 */ /* 0x0001e2000c101124 */
[----:B------:R-:W-:Y:S05]  /*61d0*/  BRA `(.L_x_2235) ;  /* 0x0000000c00f07947 */ /* 0x000fea0003800000 */
.L_x_2232:
        /* <DEDUP_REMOVED lines=9> */
.L_x_2237:
[----:B------:R-:W0:Y:S02]  /*6270*/  F2I.F64.TRUNC R29, R28 ;  /* 0x0000001c001d7311 */ /* 0x000e24000030d100 */
[----:B0-----:R0:W-:Y:S01]  /*6280*/  STG.E desc[UR36][R4.64], R29 ;  /* 0x0000001d04007986 */ /* 0x0011e2000c101924 */
[----:B------:R-:W-:Y:S05]  /*6290*/  BRA `(.L_x_2235) ;  /* 0x0000000c00c07947 */ /* 0x000fea0003800000 */
.L_x_2236:
[----:B------:R-:W0:Y:S02]  /*62a0*/  F2I.F64.TRUNC R29, R28 ;  /* 0x0000001c001d7311 */ /* 0x000e24000030d100 */
[----:B0-----:R0:W-:Y:S01]  /*62b0*/  STG.E.U16 desc[UR36][R4.64], R29 ;  /* 0x0000001d04007986 */ /* 0x0011e2000c101524 */
[----:B------:R-:W-:Y:S05]  /*62c0*/  BRA `(.L_x_2235) ;  /* 0x0000000c00b47947 */ /* 0x000fea0003800000 */
.L_x_2231:
        /* <DEDUP_REMOVED lines=13> */
.L_x_2239:
        /* <DEDUP_REMOVED lines=8> */
.L_x_2238:
        /* <DEDUP_REMOVED lines=14> */
.L_x_2241:
        /* <DEDUP_REMOVED lines=9> */
.L_x_2240:
[----:B------:R0:W-:Y:S01]  /*6590*/  STG.E.64 desc[UR36][R4.64], R28 ;  /* 0x0000001c04007986 */ /* 0x0001e2000c101b24 */
[----:B------:R-:W-:Y:S05]  /*65a0*/  BRA `(.L_x_2235) ;  /* 0x0000000800fc7947 */ /* 0x000fea0003800000 */
.L_x_2230:
        /* <DEDUP_REMOVED lines=12> */
.L_x_2244:
[----:B------:R-:W-:-:S05]  /*6670*/  CS2R R30, SRZ ;  /* 0x00000000001e7805 */ /* 0x000fca000001ff00 */
[----:B------:R0:W-:Y:S01]  /*6680*/  STG.E.128 desc[UR36][R4.64], R28 ;  /* 0x0000001c04007986 */ /* 0x0001e2000c101d24 */
[----:B------:R-:W-:Y:S05]  /*6690*/  BRA `(.L_x_2235) ;  /* 0x0000000800c07947 */ /* 0x000fea0003800000 */
.L_x_2243:
        /* <DEDUP_REMOVED lines=25> */
.L_x_2248:
[----:B------:R-:W-:Y:S05]  /*6830*/  BSYNC B0 ;  /* 0x0000000000007941 */ /* 0x000fea0003800000 */
.L_x_2247:
[----:B------:R-:W-:-:S05]  /*6840*/  LOP3.LUT R7, R0, R7, RZ, 0xfc, !PT ;  /* 0x0000000700077212 */ /* 0x000fca00078efcff */
[----:B------:R0:W-:Y:S01]  /*6850*/  STG.E.U8 desc[UR36][R4.64], R7 ;  /* 0x0000000704007986 */ /* 0x0001e2000c101124 */
[----:B------:R-:W-:Y:S05]  /*6860*/  BRA `(.L_x_2235) ;  /* 0x00000008004c7947 */ /* 0x000fea0003800000 */
.L_x_2246:
        /* <DEDUP_REMOVED lines=17> */
.L_x_2250:
[----:B------:R-:W-:Y:S01]  /*6980*/  IMAD.MOV.U32 R0, RZ, RZ, 0x7f ;  /* 0x0000007fff007424 */ /* 0x000fe200078e00ff */
[----:B------:R-:W-:-:S04]  /*6990*/  ISETP.GT.U32.AND P0, PT, R3, 0x7f800000, PT ;  /* 0x7f8000000300780c */ /* 0x000fc80003f04070 */
[----:B------:R-:W-:-:S09]  /*69a0*/  SEL R0, R0, 0x7c, P0 ;  /* 0x0000007c00007807 */ /* 0x000fd20000000000 */
.L_x_2251:
[----:B------:R-:W-:Y:S05]  /*69b0*/  BSYNC B0 ;  /* 0x0000000000007941 */ /* 0x000fea0003800000 */
.L_x_2249:
[----:B------:R-:W-:-:S04]  /*69c0*/  LOP3.LUT R3, R7, 0x80000000, RZ, 0xc0, !PT ;  /* 0x8000000007037812 */ /* 0x000fc800078ec0ff */
[----:B------:R-:W-:-:S04]  /*69d0*/  SHF.R.U32.HI R3, RZ, 0x18, R3 ;  /* 0x00000018ff037819 */ /* 0x000fc80000011603 */
[----:B------:R-:W-:-:S05]  /*69e0*/  LOP3.LUT R3, R0, R3, RZ, 0xfc, !PT ;  /* 0x0000000300037212 */ /* 0x000fca00078efcff */
[----:B------:R0:W-:Y:S01]  /*69f0*/  STG.E.U8 desc[UR36][R4.64], R3 ;  /* 0x0000000304007986 */ /* 0x0001e2000c101124 */
[----:B------:R-:W-:Y:S05]  /*6a00*/  BRA `(.L_x_2235) ;  /* 0x0000000400e47947 */ /* 0x000fea0003800000 */
.L_x_2245:
        /* <DEDUP_REMOVED lines=8> */
.L_x_2242:
        /* <DEDUP_REMOVED lines=11> */
.L_x_2254:
        /* <DEDUP_REMOVED lines=21> */
.L_x_2257:
[----:B------:R-:W-:-:S04]  /*6c90*/  LOP3.LUT R0, R7, 0x80000000, RZ, 0xc0, !PT ;  /* 0x8000000007007812 */ /* 0x000fc800078ec0ff */
[----:B------:R-:W-:-:S04]  /*6ca0*/  SHF.R.U32.HI R0, RZ, 0x18, R0 ;  /* 0x00000018ff007819 */ /* 0x000fc80000011600 */
[----:B------:R-:W-:-:S07]  /*6cb0*/  LOP3.LUT R0, R3, R0, RZ, 0xfc, !PT ;  /* 0x0000000003007212 */ /* 0x000fce00078efcff */
.L_x_2256:
[----:B------:R-:W-:Y:S05]  /*6cc0*/  BSYNC B0 ;  /* 0x0000000000007941 */ /* 0x000fea0003800000 */
.L_x_2255:
[----:B------:R3:W-:Y:S01]  /*6cd0*/  STG.E.U8 desc[UR36][R4.64], R0 ;  /* 0x0000000004007986 */ /* 0x0007e2000c101124 */
[----:B------:R-:W-:Y:S05]  /*6ce0*/  BRA `(.L_x_2235) ;  /* 0x00000004002c7947 */ /* 0x000fea0003800000 */
.L_x_2253:
        /* <DEDUP_REMOVED lines=21> */
.L_x_2260:
[----:B------:R-:W-:-:S04]  /*6e40*/  LOP3.LUT R0, R7, 0x80000000, RZ, 0xc0, !PT ;  /* 0x8000000007007812 */ /* 0x000fc800078ec0ff */
[----:B------:R-:W-:-:S04]  /*6e50*/  SHF.R.U32.HI R0, RZ, 0x18, R0 ;  /* 0x00000018ff007819 */ /* 0x000fc80000011600 */
[----:B------:R-:W-:-:S07]  /*6e60*/  LOP3.LUT R0, R3, R0, RZ, 0xfc, !PT ;  /* 0x0000000003007212 */ /* 0x000fce00078efcff */
.L_x_2259:
[----:B------:R-:W-:Y:S05]  /*6e70*/  BSYNC B0 ;  /* 0x0000000000007941 */ /* 0x000fea0003800000 */
.L_x_2258:
[----:B------:R0:W-:Y:S01]  /*6e80*/  STG.E.U8 desc[UR36][R4.64], R0 ;  /* 0x0000000004007986 */ /* 0x0001e2000c101124 */
[----:B------:R-:W-:Y:S05]  /*6e90*/  BRA `(.L_x_2235) ;  /* 0x0000000000c07947 */ /* 0x000fea0003800000 */
.L_x_2252:
        /* <DEDUP_REMOVED lines=26> */
.L_x_2234:
        /* <DEDUP_REMOVED lines=16> */
.L_x_2263:
[----:B------:R-:W-:Y:S05]  /*7140*/  BRA `(.L_x_2235) ;  /* 0x0000000000147947 */ /* 0x000fea0003800000 */
.L_x_2262:
[----:B------:R-:W0:Y:S02]  /*7150*/  F2I.U64.F64.TRUNC R28, R28 ;  /* 0x0000001c001c7311 */ /* 0x000e24000030d800 */
[----:B0-----:R2:W-:Y:S01]  /*7160*/  STG.E.64 desc[UR36][R4.64], R28 ;  /* 0x0000001c04007986 */ /* 0x0015e2000c101b24 */
[----:B------:R-:W-:Y:S05]  /*7170*/  BRA `(.L_x_2235) ;  /* 0x0000000000087947 */ /* 0x000fea0003800000 */
.L_x_2261:
[----:B------:R-:W0:Y:S02]  /*7180*/  F2I.U32.F64.TRUNC R29, R28 ;  /* 0x0000001c001d7311 */ /* 0x000e24000030d000 */
[----:B0-----:R0:W-:Y:S02]  /*7190*/  STG.E desc[UR36][R4.64], R29 ;  /* 0x0000001d04007986 */ /* 0x0011e4000c101924 */
.L_x_2235:
        /* <DEDUP_REMOVED lines=24> */
.L_x_2267:
[----:B------:R-:W0:Y:S02]  /*7320*/  F2I.S64.F64.TRUNC R24, R24 ;  /* 0x0000001800187311 */ /* 0x000e24000030d900 */
[----:B0-----:R-:W-:-:S05]  /*7330*/  IMAD.MOV.U32 R3, RZ, RZ, R24 ;  /* 0x000000ffff037224 */ /* 0x001fca00078e0018 */
[----:B------:R3:W-:Y:S01]  /*7340*/  STG.E.U8 desc[UR36][R4.64], R3 ;  /* 0x0000000304007986 */ /* 0x0007e2000c101124 */
[----:B------:R-:W-:Y:S05]  /*7350*/  BRA `(.L_x_2269) ;  /* 0x0000000c00f07947 */ /* 0x000fea0003800000 */
.L_x_2266:
        /* <DEDUP_REMOVED lines=9> */
.L_x_2271:
[----:B------:R-:W0:Y:S02]  /*73f0*/  F2I.F64.TRUNC R25, R24 ;  /* 0x0000001800197311 */ /* 0x000e24000030d100 */
[----:B0-----:R2:W-:Y:S01]  /*7400*/  STG.E desc[UR36][R4.64], R25 ;  /* 0x0000001904007986 */ /* 0x0015e2000c101924 */
[----:B------:R-:W-:Y:S05]  /*7410*/  BRA `(.L_x_2269) ;  /* 0x0000000c00c07947 */ /* 0x000fea0003800000 */
.L_x_2270:
[----:B------:R-:W0:Y:S02]  /*7420*/  F2I.F64.TRUNC R25, R24 ;  /* 0x0000001800197311 */ /* 0x000e24000030d100 */
[----:B0-----:R0:W-:Y:S01]  /*7430*/  STG.E.U16 desc[UR36][R4.64], R25 ;  /* 0x0000001904007986 */ /* 0x0011e2000c101524 */
[----:B------:R-:W-:Y:S05]  /*7440*/  BRA `(.L_x_2269) ;  /* 0x0000000c00b47947 */ /* 0x000fea0003800000 */
.L_x_2265:
        /* <DEDUP_REMOVED lines=13> */
.L_x_2273:
        /* <DEDUP_REMOVED lines=8> */
.L_x_2272:
        /* <DEDUP_REMOVED lines=14> */
.L_x_2275:
        /* <DEDUP_REMOVED lines=9> */
.L_x_2274:
[----:B------:R0:W-:Y:S01]  /*7710*/  STG.E.64 desc[UR36][R4.64], R24 ;  /* 0x0000001804007986 */ /* 0x0001e2000c101b24 */
[----:B------:R-:W-:Y:S05]  /*7720*/  BRA `(.L_x_2269) ;  /* 0x0000000800fc7947 */ /* 0x000fea0003800000 */
.L_x_2264:
        /* <DEDUP_REMOVED lines=12> */
.L_x_2278:
[----:B------:R-:W-:-:S05]  /*77f0*/  CS2R R26, SRZ ;  /* 0x00000000001a7805 */ /* 0x000fca000001ff00 */
[----:B------:R0:W-:Y:S01]  /*7800*/  STG.E.128 desc[UR36][R4.64], R24 ;  /* 0x0000001804007986 */ /* 0x0001e2000c101d24 */
[----:B------:R-:W-:Y:S05]  /*7810*/  BRA `(.L_x_2269) ;  /* 0x0000000800c07947 */ /* 0x000fea0003800000 */
.L_x_2277:
        /* <DEDUP_REMOVED lines=25> */
.L_x_2282:
[----:B------:R-:W-:Y:S05]  /*79b0*/  BSYNC B0 ;  /* 0x0000000000007941 */ /* 0x000fea0003800000 */
.L_x_2281:
[----:B------:R-:W-:-:S05]  /*79c0*/  LOP3.LUT R7, R0, R7, RZ, 0xfc, !PT ;  /* 0x0000000700077212 */ /* 0x000fca00078efcff */
[----:B------:R0:W-:Y:S01]  /*79d0*/  STG.E.U8 desc[UR36][R4.64], R7 ;  /* 0x0000000704007986 */ /* 0x0001e2000c101124 */
[----:B------:R-:W-:Y:S05]  /*79e0*/  BRA `(.L_x_2269) ;  /* 0x00000008004c7947 */ /* 0x000fea0003800000 */
.L_x_2280:
        /* <DEDUP_REMOVED lines=17> */
.L_x_2284:
[----:B------:R-:W-:Y:S01]  /*7b00*/  IMAD.MOV.U32 R0, RZ, RZ, 0x7f ;  /* 0x0000007fff007424 */ /* 0x000fe200078e00ff */
[----:B------:R-:W-:-:S04]  /*7b10*/  ISETP.GT.U32.AND P0, PT, R3, 0x7f800000, PT ;  /* 0x7f8000000300780c */ /* 0x000fc80003f04070 */
[----:B------:R-:W-:-:S09]  /*7b20*/  SEL R0, R0, 0x7c, P0 ;  /* 0x0000007c00007807 */ /* 0x000fd20000000000 */
.L_x_2285:
[----:B------:R-:W-:Y:S05]  /*7b30*/  BSYNC B0 ;  /* 0x0000000000007941 */ /* 0x000fea0003800000 */
.L_x_2283:
[----:B------:R-:W-:-:S04]  /*7b40*/  LOP3.LUT R3, R7, 0x80000000, RZ, 0xc0, !PT ;  /* 0x8000000007037812 */ /* 0x000fc800078ec0ff */
[----:B------:R-:W-:-:S04]  /*7b50*/  SHF.R.U32.HI R3, RZ, 0x18, R3 ;  /* 0x00000018ff037819 */ /* 0x000fc80000011603 */
[----:B------:R-:W-:-:S05]  /*7b60*/  LOP3.LUT R3, R0, R3, RZ, 0xfc, !PT ;  /* 0x0000000300037212 */ /* 0x000fca00078efcff */
[----:B------:R0:W-:Y:S01]  /*7b70*/  STG.E.U8 desc[UR36][R4.64], R3 ;  /* 0x0000000304007986 */ /* 0x0001e2000c101124 */
[----:B------:R-:W-:Y:S05]  /*7b80*/  BRA `(.L_x_2269) ;  /* 0x0000000400e47947 */ /* 0x000fea0003800000 */
.L_x_2279:
        /* <DEDUP_REMOVED lines=8> */
.L_x_2276:
        /* <DEDUP_REMOVED lines=11> */
.L_x_2288:
        /* <DEDUP_REMOVED lines=21> */
.L_x_2291:
[----:B------:R-:W-:-:S04]  /*7e10*/  LOP3.LUT R0, R7, 0x80000000, RZ, 0xc0, !PT ;  /* 0x8000000007007812 */ /* 0x000fc800078ec0ff */
[----:B------:R-:W-:-:S04]  /*7e20*/  SHF.R.U32.HI R0, RZ, 0x18, R0 ;  /* 0x00000018ff007819 */ /* 0x000fc80000011600 */
[----:B------:R-:W-:-:S07]  /*7e30*/  LOP3.LUT R0, R3, R0, RZ, 0xfc, !PT ;  /* 0x0000000003007212 */ /* 0x000fce00078efcff */
.L_x_2290:
[----:B------:R-:W-:Y:S05]  /*7e40*/  BSYNC B0 ;  /* 0x0000000000007941 */ /* 0x000fea0003800000 */
.L_x_2289:
[----:B------:R0:W-:Y:S01]  /*7e50*/  STG.E.U8 desc[UR36][R4.64], R0 ;  /* 0x0000000004007986 */ /* 0x0001e2000c101124 */
[----:B------:R-:W-:Y:S05]  /*7e60*/  BRA `(.L_x_2269) ;  /* 0x00000004002c7947 */ /* 0x000fea0003800000 */
.L_x_2287:
        /* <DEDUP_REMOVED lines=21> */
.L_x_2294:
[----:B------:R-:W-:-:S04]  /*7fc0*/  LOP3.LUT R0, R7, 0x80000000, RZ, 0xc0, !PT ;  /* 0x8000000007007812 */ /* 0x000fc800078ec0ff */
[----:B------:R-:W-:-:S04]  /*7fd0*/  SHF.R.U32.HI R0, RZ, 0x18, R0 ;  /* 0x00000018ff007819 */ /* 0x000fc80000011600 */
[----:B------:R-:W-:-:S07]  /*7fe0*/  LOP3.LUT R0, R3, R0, RZ, 0xfc, !PT ;  /* 0x0000000003007212 */ /* 0x000fce00078efcff */
.L_x_2293:
[----:B------:R-:W-:Y:S05]  /*7ff0*/  BSYNC B0 ;  /* 0x0000000000007941 */ /* 0x000fea0003800000 */
.L_x_2292:
[----:B------:R0:W-:Y:S01]  /*8000*/  STG.E.U8 desc[UR36][R4.64], R0 ;  /* 0x0000000004007986 */ /* 0x0001e2000c101124 */
[----:B------:R-:W-:Y:S05]  /*8010*/  BRA `(.L_x_2269) ;  /* 0x0000000000c07947 */ /* 0x000fea0003800000 */
.L_x_2286:
        /* <DEDUP_REMOVED lines=26> */
.L_x_2268:
        /* <DEDUP_REMOVED lines=16> */
.L_x_2297:
[----:B------:R-:W-:Y:S05]  /*82c0*/  BRA `(.L_x_2269) ;  /* 0x0000000000147947 */ /* 0x000fea0003800000 */
.L_x_2296:
[----:B------:R-:W0:Y:S02]  /*82d0*/  F2I.U64.F64.TRUNC R24, R24 ;  /* 0x0000001800187311 */ /* 0x000e24000030d800 */
[----:B0-----:R0:W-:Y:S01]  /*82e0*/  STG.E.64 desc[UR36][R4.64], R24 ;  /* 0x0000001804007986 */ /* 0x0011e2000c101b24 */
[----:B------:R-:W-:Y:S05]  /*82f0*/  BRA `(.L_x_2269) ;  /* 0x0000000000087947 */ /* 0x000fea0003800000 */
.L_x_2295:
[----:B------:R-:W0:Y:S02]  /*8300*/  F2I.U32.F64.TRUNC R25, R24 ;  /* 0x0000001800197311 */ /* 0x000e24000030d000 */
[----:B0-----:R0:W-:Y:S02]  /*8310*/  STG.E desc[UR36][R4.64], R25 ;  /* 0x0000001904007986 */ /* 0x0011e4000c101924 */
.L_x_2269:
[----:B------:R-:W-:-:S07]  /*8320*/  VIADD R19, R19, 0x80 ;  /* 0x0000008013137836 */ /* 0x000fce0000000000 */
.L_x_2229:
[----:B------:R-:W-:Y:S05]  /*8330*/  BSYNC B6 ;  /* 0x0000000000067941 */ /* 0x000fea0003800000 */
.L_x_2228:
        /* <DEDUP_REMOVED lines=22> */
.L_x_2301:
[----:B------:R-:W0:Y:S02]  /*84a0*/  F2I.S64.F64.TRUNC R16, R16 ;  /* 0x0000001000107311 */ /* 0x000e24000030d900 */
[----:B0-----:R-:W-:-:S05]  /*84b0*/  IMAD.MOV.U32 R5, RZ, RZ, R16 ;  /* 0x000000ffff057224 */ /* 0x001fca00078e0010 */
[----:B------:R-:W-:Y:S01]  /*84c0*/  STG.E.U8 desc[UR36][R2.64], R5 ;  /* 0x0000000502007986 */ /* 0x000fe2000c101124 */
[----:B------:R-:W-:Y:S05]  /*84d0*/  EXIT ;  /* 0x000000000000794d */ /* 0x000fea0003800000 */
.L_x_2300:
        /* <DEDUP_REMOVED lines=9> */
.L_x_2304:
[----:B------:R-:W0:Y:S02]  /*8570*/  F2I.F64.TRUNC R17, R16 ;  /* 0x0000001000117311 */ /* 0x000e24000030d100 */
[----:B0-----:R-:W-:Y:S01]  /*8580*/  STG.E desc[UR36][R2.64], R17 ;  /* 0x0000001102007986 */ /* 0x001fe2000c101924 */
[----:B------:R-:W-:Y:S05]  /*8590*/  EXIT ;  /* 0x000000000000794d */ /* 0x000fea0003800000 */
.L_x_2303:
[----:B------:R-:W0:Y:S02]  /*85a0*/  F2I.F64.TRUNC R17, R16 ;  /* 0x0000001000117311 */ /* 0x000e24000030d100 */
[----:B0-----:R-:W-:Y:S01]  /*85b0*/  STG.E.U16 desc[UR36][R2.64], R17 ;  /* 0x0000001102007986 */ /* 0x001fe2000c101524 */
[----:B------:R-:W-:Y:S05]  /*85c0*/  EXIT ;  /* 0x000000000000794d */ /* 0x000fea0003800000 */
.L_x_2299:
        /* <DEDUP_REMOVED lines=13> */
.L_x_2306:
        /* <DEDUP_REMOVED lines=8> */
.L_x_2305:
        /* <DEDUP_REMOVED lines=14> */
.L_x_2308:
        /* <DEDUP_REMOVED lines=9> */
.L_x_2307:
[----:B------:R-:W-:Y:S01]  /*8890*/  STG.E.64 desc[UR36][R2.64], R16 ;  /* 0x0000001002007986 */ /* 0x000fe2000c101b24 */
[----:B------:R-:W-:Y:S05]  /*88a0*/  EXIT ;  /* 0x000000000000794d */ /* 0x000fea0003800000 */
.L_x_2298:
        /* <DEDUP_REMOVED lines=12> */
.L_x_2311:
[----:B------:R-:W-:-:S05]  /*8970*/  CS2R R18, SRZ ;  /* 0x0000000000127805 */ /* 0x000fca000001ff00 */
[----:B------:R-:W-:Y:S01]  /*8980*/  STG.E.128 desc[UR36][R2.64], R16 ;  /* 0x0000001002007986 */ /* 0x000fe2000c101d24 */
[----:B------:R-:W-:Y:S05]  /*8990*/  EXIT ;  /* 0x000000000000794d */ /* 0x000fea0003800000 */
.L_x_2310:
        /* <DEDUP_REMOVED lines=25> */
.L_x_2315:
[----:B------:R-:W-:Y:S05]  /*8b30*/  BSYNC B0 ;  /* 0x0000000000007941 */ /* 0x000fea0003800000 */
.L_x_2314:
[----:B------:R-:W-:-:S05]  /*8b40*/  LOP3.LUT R5, R0, R5, RZ, 0xfc, !PT ;  /* 0x0000000500057212 */ /* 0x000fca00078efcff */
[----:B------:R-:W-:Y:S01]  /*8b50*/  STG.E.U8 desc[UR36][R2.64], R5 ;  /* 0x0000000502007986 */ /* 0x000fe2000c101124 */
[----:B------:R-:W-:Y:S05]  /*8b60*/  EXIT ;  /* 0x000000000000794d */ /* 0x000fea0003800000 */
.L_x_2313:
        /* <DEDUP_REMOVED lines=17> */
.L_x_2317:
[----:B------:R-:W-:Y:S01]  /*8c80*/  IMAD.MOV.U32 R0, RZ, RZ, 0x7f ;  /* 0x0000007fff007424 */ /* 0x000fe200078e00ff */
[----:B------:R-:W-:-:S04]  /*8c90*/  ISETP.GT.U32.AND P0, PT, R4, 0x7f800000, PT ;  /* 0x7f8000000400780c */ /* 0x000fc80003f04070 */
[----:B------:R-:W-:-:S09]  /*8ca0*/  SEL R0, R0, 0x7c, P0 ;  /* 0x0000007c00007807 */ /* 0x000fd20000000000 */
.L_x_2318:
[----:B------:R-:W-:Y:S05]  /*8cb0*/  BSYNC B0 ;  /* 0x0000000000007941 */ /* 0x000fea0003800000 */
.L_x_2316:
[----:B------:R-:W-:-:S04]  /*8cc0*/  LOP3.LUT R4, R5, 0x80000000, RZ, 0xc0, !PT ;  /* 0x8000000005047812 */ /* 0x000fc800078ec0ff */
[----:B------:R-:W-:-:S04]  /*8cd0*/  SHF.R.U32.HI R5, RZ, 0x18, R4 ;  /* 0x00000018ff057819 */ /* 0x000fc80000011604 */
[----:B------:R-:W-:-:S05]  /*8ce0*/  LOP3.LUT R5, R0, R5, RZ, 0xfc, !PT ;  /* 0x0000000500057212 */ /* 0x000fca00078efcff */
[----:B------:R-:W-:Y:S01]  /*8cf0*/  STG.E.U8 desc[UR36][R2.64], R5 ;  /* 0x0000000502007986 */ /* 0x000fe2000c101124 */
[----:B------:R-:W-:Y:S05]  /*8d00*/  EXIT ;  /* 0x000000000000794d */ /* 0x000fea0003800000 */
.L_x_2312:
        /* <DEDUP_REMOVED lines=8> */
.L_x_2309:
        /* <DEDUP_REMOVED lines=11> */
.L_x_2321:
        /* <DEDUP_REMOVED lines=21> */
.L_x_2324:
[----:B------:R-:W-:-:S04]  /*8f90*/  LOP3.LUT R0, R7, 0x80000000, RZ, 0xc0, !PT ;  /* 0x8000000007007812 */ /* 0x000fc800078ec0ff */
[----:B------:R-:W-:-:S04]  /*8fa0*/  SHF.R.U32.HI R5, RZ, 0x18, R0 ;  /* 0x00000018ff057819 */ /* 0x000fc80000011600 */
[----:B------:R-:W-:-:S04]  /*8fb0*/  LOP3.LUT R4, R4, R5, RZ, 0xfc, !PT ;  /* 0x0000000504047212 */ /* 0x000fc800078efcff */
[----:B------:R-:W-:-:S07]  /*8fc0*/  PRMT R0, R4, 0x7610, R0 ;  /* 0x0000761004007816 */ /* 0x000fce0000000000 */
.L_x_2323:
[----:B------:R-:W-:Y:S05]  /*8fd0*/  BSYNC B0 ;  /* 0x0000000000007941 */ /* 0x000fea0003800000 */
.L_x_2322:
[----:B------:R-:W-:Y:S01]  /*8fe0*/  STG.E.U8 desc[UR36][R2.64], R0 ;  /* 0x0000000002007986 */ /* 0x000fe2000c101124 */
[----:B------:R-:W-:Y:S05]  /*8ff0*/  EXIT ;  /* 0x000000000000794d */ /* 0x000fea0003800000 */
.L_x_2320:
        /* <DEDUP_REMOVED lines=21> */
.L_x_2327:
[----:B------:R-:W-:-:S04]  /*9150*/  LOP3.LUT R0, R7, 0x80000000, RZ, 0xc0, !PT ;  /* 0x8000000007007812 */ /* 0x000fc800078ec0ff */
[----:B------:R-:W-:-:S04]  /*9160*/  SHF.R.U32.HI R5, RZ, 0x18, R0 ;  /* 0x00000018ff057819 */ /* 0x000fc80000011600 */
[----:B------:R-:W-:-:S04]  /*9170*/  LOP3.LUT R4, R4, R5, RZ, 0xfc, !PT ;  /* 0x0000000504047212 */ /* 0x000fc800078efcff */
[----:B------:R-:W-:-:S07]  /*9180*/  PRMT R0, R4, 0x7610, R0 ;  /* 0x0000761004007816 */ /* 0x000fce0000000000 */
.L_x_2326:
[----:B------:R-:W-:Y:S05]  /*9190*/  BSYNC B0 ;  /* 0x0000000000007941 */ /* 0x000fea0003800000 */
.L_x_2325:
[----:B------:R-:W-:Y:S01]  /*91a0*/  STG.E.U8 desc[UR36][R2.64], R0 ;  /* 0x0000000002007986 */ /* 0x000fe2000c101124 */
[----:B------:R-:W-:Y:S05]  /*91b0*/  EXIT ;  /* 0x000000000000794d */ /* 0x000fea0003800000 */
.L_x_2319:
        /* <DEDUP_REMOVED lines=26> */
.L_x_2302:
        /* <DEDUP_REMOVED lines=16> */
.L_x_2330:
[----:B------:R-:W-:Y:S05]  /*9460*/  EXIT ;  /* 0x000000000000794d */ /* 0x000fea0003800000 */
.L_x_2329:
[----:B------:R-:W0:Y:S02]  /*9470*/  F2I.U64.F64.TRUNC R16, R16 ;  /* 0x0000001000107311 */ /* 0x000e24000030d800 */
[----:B0-----:R-:W-:Y:S01]  /*9480*/  STG.E.64 desc[UR36][R2.64], R16 ;  /* 0x0000001002007986 */ /* 0x001fe2000c101b24 */
[----:B------:R-:W-:Y:S05]  /*9490*/  EXIT ;  /* 0x000000000000794d */ /* 0x000fea0003800000 */
.L_x_2328:
[----:B------:R-:W0:Y:S02]  /*94a0*/  F2I.U32.F64.TRUNC R17, R16 ;  /* 0x0000001000117311 */ /* 0x000e24000030d000 */
[----:B0-----:R-:W-:Y:S01]  /*94b0*/  STG.E desc[UR36][R2.64], R17 ;  /* 0x0000001102007986 */ /* 0x001fe2000c101924 */
[----:B------:R-:W-:Y:S05]  /*94c0*/  EXIT ;  /* 0x000000000000794d */ /* 0x000fea0003800000 */
        .type           $_ZN2at6native27unrolled_elementwise_kernelIZZZNS0_15cos_kernel_cudaERNS_18TensorIteratorBaseEENKUlvE0_clEvENKUlvE_clEvEUldE_St5arrayIPcLm2EELi4E23TrivialOffsetCalculatorILi1EjESB_NS0_6memory12LoadWithCastILi1EEENSC_13StoreWithCastILi1EEEEEviT_T0_T2_T3_T4_T5_$__internal_trig_reduction_slowpathd,@function
        .size           $_ZN2at6native27unrolled_elementwise_kernelIZZZNS0_15cos_kernel_cudaERNS_18TensorIteratorBaseEENKUlvE0_clEvENKUlvE_clEvEUldE_St5arrayIPcLm2EELi4E23TrivialOffsetCalculatorILi1EjESB_NS0_6memory12LoadWithCastILi1EEENSC_13StoreWithCastILi1EEEEEviT_T0_T2_T3_T4_T5_$__internal_trig_reduction_slowpathd,(.L_x_2610 - $_ZN2at6native27unrolled_elementwise_kernelIZZZNS0_15cos_kernel_cudaERNS_18TensorIteratorBaseEENKUlvE0_clEvENKUlvE_clEvEUldE_St5arrayIPcLm2EELi4E23TrivialOffsetCalculatorILi1EjESB_NS0_6memory12LoadWithCastILi1EEENSC_13StoreWithCastILi1EEEEEviT_T0_T2_T3_T4_T5_$__internal_trig_reduction_slowpathd)
$_ZN2at6native27unrolled_elementwise_kernelIZZZNS0_15cos_kernel_cudaERNS_18TensorIteratorBaseEENKUlvE0_clEvENKUlvE_clEvEUldE_St5arrayIPcLm2EELi4E23TrivialOffsetCalculatorILi1EjESB_NS0_6memory12LoadWithCastILi1EEENSC_13StoreWithCastILi1EEEEEviT_T0_T2_T3_T4_T5_$__internal_trig_reduction_slowpathd:
[----:B------:R-:W-:Y:S01]  /*94d0*/  SHF.R.U32.HI R9, RZ, 0x14, R3 ;  /* 0x00000014ff097819 */ /* 0x000fe20000011603 */
[----:B------:R-:W-:-:S03]  /*94e0*/  IMAD.MOV.U32 R11, RZ, RZ, RZ ;  /* 0x000000ffff0b7224 */ /* 0x000fc600078e00ff */
[----:B------:R-:W-:-:S04]  /*94f0*/  LOP3.LUT R7, R9, 0x7ff, RZ, 0xc0, !PT ;  /* 0x000007ff09077812 */ /* 0x000fc800078ec0ff */
[----:B------:R-:W-:-:S13]  /*9500*/  ISETP.NE.AND P0, PT, R7, 0x7ff, PT ;  /* 0x000007ff0700780c */ /* 0x000fda0003f05270 */
[----:B------:R-:W-:Y:S05]  /*9510*/  @!P0 BRA `(.L_x_2331) ;  /* 0x0000000800448947 */ /* 0x000fea0003800000 */
[----:B------:R-:W-:Y:S01]  /*9520*/  VIADD R7, R7, 0xfffffc00 ;  /* 0xfffffc0007077836 */ /* 0x000fe20000000000 */
[C---:B------:R-:W-:Y:S01]  /*9530*/  LOP3.LUT R11, R9.reuse, 0x7ff, RZ, 0xc0, !PT ;  /* 0x000007ff090b7812 */ /* 0x040fe200078ec0ff */
[----:B------:R-:W-:Y:S01]  /*9540*/  VIADD R9, R9, 0xfffffc00 ;  /* 0xfffffc0009097836 */ /* 0x000fe20000000000 */
[----:B------:R-:W-:Y:S01]  /*9550*/  BSSY B2, `(.L_x_2332) ;  /* 0x0000033000027945 */ /* 0x000fe20003800000 */
[----:B------:R-:W-:Y:S02]  /*9560*/  CS2R R12, SRZ ;  /* 0x00000000000c7805 */ /* 0x000fe4000001ff00 */
[----:B------:R-:W-:Y:S01]  /*9570*/  SHF.R.U32.HI R8, RZ, 0x6, R7 ;  /* 0x00000006ff087819 */ /* 0x000fe20000011607 */
[----:B------:R-:W-:Y:S01]  /*9580*/  VIADD R11, R11, 0xfffffc00 ;  /* 0xfffffc000b0b7836 */ /* 0x000fe20000000000 */
[----:B------:R-:W-:Y:S02]  /*9590*/  LOP3.LUT P3, R9, R9, 0x3f, RZ, 0xc0, !PT ;  /* 0x0000003f09097812 */ /* 0x000fe4000786c0ff */
[----:B------:R-:W-:-:S02]  /*95a0*/  IADD3 R10, -R8, 0x10, RZ ;  /* 0x00000010080a7810 */ /* 0x000fc40007ffe1ff */
[----:B------:R-:W-:Y:S02]  /*95b0*/  IADD3 R7, -R8, 0x13, RZ ;  /* 0x0000001308077810 */ /* 0x000fe40007ffe1ff */
[----:B------:R-:W-:Y:S02]  /*95c0*/  ISETP.GT.AND P0, PT, R10, 0xe, PT ;  /* 0x0000000e0a00780c */ /* 0x000fe40003f04270 */
[----:B------:R-:W-:Y:S02]  /*95d0*/  SHF.R.U32.HI R11, RZ, 0x6, R11 ;  /* 0x00000006ff0b7819 */ /* 0x000fe4000001160b */
[----:B------:R-:W-:Y:S02]  /*95e0*/  SEL R7, R7, 0x12, !P0 ;  /* 0x0000001207077807 */ /* 0x000fe40004000000 */
[----:B------:R-:W-:Y:S02]  /*95f0*/  IADD3 R20, -R8, 0xf, RZ ;  /* 0x0000000f08147810 */ /* 0x000fe40007ffe1ff */
[----:B------:R-:W-:-:S02]  /*9600*/  ISETP.GT.AND P0, PT, R10, R7, PT ;  /* 0x000000070a00720c */ /* 0x000fc40003f04270 */
[----:B------:R-:W-:-:S11]  /*9610*/  IADD3 R8, -R11, 0xf, RZ ;  /* 0x0000000f0b087810 */ /* 0x000fd60007ffe1ff */
[----:B------:R-:W-:Y:S05]  /*9620*/  @P0 BRA `(.L_x_2333) ;  /* 0x0000000000940947 */ /* 0x000fea0003800000 */
[----:B------:R-:W0:Y:S01]  /*9630*/  LDC.64 R32, c[0x4][0x140] ;  /* 0x01005000ff207b82 */ /* 0x000e220000000a00 */
[C---:B------:R-:W-:Y:S01]  /*9640*/  SHF.L.U64.HI R21, R0.reuse, 0xb, R3 ;  /* 0x0000000b00157819 */ /* 0x040fe20000010203 */
[----:B------:R-:W-:Y:S01]  /*9650*/  IMAD.SHL.U32 R31, R0, 0x800, RZ ;  /* 0x00000800001f7824 */ /* 0x000fe200078e00ff */
[----:B------:R-:W-:Y:S01]  /*9660*/  CS2R R12, SRZ ;  /* 0x00000000000c7805 */ /* 0x000fe2000001ff00 */
[----:B------:R-:W-:Y:S01]  /*9670*/  IMAD.MOV.U32 R0, RZ, RZ, R1 ;  /* 0x000000ffff007224 */ /* 0x000fe200078e0001 */
[----:B------:R-:W-:-:S03]  /*9680*/  LOP3.LUT R21, R21, 0x80000000, RZ, 0xfc, !PT ;  /* 0x8000000015157812 */ /* 0x000fc600078efcff */
[----:B------:R-:W1:Y:S01]  /*9690*/  LDC.64 R10, c[0x0][0x208] ;  /* 0x00008200ff0a7b82 */ /* 0x000e620000000a00 */
[----:B0-----:R-:W-:-:S04]  /*96a0*/  IMAD.WIDE R32, R20, 0x8, R32 ;  /* 0x0000000814207825 */ /* 0x001fc800078e0220 */
[----:B------:R-:W-:-:S07]  /*96b0*/  IMAD.MOV.U32 R26, RZ, RZ, R32 ;  /* 0x000000ffff1a7224 */ /* 0x000fce00078e0020 */
.L_x_2334:
[----:B-1----:R-:W-:Y:S01]  /*96c0*/  R2UR UR4, R10 ;  /* 0x000000000a0472ca */ /* 0x002fe200000e0000 */
[----:B------:R-:W-:Y:S01]  /*96d0*/  IMAD.MOV.U32 R14, RZ, RZ, R26 ;  /* 0x000000ffff0e7224 */ /* 0x000fe200078e001a */
[----:B------:R-:W-:Y:S01]  /*96e0*/  R2UR UR5, R11 ;  /* 0x000000000b0572ca */ /* 0x000fe200000e0000 */
[----:B------:R-:W-:-:S12]  /*96f0*/  IMAD.MOV.U32 R15, RZ, RZ, R33 ;  /* 0x000000ffff0f7224 */ /* 0x000fd800078e0021 */
[----:B------:R-:W2:Y:S01]  /*9700*/  LDG.E.64.CONSTANT R14, desc[UR4][R14.64] ;  /* 0x000000040e0e7981 */ /* 0x000ea2000c1e9b00 */
[----:B------:R-:W-:Y:S02]  /*9710*/  VIADD R20, R20, 0x1 ;  /* 0x0000000114147836 */ /* 0x000fe40000000000 */
[----:B--2---:R-:W-:-:S04]  /*9720*/  IMAD.WIDE.U32 R12, P4, R14, R31, R12 ;  /* 0x0000001f0e0c7225 */ /* 0x004fc8000788000c */
[----:B------:R-:W-:Y:S02]  /*9730*/  IMAD R35, R14, R21, RZ ;  /* 0x000000150e237224 */ /* 0x000fe400078e02ff */
[----:B------:R-:W-:-:S03]  /*9740*/  IMAD R30, R15, R31, RZ ;  /* 0x0000001f0f1e7224 */ /* 0x000fc600078e02ff */
[----:B------:R-:W-:Y:S01]  /*9750*/  IADD3 R13, P0, R35, R13, RZ ;  /* 0x0000000d230d7210 */ /* 0x000fe20007f1e0ff */
[----:B------:R-:W-:-:S03]  /*9760*/  IMAD.HI.U32 R35, R14, R21, RZ ;  /* 0x000000150e237227 */ /* 0x000fc600078e00ff */
[----:B------:R-:W-:Y:S01]  /*9770*/  IADD3 R13, P1, R30, R13, RZ ;  /* 0x0000000d1e0d7210 */ /* 0x000fe20007f3e0ff */
[----:B------:R-:W-:-:S04]  /*9780*/  IMAD.HI.U32 R30, R15, R31, RZ ;  /* 0x0000001f0f1e7227 */ /* 0x000fc800078e00ff */
[----:B------:R-:W-:Y:S01]  /*9790*/  IMAD.X R35, RZ, RZ, R35, P4 ;  /* 0x000000ffff237224 */ /* 0x000fe200020e0623 */
[----:B------:R-:W-:Y:S01]  /*97a0*/  ISETP.GE.AND P4, PT, R20, R7, PT ;  /* 0x000000071400720c */ /* 0x000fe20003f86270 */
[C---:B------:R-:W-:Y:S01]  /*97b0*/  IMAD.HI.U32 R14, R15.reuse, R21, RZ ;  /* 0x000000150f0e7227 */ /* 0x040fe200078e00ff */
[----:B------:R0:W-:Y:S02]  /*97c0*/  STL.64 [R0], R12 ;  /* 0x0000000c00007387 */ /* 0x0001e40000100a00 */
[----:B------:R-:W-:Y:S01]  /*97d0*/  IADD3.X R30, P0, R30, R35, RZ, P0, !PT ;  /* 0x000000231e1e7210 */ /* 0x000fe2000071e4ff */
[----:B------:R-:W-:-:S04]  /*97e0*/  IMAD R15, R15, R21, RZ ;  /* 0x000000150f0f7224 */ /* 0x000fc800078e02ff */
[----:B------:R-:W-:Y:S01]  /*97f0*/  IMAD.X R14, RZ, RZ, R14, P0 ;  /* 0x000000ffff0e7224 */ /* 0x000fe200000e060e */
[----:B------:R-:W-:Y:S02]  /*9800*/  IADD3.X R30, P1, R15, R30, RZ, P1, !PT ;  /* 0x0000001e0f1e7210 */ /* 0x000fe40000f3e4ff */
[----:B------:R-:W-:Y:S01]  /*9810*/  IADD3 R26, P0, R26, 0x8, RZ ;  /* 0x000000081a1a7810 */ /* 0x000fe20007f1e0ff */
[----:B0-----:R-:W-:Y:S02]  /*9820*/  VIADD R0, R0, 0x8 ;  /* 0x0000000800007836 */ /* 0x001fe40000000000 */
[----:B------:R-:W-:Y:S02]  /*9830*/  IMAD.X R15, RZ, RZ, R14, P1 ;  /* 0x000000ffff0f7224 */ /* 0x000fe400008e060e */
[----:B------:R-:W-:Y:S02]  /*9840*/  IMAD.X R33, RZ, RZ, R33, P0 ;  /* 0x000000ffff217224 */ /* 0x000fe400000e0621 */
[----:B------:R-:W-:-:S02]  /*9850*/  IMAD.MOV.U32 R12, RZ, RZ, R30 ;  /* 0x000000ffff0c7224 */ /* 0x000fc400078e001e */
[----:B------:R-:W-:Y:S01]  /*9860*/  IMAD.MOV.U32 R13, RZ, RZ, R15 ;  /* 0x000000ffff0d7224 */ /* 0x000fe200078e000f */
[----:B------:R-:W-:Y:S06]  /*9870*/  @!P4 BRA `(.L_x_2334) ;  /* 0xfffffffc0090c947 */ /* 0x000fec000383ffff */
.L_x_2333:
[----:B------:R-:W-:Y:S05]  /*9880*/  BSYNC B2 ;  /* 0x0000000000027941 */ /* 0x000fea0003800000 */
.L_x_2332:
[----:B------:R-:W-:-:S04]  /*9890*/  IMAD.IADD R8, R20, 0x1, -R8 ;  /* 0x0000000114087824 */ /* 0x000fc800078e0a08 */
[----:B------:R-:W-:-:S05]  /*98a0*/  IMAD R33, R8, 0x8, R1 ;  /* 0x0000000808217824 */ /* 0x000fca00078e0201 */
[----:B------:R0:W-:Y:S04]  /*98b0*/  STL.64 [R33], R12 ;  /* 0x0000000c21007387 */ /* 0x0001e80000100a00 */
[----:B------:R-:W2:Y:S04]  /*98c0*/  LDL.64 R14, [R1+0x10] ;  /* 0x00001000010e7983 */ /* 0x000ea80000100a00 */
[----:B------:R-:W3:Y:S04]  /*98d0*/  @P3 LDL.64 R20, [R1+0x8] ;  /* 0x0000080001143983 */ /* 0x000ee80000100a00 */
[----:B------:R-:W0:Y:S01]  /*98e0*/  LDL.64 R10, [R1+0x18] ;  /* 0x00001800010a7983 */ /* 0x000e220000100a00 */
[----:B------:R-:W-:Y:S01]  /*98f0*/  @P3 IADD3 R7, -R9, 0x40, RZ ;  /* 0x0000004009073810 */ /* 0x000fe20007ffe1ff */
[----:B------:R-:W-:Y:S01]  /*9900*/  UMOV UR4, URZ ;  /* 0x0000003f00047c82 */ /* 0x000fe20008000000 */
[----:B--2---:R-:W-:-:S02]  /*9910*/  @P3 SHF.L.U32 R31, R14, R9, RZ ;  /* 0x000000090e1f3219 */ /* 0x004fc400000006ff */
[-C--:B------:R-:W-:Y:S02]  /*9920*/  @P3 SHF.R.U64 R8, R14, R7.reuse, R15 ;  /* 0x000000070e083219 */ /* 0x080fe4000000120f */
[-CC-:B---3--:R-:W-:Y:S02]  /*9930*/  @P3 SHF.R.U64 R0, R20, R7.reuse, R21.reuse ;  /* 0x0000000714003219 */ /* 0x188fe40000001215 */
[----:B------:R-:W-:Y:S02]  /*9940*/  @P3 SHF.R.U32.HI R20, RZ, R7, R21 ;  /* 0x00000007ff143219 */ /* 0x000fe40000011615 */
[-C--:B------:R-:W-:Y:S02]  /*9950*/  @P3 SHF.L.U64.HI R21, R14, R9.reuse, R15 ;  /* 0x000000090e153219 */ /* 0x080fe4000001020f */
[----:B0-----:R-:W-:Y:S02]  /*9960*/  @P3 SHF.L.U32 R13, R10, R9, RZ ;  /* 0x000000090a0d3219 */ /* 0x001fe400000006ff */
[----:B------:R-:W-:-:S02]  /*9970*/  @P3 LOP3.LUT R14, R0, R31, RZ, 0xfc, !PT ;  /* 0x0000001f000e3212 */ /* 0x000fc400078efcff */
        /* <DEDUP_REMOVED lines=26> */
[----:B------:R-:W0:Y:S02]  /*9b20*/  FLO.U32 R12, R12 ;  /* 0x0000000c000c7300 */ /* 0x000e2400000e0000 */
[C---:B0-----:R-:W-:Y:S02]  /*9b30*/  IADD3 R13, -R12.reuse, 0x1f, RZ ;  /* 0x0000001f0c0d7810 */ /* 0x041fe40007ffe1ff */
[----:B------:R-:W-:-:S03]  /*9b40*/  IADD3 R10, -R12, 0x3f, RZ ;  /* 0x0000003f0c0a7810 */ /* 0x000fc60007ffe1ff */
[----:B------:R-:W-:-:S05]  /*9b50*/  @P0 IMAD.MOV R10, RZ, RZ, R13 ;  /* 0x000000ffff0a0224 */ /* 0x000fca00078e020d */
[C---:B------:R-:W-:Y:S02]  /*9b60*/  ISETP.NE.U32.AND P0, PT, R10.reuse, RZ, PT ;  /* 0x000000ff0a00720c */ /* 0x040fe40003f05070 */
[----:B------:R-:W-:Y:S02]  /*9b70*/  IADD3 R9, -R10, 0x40, RZ ;  /* 0x000000400a097810 */ /* 0x000fe40007ffe1ff */
[----:B------:R-:W-:Y:S02]  /*9b80*/  ISETP.NE.AND.EX P0, PT, RZ, RZ, PT, P0 ;  /* 0x000000ffff00720c */ /* 0x000fe40003f05300 */
[CC--:B------:R-:W-:Y:S02]  /*9b90*/  SHF.L.U32 R13, R15.reuse, R10.reuse, RZ ;  /* 0x0000000a0f0d7219 */ /* 0x0c0fe400000006ff */
[----:B------:R-:W-:Y:S02]  /*9ba0*/  SHF.R.U64 R14, R14, R9, R8 ;  /* 0x000000090e0e7219 */ /* 0x000fe40000001208 */
[----:B------:R-:W-:-:S02]  /*9bb0*/  SHF.L.U64.HI R21, R15, R10, R7 ;  /* 0x0000000a0f157219 */ /* 0x000fc40000010207 */
        /* <DEDUP_REMOVED lines=24> */
[----:B------:R-:W-:Y:S01]  /*9d40*/  IMAD.X R12, RZ, RZ, R12, P3 ;  /* 0x000000ffff0c7224 */ /* 0x000fe200018e060c */
[----:B------:R-:W-:Y:S01]  /*9d50*/  LOP3.LUT R8, R0, 0x1, RZ, 0xc0, !PT ;  /* 0x0000000100087812 */ /* 0x000fe200078ec0ff */
[----:B------:R-:W-:Y:S01]  /*9d60*/  IMAD.IADD R10, R9, 0x1, R10 ;  /* 0x00000001090a7824 */ /* 0x000fe200078e020a */
[----:B------:R-:W-:-:S02]  /*9d70*/  @P1 LOP3.LUT R3, R3, 0x80000000, RZ, 0x3c, !PT ;  /* 0x8000000003031812 */ /* 0x000fc400078e3cff */
[----:B------:R-:W-:Y:S01]  /*9d80*/  SHF.R.U64 R7, R7, 0xa, R12 ;  /* 0x0000000a07077819 */ /* 0x000fe2000000120c */
[----:B------:R-:W-:Y:S01]  /*9d90*/  IMAD.SHL.U32 R10, R10, 0x100000, RZ ;  /* 0x001000000a0a7824 */ /* 0x000fe200078e00ff */
[----:B------:R-:W-:Y:S02]  /*9da0*/  LEA.HI R11, R11, R8, RZ, 0x2 ;  /* 0x000000080b0b7211 */ /* 0x000fe400078f10ff */
[----:B------:R-:W-:-:S03]  /*9db0*/  IADD3 R7, P3, R7, 0x1, RZ ;  /* 0x0000000107077810 */ /* 0x000fc60007f7e0ff */
[----:B------:R-:W-:Y:S01]  /*9dc0*/  @P0 IMAD.MOV R11, RZ, RZ, -R11 ;  /* 0x000000ffff0b0224 */ /* 0x000fe200078e0a0b */
[----:B------:R-:W-:-:S04]  /*9dd0*/  LEA.HI.X R12, R12, RZ, RZ, 0x16, P3 ;  /* 0x000000ff0c0c7211 */ /* 0x000fc800018fb4ff */
[--C-:B------:R-:W-:Y:S02]  /*9de0*/  SHF.R.U64 R7, R7, 0x1, R12.reuse ;  /* 0x0000000107077819 */ /* 0x100fe4000000120c */
[----:B------:R-:W-:Y:S02]  /*9df0*/  SHF.R.U32.HI R9, RZ, 0x1, R12 ;  /* 0x00000001ff097819 */ /* 0x000fe4000001160c */
[----:B------:R-:W-:-:S04]  /*9e00*/  IADD3 R0, P3, P4, R7, -UR4, RZ ;  /* 0x8000000407007c10 */ /* 0x000fc8000fc7e0ff */
[----:B------:R-:W-:-:S04]  /*9e10*/  IADD3.X R8, R9, 0x3fe00000, ~R10, P3, P4 ;  /* 0x3fe0000009087810 */ /* 0x000fc80001fe8c0a */
[----:B------:R-:W-:-:S07]  /*9e20*/  LOP3.LUT R3, R8, R3, RZ, 0xfc, !PT ;  /* 0x0000000308037212 */ /* 0x000fce00078efcff */
.L_x_2331:
[----:B------:R-:W-:Y:S02]  /*9e30*/  IMAD.MOV.U32 R7, RZ, RZ, 0x0 ;  /* 0x00000000ff077424 */ /* 0x000fe400078e00ff */
[----:B------:R-:W-:Y:S02]  /*9e40*/  IMAD.MOV.U32 R8, RZ, RZ, R11 ;  /* 0x000000ffff087224 */ /* 0x000fe400078e000b */
[----:B------:R-:W-:Y:S02]  /*9e50*/  IMAD.MOV.U32 R20, RZ, RZ, R0 ;  /* 0x000000ffff147224 */ /* 0x000fe400078e0000 */
[----:B------:R-:W-:Y:S01]  /*9e60*/  IMAD.MOV.U32 R21, RZ, RZ, R3 ;  /* 0x000000ffff157224 */ /* 0x000fe200078e0003 */
[----:B------:R-:W-:Y:S06]  /*9e70*/  RET.REL.NODEC R6 `(_ZN2at6native27unrolled_elementwise_kernelIZZZNS0_15cos_kernel_cudaERNS_18TensorIteratorBaseEENKUlvE0_clEvENKUlvE_clEvEUldE_St5arrayIPcLm2EELi4E23TrivialOffsetCalculatorILi1EjESB_NS0_6memory12LoadWithCastILi1EEENSC_13StoreWithCastILi1EEEEEviT_T0_T2_T3_T4_T5_) ;  /* 0xffffff6006607950 */ /* 0x000fec0003c3ffff */
.L_x_2335:
        /* <DEDUP_REMOVED lines=16> */
.L_x_2610:


//--------------------- .text._ZN2at6native18elementwise_kernelILi128ELi2EZNS0_22gpu_kernel_impl_nocastIZZZNS0_15cos_kernel_cudaERNS_18TensorIteratorBaseEENKUlvE0_clEvENKUlvE_clEvEUldE_EEvS4_RKT_EUliE_EEviT1_ --------------------------
	.section	.text._ZN2at6native18elementwise_kernelILi128ELi2EZNS0_22gpu_kernel_impl_nocastIZZZNS0_15cos_kernel_cudaERNS_18TensorIteratorBaseEENKUlvE0_clEvENKUlvE_clEvEUldE_EEvS4_RKT_EUliE_EEviT1_,"ax",@progbits
	.align	128
        .global         _ZN2at6native18elementwise_kernelILi128ELi2EZNS0_22gpu_kernel_impl_nocastIZZZNS0_15cos_kernel_cudaERNS_18TensorIteratorBaseEENKUlvE0_clEvENKUlvE_clEvEUldE_EEvS4_RKT_EUliE_EEviT1_
        .type           _ZN2at6native18elementwise_kernelILi128ELi2EZNS0_22gpu_kernel_impl_nocastIZZZNS0_15cos_kernel_cudaERNS_18TensorIteratorBaseEENKUlvE0_clEvENKUlvE_clEvEUldE_EEvS4_RKT_EUliE_EEviT1_,@function
        .size           _ZN2at6native18elementwise_kernelILi128ELi2EZNS0_22gpu_kernel_impl_nocastIZZZNS0_15cos_kernel_cudaERNS_18TensorIteratorBaseEENKUlvE0_clEvENKUlvE_clEvEUldE_EEvS4_RKT_EUliE_EEviT1_,(.L_x_2611 - _ZN2at6native18elementwise_kernelILi128ELi2EZNS0_22gpu_kernel_impl_nocastIZZZNS0_15cos_kernel_cudaERNS_18TensorIteratorBaseEENKUlvE0_clEvENKUlvE_clEvEUldE_EEvS4_RKT_EUliE_EEviT1_)
        .other          _ZN2at6native18elementwise_kernelILi128ELi2EZNS0_22gpu_kernel_impl_nocastIZZZNS0_15cos_kernel_cudaERNS_18TensorIteratorBaseEENKUlvE0_clEvENKUlvE_clEvEUldE_EEvS4_RKT_EUliE_EEviT1_,@"STO_CUDA_ENTRY STV_DEFAULT"
_ZN2at6native18elementwise_kernelILi128ELi2EZNS0_22gpu_kernel_impl_nocastIZZZNS0_15cos_kernel_cudaERNS_18TensorIteratorBaseEENKUlvE0_clEvENKUlvE_clEvEUldE_EEvS4_RKT_EUliE_EEviT1_:
.text._ZN2at6native18elementwise_kernelILi128ELi2EZNS0_22gpu_kernel_impl_nocastIZZZNS0_15cos_kernel_cudaERNS_18TensorIteratorBaseEENKUlvE0_clEvENKUlvE_clEvEUldE_EEvS4_RKT_EUliE_EEviT1_:
[----:B------:R-:W0:Y:S01]  /*0000*/  LDC R1, c[0x0][0x28] ;  /* 0x00000a00ff017b82 */ /* 0x000e220000000800 */
[----:B------:R-:W1:Y:S01]  /*0010*/  S2R R2, SR_CTAID.X ;  /* 0x0000000000027919 */ /* 0x000e620000002500 */
[----:B------:R-:W-:Y:S01]  /*0020*/  ULDC UR4, c[0x0][0x210] ;  /* 0x0000840000047ab9 */ /* 0x000fe20000000800 */
[----:B------:R-:W-:Y:S01]  /*0030*/  ULDC.64 UR6, c[0x0][0x208] ;  /* 0x0000820000067ab9 */ /* 0x000fe20000000a00 */
[----:B------:R-:W-:Y:S01]  /*0040*/  BSSY B0, `(.L_x_2336) ;  /* 0x0000170000007945 */ /* 0x000fe20003800000 */
[----:B------:R-:W1:Y:S01]  /*0050*/  S2R R3, SR_TID.X ;  /* 0x0000000000037919 */ /* 0x000e620000002100 */
[----:B0-----:R-:W-:Y:S01]  /*0060*/  IADD3 R1, R1, -0x28, RZ ;  /* 0xffffffd801017810 */ /* 0x001fe20007ffe0ff */
[----:B-1----:R-:W-:-:S05]  /*0070*/  IMAD R9, R2, 0x100, R3 ;  /* 0x0000010002097824 */ /* 0x002fca00078e0203 */
[----:B------:R-:W-:-:S13]  /*0080*/  ISETP.GE.AND P0, PT, R9, UR4, PT ;  /* 0x0000000409007c0c */ /* 0x000fda000bf06270 */
[----:B------:R-:W-:Y:S05]  /*0090*/  @P0 BRA `(.L_x_2337) ;  /* 0x0000001400a80947 */ /* 0x000fea0003800000 */
[----:B------:R-:W0:Y:S01]  /*00a0*/  LDC R6, c[0x0][0x218] ;  /* 0x00008600ff067b82 */ /* 0x000e220000000800 */
[----:B------:R-:W-:Y:S01]  /*00b0*/  HFMA2.MMA R0, -RZ, RZ, 0, 0 ;  /* 0x00000000ff007435 */ /* 0x000fe200000001ff */
[----:B------:R-:W-:Y:S01]  /*00c0*/  IMAD.MOV.U32 R7, RZ, RZ, RZ ;  /* 0x000000ffff077224 */ /* 0x000fe200078e00ff */
[----:B0-----:R-:W-:-:S13]  /*00d0*/  ISETP.NE.AND P0, PT, R6, RZ, PT ;  /* 0x000000ff0600720c */ /* 0x001fda0003f05270 */
[----:B------:R-:W-:Y:S05]  /*00e0*/  @!P0 BRA `(.L_x_2338) ;  /* 0x0000001000a88947 */ /* 0x000fea0003800000 */
[----:B------:R-:W-:Y:S01]  /*00f0*/  MOV R4, RZ ;  /* 0x000000ff00047202 */ /* 0x000fe20000000f00 */
[----:B------:R-:W-:Y:S01]  /*0100*/  IMAD.MOV.U32 R5, RZ, RZ, R9 ;  /* 0x000000ffff057224 */ /* 0x000fe200078e0009 */
        /* <DEDUP_REMOVED lines=280> */
[----:B------:R-:W-:Y:S01]  /*1290*/  SHF.R.U32.HI R11, RZ, UR4, R10 ;  /* 0x00000004ff0b7c19 */ /* 0x000fe2000801160a */
[----:B------:R-:W-:Y:S02]  /*12a0*/  ULDC.64 UR4, c[0x0][0x400] ;  /* 0x0001000000047ab9 */ /* 0x000fe40000000a00 */
[----:B------:R-:W0:Y:S01]  /*12b0*/  @P0 LDC.64 R14, c[0x0][0x340] ;  /* 0x0000d000ff0e0b82 */ /* 0x000e220000000a00 */
[----:B------:R-:W-:Y:S01]  /*12c0*/  @P0 MOV R10, RZ ;  /* 0x000000ff000a0202 */ /* 0x000fe20000000f00 */
[----:B------:R-:W-:-:S06]  /*12d0*/  IMAD.MOV R13, RZ, RZ, -R11 ;  /* 0x000000ffff0d7224 */ /* 0x000fcc00078e0a0b */
[----:B------:R-:W1:Y:S08]  /*12e0*/  @P0 LDC R17, c[0x0][0x33c] ;  /* 0x0000cf00ff110b82 */ /* 0x000e700000000800 */
[----:B------:R-:W2:Y:S01]  /*12f0*/  @P0 LDC.64 R8, c[0x0][0x408] ;  /* 0x00010200ff080b82 */ /* 0x000ea20000000a00 */
[----:B0-----:R-:W-:-:S05]  /*1300*/  @P0 IMAD.HI.U32 R4, R11, R14, R10 ;  /* 0x0000000e0b040227 */ /* 0x001fca00078e000a */
[----:B------:R-:W-:Y:S01]  /*1310*/  @P0 SHF.R.U32.HI R6, RZ, R15, R4 ;  /* 0x0000000fff060219 */ /* 0x000fe20000011604 */
[----:B------:R-:W-:-:S03]  /*1320*/  IMAD R4, R13, UR8, R5 ;  /* 0x000000080d047c24 */ /* 0x000fc6000f8e0205 */
[----:B------:R-:W-:Y:S01]  /*1330*/  @P0 IADD3 R10, -R6, RZ, RZ ;  /* 0x000000ff060a0210 */ /* 0x000fe20007ffe1ff */
[C---:B------:R-:W-:Y:S02]  /*1340*/  IMAD R7, R4.reuse, UR4, R7 ;  /* 0x0000000404077c24 */ /* 0x040fe4000f8e0207 */
[----:B------:R-:W-:Y:S02]  /*1350*/  IMAD R0, R4, UR5, R0 ;  /* 0x0000000504007c24 */ /* 0x000fe4000f8e0200 */
[----:B-1----:R-:W-:-:S04]  /*1360*/  @P0 IMAD R10, R10, R17, R11 ;  /* 0x000000110a0a0224 */ /* 0x002fc800078e020b */
[C---:B--2---:R-:W-:Y:S02]  /*1370*/  @P0 IMAD R7, R10.reuse, R8, R7 ;  /* 0x000000080a070224 */ /* 0x044fe400078e0207 */
[----:B------:R-:W-:-:S07]  /*1380*/  @P0 IMAD R0, R10, R9, R0 ;  /* 0x000000090a000224 */ /* 0x000fce00078e0200 */
.L_x_2338:
[----:B------:R-:W-:Y:S02]  /*1390*/  ULDC.64 UR4, c[0x0][0x418] ;  /* 0x0001060000047ab9 */ /* 0x000fe40000000a00 */
[----:B------:R-:W-:-:S05]  /*13a0*/  IADD3 R4, P0, R0, UR4, RZ ;  /* 0x0000000400047c10 */ /* 0x000fca000ff1e0ff */
[----:B------:R-:W-:Y:S01]  /*13b0*/  IMAD.X R5, RZ, RZ, UR5, P0 ;  /* 0x00000005ff057e24 */ /* 0x000fe200080e06ff */
[----:B------:R-:W-:-:S04]  /*13c0*/  ULDC.64 UR4, c[0x0][0x410] ;  /* 0x0001040000047ab9 */ /* 0x000fc80000000a00 */
[----:B------:R-:W2:Y:S01]  /*13d0*/  LDG.E.64 R12, desc[UR6][R4.64] ;  /* 0x00000006040c7981 */ /* 0x000ea2000c1e1b00 */
[----:B------:R-:W-:Y:S01]  /*13e0*/  IADD3 R6, P1, R7, UR4, RZ ;  /* 0x0000000407067c10 */ /* 0x000fe2000ff3e0ff */
[----:B------:R-:W-:Y:S03]  /*13f0*/  BSSY B1, `(.L_x_2339) ;  /* 0x000001a000017945 */ /* 0x000fe60003800000 */
[----:B------:R-:W-:Y:S01]  /*1400*/  IADD3.X R7, RZ, UR5, RZ, P1, !PT ;  /* 0x00000005ff077c10 */ /* 0x000fe20008ffe4ff */
[----:B--2---:R-:W-:-:S14]  /*1410*/  DSETP.NEU.AND P0, PT, |R12|, +INF , PT ;  /* 0x7ff000000c00742a */ /* 0x004fdc0003f0d200 */
        /* <DEDUP_REMOVED lines=18> */
[----:B------:R-:W-:-:S07]  /*1540*/  MOV R12, 0x1560 ;  /* 0x00001560000c7802 */ /* 0x000fce0000000f00 */
[----:B------:R-:W-:Y:S05]  /*1550*/  CALL.REL.NOINC `($_ZN2at6native18elementwise_kernelILi128ELi2EZNS0_22gpu_kernel_impl_nocastIZZZNS0_15cos_kernel_cudaERNS_18TensorIteratorBaseEENKUlvE0_clEvENKUlvE_clEvEUldE_EEvS4_RKT_EUliE_EEviT1_$__internal_trig_reduction_slowpathd) ;  /* 0x0000001800387944 */ /* 0x000fea0003c00000 */
[----:B------:R-:W-:Y:S05]  /*1560*/  BRA `(.L_x_2341) ;  /* 0x0000000000087947 */ /* 0x000fea0003800000 */
.L_x_2340:
[----:B------:R-:W-:Y:S01]  /*1570*/  DMUL R4, RZ, R12 ;  /* 0x0000000cff047228 */ /* 0x000fe20000000000 */
[----:B------:R-:W-:-:S10]  /*1580*/  MOV R8, RZ ;  /* 0x000000ff00087202 */ /* 0x000fd40000000f00 */
.L_x_2341:
[----:B------:R-:W-:Y:S05]  /*1590*/  BSYNC B1 ;  /* 0x0000000000017941 */ /* 0x000fea0003800000 */
.L_x_2339:
[----:B------:R-:W0:Y:S01]  /*15a0*/  LDC.64 R22, c[0x4][0x138] ;  /* 0x01004e00ff167b82 */ /* 0x000e220000000a00 */
[----:B------:R-:W-:-:S05]  /*15b0*/  VIADD R20, R8, 0x1 ;  /* 0x0000000108147836 */ /* 0x000fca0000000000 */
[----:B------:R-:W-:-:S04]  /*15c0*/  SHF.L.U32 R0, R20, 0x3, RZ ;  /* 0x0000000314007819 */ /* 0x000fc800000006ff */
[----:B------:R-:W-:-:S05]  /*15d0*/  LOP3.LUT R9, R0, 0x8, RZ, 0xc0, !PT ;  /* 0x0000000800097812 */ /* 0x000fca00078ec0ff */
[----:B0-----:R-:W-:-:S05]  /*15e0*/  IMAD.WIDE.U32 R22, R9, 0x8, R22 ;  /* 0x0000000809167825 */ /* 0x001fca00078e0016 */
[----:B------:R-:W2:Y:S04]  /*15f0*/  LDG.E.128.CONSTANT R8, desc[UR6][R22.64] ;  /* 0x0000000616087981 */ /* 0x000ea8000c1e9d00 */
[----:B------:R-:W3:Y:S04]  /*1600*/  LDG.E.128.CONSTANT R12, desc[UR6][R22.64+0x10] ;  /* 0x00001006160c7981 */ /* 0x000ee8000c1e9d00 */
[----:B------:R-:W4:Y:S01]  /*1610*/  LDG.E.128.CONSTANT R16, desc[UR6][R22.64+0x20] ;  /* 0x0000200616107981 */ /* 0x000f22000c1e9d00 */
[----:B------:R-:W-:Y:S01]  /*1620*/  R2P PR, R20, 0x3 ;  /* 0x0000000314007804 */ /* 0x000fe20000000000 */
[----:B------:R-:W-:Y:S01]  /*1630*/  IMAD.MOV.U32 R24, RZ, RZ, 0x79785eba ;  /* 0x79785ebaff187424 */ /* 0x000fe200078e00ff */
[----:B------:R-:W-:Y:S01]  /*1640*/  MOV R0, 0x3de5db65 ;  /* 0x3de5db6500007802 */ /* 0x000fe20000000f00 */
[----:B------:R-:W-:Y:S01]  /*1650*/  DMUL R20, R4, R4 ;  /* 0x0000000404147228 */ /* 0x000fe20000000000 */
[----:B------:R-:W-:-:S02]  /*1660*/  IMAD R2, R2, 0x100, R3 ;  /* 0x0000010002027824 */ /* 0x000fc400078e0203 */
        /* <DEDUP_REMOVED lines=10> */
[----:B------:R-:W-:-:S07]  /*1710*/  IADD3 R9, R2, 0x80, RZ ;  /* 0x0000008002097810 */ /* 0x000fce0007ffe0ff */
[----:B------:R-:W-:-:S07]  /*1720*/  @P1 DFMA R4, R4, -1, RZ ;  /* 0xbff000000404182b */ /* 0x000fce00000000ff */
[----:B------:R0:W-:Y:S04]  /*1730*/  STG.E.64 desc[UR6][R6.64], R4 ;  /* 0x0000000406007986 */ /* 0x0001e8000c101b06 */
.L_x_2337:
[----:B------:R-:W-:Y:S05]  /*1740*/  BSYNC B0 ;  /* 0x0000000000007941 */ /* 0x000fea0003800000 */
.L_x_2336:
[----:B------:R-:W-:Y:S02]  /*1750*/  ULDC UR4, c[0x0][0x210] ;  /* 0x0000840000047ab9 */ /* 0x000fe40000000800 */
[----:B------:R-:W-:-:S13]  /*1760*/  ISETP.GE.AND P0, PT, R9, UR4, PT ;  /* 0x0000000409007c0c */ /* 0x000fda000bf06270 */
[----:B------:R-:W-:Y:S05]  /*1770*/  @P0 EXIT ;  /* 0x000000000000094d */ /* 0x000fea0003800000 */
[----:B------:R-:W1:Y:S01]  /*1780*/  LDC R8, c[0x0][0x218] ;  /* 0x00008600ff087b82 */ /* 0x000e620000000800 */
[----:B------:R-:W-:Y:S01]  /*1790*/  IMAD.MOV.U32 R0, RZ, RZ, RZ ;  /* 0x000000ffff007224 */ /* 0x000fe200078e00ff */
[----:B------:R-:W-:Y:S02]  /*17a0*/  MOV R3, RZ ;  /* 0x000000ff00037202 */ /* 0x000fe40000000f00 */
[----:B-1----:R-:W-:-:S13]  /*17b0*/  ISETP.NE.AND P0, PT, R8, RZ, PT ;  /* 0x000000ff0800720c */ /* 0x002fda0003f05270 */
[----:B------:R-:W-:Y:S05]  /*17c0*/  @!P0 BRA `(.L_x_2342) ;  /* 0x0000001000a88947 */ /* 0x000fea0003800000 */
[----:B------:R-:W-:Y:S01]  /*17d0*/  MOV R3, R9 ;  /* 0x0000000900037202 */ /* 0x000fe20000000f00 */
[----:B------:R-:W-:Y:S01]  /*17e0*/  IMAD.MOV.U32 R2, RZ, RZ, RZ ;  /* 0x000000ffff027224 */ /* 0x000fe200078e00ff */
[----:B------:R-:W-:Y:S01]  /*17f0*/  ULDC.64 UR4, c[0x0][0x220] ;  /* 0x0000880000047ab9 */ /* 0x000fe20000000a00 */
[----:B------:R-:W-:Y:S02]  /*1800*/  ISETP.NE.AND P0, PT, R8, 0x1, PT ;  /* 0x000000010800780c */ /* 0x000fe40003f05270 */
[----:B0-----:R-:W-:Y:S01]  /*1810*/  IMAD.HI.U32 R4, R9, UR4, R2 ;  /* 0x0000000409047c27 */ /* 0x001fe2000f8e0002 */
        /* <DEDUP_REMOVED lines=279> */
[----:B------:R-:W-:Y:S01]  /*2990*/  @P0 IMAD.MOV.U32 R6, RZ, RZ, RZ ;  /* 0x000000ffff060224 */ /* 0x000fe200078e00ff */
        /* <DEDUP_REMOVED lines=8> */
[----:B------:R-:W-:-:S05]  /*2a20*/  @P0 SHF.R.U32.HI R2, RZ, R9, R2 ;  /* 0x00000009ff020219 */ /* 0x000fca0000011602 */
[----:B------:R-:W-:-:S04]  /*2a30*/  @P0 IMAD.MOV R6, RZ, RZ, -R2 ;  /* 0x000000ffff060224 */ /* 0x000fc800078e0a02 */
[----:B-1----:R-:W-:-:S04]  /*2a40*/  @P0 IMAD R6, R11, R6, R7 ;  /* 0x000000060b060224 */ /* 0x002fc800078e0207 */
[C---:B--2---:R-:W-:Y:S02]  /*2a50*/  @P0 IMAD R3, R6.reuse, R12, R3 ;  /* 0x0000000c06030224 */ /* 0x044fe400078e0203 */
[----:B------:R-:W-:-:S07]  /*2a60*/  @P0 IMAD R0, R6, R13, R0 ;  /* 0x0000000d06000224 */ /* 0x000fce00078e0200 */
.L_x_2342:
[----:B------:R-:W-:Y:S02]  /*2a70*/  ULDC.64 UR4, c[0x0][0x418] ;  /* 0x0001060000047ab9 */ /* 0x000fe40000000a00 */
[----:B0-----:R-:W-:-:S04]  /*2a80*/  IADD3 R4, P0, R0, UR4, RZ ;  /* 0x0000000400047c10 */ /* 0x001fc8000ff1e0ff */
[----:B------:R-:W-:Y:S01]  /*2a90*/  IADD3.X R5, RZ, UR5, RZ, P0, !PT ;  /* 0x00000005ff057c10 */ /* 0x000fe200087fe4ff */
[----:B------:R-:W-:-:S04]  /*2aa0*/  ULDC.64 UR4, c[0x0][0x410] ;  /* 0x0001040000047ab9 */ /* 0x000fc80000000a00 */
[----:B------:R-:W2:Y:S01]  /*2ab0*/  LDG.E.64 R12, desc[UR6][R4.64] ;  /* 0x00000006040c7981 */ /* 0x000ea2000c1e1b00 */
[----:B------:R-:W-:Y:S01]  /*2ac0*/  IADD3 R2, P1, R3, UR4, RZ ;  /* 0x0000000403027c10 */ /* 0x000fe2000ff3e0ff */
[----:B------:R-:W-:Y:S04]  /*2ad0*/  BSSY B0, `(.L_x_2343) ;  /* 0x000001d000007945 */ /* 0x000fe80003800000 */
[----:B------:R-:W-:Y:S01]  /*2ae0*/  IMAD.X R3, RZ, RZ, UR5, P1 ;  /* 0x00000005ff037e24 */ /* 0x000fe200088e06ff */
[----:B--2---:R-:W-:-:S14]  /*2af0*/  DSETP.NEU.AND P0, PT, |R12|, +INF , PT ;  /* 0x7ff000000c00742a */ /* 0x004fdc0003f0d200 */
[----:B------:R-:W-:Y:S05]  /*2b00*/  @!P0 BRA `(.L_x_2344) ;  /* 0x00000000005c8947 */ /* 0x000fea0003800000 */
[----:B------:R-:W-:Y:S01]  /*2b10*/  UMOV UR4, 0x6dc9c883 ;  /* 0x6dc9c88300047882 */ /* 0x000fe20000000000 */
[----:B------:R-:W-:Y:S01]  /*2b20*/  UMOV UR5, 0x3fe45f30 ;  /* 0x3fe45f3000057882 */ /* 0x000fe20000000000 */
[C---:B------:R-:W-:Y:S02]  /*2b30*/  DSETP.GE.AND P0, PT, |R12|.reuse, 2.14748364800000000000e+09, PT ;  /* 0x41e000000c00742a */ /* 0x040fe40003f06200 */
[----:B------:R-:W-:Y:S01]  /*2b40*/  DMUL R4, R12, UR4 ;  /* 0x000000040c047c28 */ /* 0x000fe20008000000 */
[----:B------:R-:W-:Y:S01]  /*2b50*/  UMOV UR4, 0x54442d18 ;  /* 0x54442d1800047882 */ /* 0x000fe20000000000 */
[----:B------:R-:W-:-:S04]  /*2b60*/  UMOV UR5, 0x3ff921fb ;  /* 0x3ff921fb00057882 */ /* 0x000fc80000000000 */
        /* <DEDUP_REMOVED lines=10> */
[----:B------:R-:W-:Y:S02]  /*2c10*/  MOV R0, R12 ;  /* 0x0000000c00007202 */ /* 0x000fe40000000f00 */
[----:B------:R-:W-:-:S07]  /*2c20*/  MOV R12, 0x2c40 ;  /* 0x00002c40000c7802 */ /* 0x000fce0000000f00 */
[----:B------:R-:W-:Y:S05]  /*2c30*/  CALL.REL.NOINC `($_ZN2at6native18elementwise_kernelILi128ELi2EZNS0_22gpu_kernel_impl_nocastIZZZNS0_15cos_kernel_cudaERNS_18TensorIteratorBaseEENKUlvE0_clEvENKUlvE_clEvEUldE_EEvS4_RKT_EUliE_EEviT1_$__internal_trig_reduction_slowpathd) ;  /* 0x0000000000807944 */ /* 0x000fea0003c00000 */
[----:B------:R-:W-:Y:S01]  /*2c40*/  IMAD.MOV.U32 R0, RZ, RZ, R8 ;  /* 0x000000ffff007224 */ /* 0x000fe200078e0008 */
[----:B------:R-:W-:Y:S01]  /*2c50*/  MOV R16, R4 ;  /* 0x0000000400107202 */ /* 0x000fe20000000f00 */
[----:B------:R-:W-:Y:S01]  /*2c60*/  IMAD.MOV.U32 R17, RZ, RZ, R5 ;  /* 0x000000ffff117224 */ /* 0x000fe200078e0005 */
[----:B------:R-:W-:Y:S06]  /*2c70*/  BRA `(.L_x_2345) ;  /* 0x0000000000087947 */ /* 0x000fec0003800000 */
.L_x_2344:
[----:B------:R-:W-:Y:S01]  /*2c80*/  DMUL R16, RZ, R12 ;  /* 0x0000000cff107228 */ /* 0x000fe20000000000 */
[----:B------:R-:W-:-:S10]  /*2c90*/  MOV R0, RZ ;  /* 0x000000ff00007202 */ /* 0x000fd40000000f00 */
.L_x_2345:
[----:B------:R-:W-:Y:S05]  /*2ca0*/  BSYNC B0 ;  /* 0x0000000000007941 */ /* 0x000fea0003800000 */
.L_x_2343:
        /* <DEDUP_REMOVED lines=11> */
[----:B------:R-:W-:-:S03]  /*2d60*/  DMUL R18, R16, R16 ;  /* 0x0000001010127228 */ /* 0x000fc60000000000 */
        /* <DEDUP_REMOVED lines=10> */
[----:B------:R-:W-:-:S07]  /*2e10*/  @P1 DFMA R16, R16, -1, RZ ;  /* 0xbff000001010182b */ /* 0x000fce00000000ff */
[----:B------:R-:W-:Y:S01]  /*2e20*/  STG.E.64 desc[UR6][R2.64], R16 ;  /* 0x0000001002007986 */ /* 0x000fe2000c101b06 */
[----:B------:R-:W-:Y:S05]  /*2e30*/  EXIT ;  /* 0x000000000000794d */ /* 0x000fea0003800000 */
        .type           $_ZN2at6native18elementwise_kernelILi128ELi2EZNS0_22gpu_kernel_impl_nocastIZZZNS0_15cos_kernel_cudaERNS_18TensorIteratorBaseEENKUlvE0_clEvENKUlvE_clEvEUldE_EEvS4_RKT_EUliE_EEviT1_$__internal_trig_reduction_slowpathd,@function
        .size           $_ZN2at6native18elementwise_kernelILi128ELi2EZNS0_22gpu_kernel_impl_nocastIZZZNS0_15cos_kernel_cudaERNS_18TensorIteratorBaseEENKUlvE0_clEvENKUlvE_clEvEUldE_EEvS4_RKT_EUliE_EEviT1_$__internal_trig_reduction_slowpathd,(.L_x_2611 - $_ZN2at6native18elementwise_kernelILi128ELi2EZNS0_22gpu_kernel_impl_nocastIZZZNS0_15cos_kernel_cudaERNS_18TensorIteratorBaseEENKUlvE0_clEvENKUlvE_clEvEUldE_EEvS4_RKT_EUliE_EEviT1_$__internal_trig_reduction_slowpathd)
$_ZN2at6native18elementwise_kernelILi128ELi2EZNS0_22gpu_kernel_impl_nocastIZZZNS0_15cos_kernel_cudaERNS_18TensorIteratorBaseEENKUlvE0_clEvENKUlvE_clEvEUldE_EEvS4_RKT_EUliE_EEviT1_$__internal_trig_reduction_slowpathd:
[----:B------:R-:W-:Y:S02]  /*2e40*/  SHF.R.U32.HI R15, RZ, 0x14, R13 ;  /* 0x00000014ff0f7819 */ /* 0x000fe4000001160d */
[----:B------:R-:W-:Y:S02]  /*2e50*/  MOV R5, RZ ;  /* 0x000000ff00057202 */ /* 0x000fe40000000f00 */
[----:B------:R-:W-:-:S04]  /*2e60*/  LOP3.LUT R4, R15, 0x7ff, RZ, 0xc0, !PT ;  /* 0x000007ff0f047812 */ /* 0x000fc800078ec0ff */
[----:B------:R-:W-:-:S13]  /*2e70*/  ISETP.NE.AND P0, PT, R4, 0x7ff, PT ;  /* 0x000007ff0400780c */ /* 0x000fda0003f05270 */
[----:B------:R-:W-:Y:S05]  /*2e80*/  @!P0 BRA `(.L_x_2346) ;  /* 0x0000000800388947 */ /* 0x000fea0003800000 */
[----:B------:R-:W-:Y:S01]  /*2e90*/  VIADD R4, R4, 0xfffffc00 ;  /* 0xfffffc0004047836 */ /* 0x000fe20000000000 */
[----:B------:R-:W-:Y:S01]  /*2ea0*/  IADD3 R15, R15, -0x400, RZ ;  /* 0xfffffc000f0f7810 */ /* 0x000fe20007ffe0ff */
[----:B------:R-:W-:Y:S01]  /*2eb0*/  BSSY B2, `(.L_x_2347) ;  /* 0x0000031000027945 */ /* 0x000fe20003800000 */
[----:B------:R-:W-:Y:S02]  /*2ec0*/  CS2R R10, SRZ ;  /* 0x00000000000a7805 */ /* 0x000fe4000001ff00 */
[----:B------:R-:W-:Y:S02]  /*2ed0*/  SHF.R.U32.HI R4, RZ, 0x6, R4 ;  /* 0x00000006ff047819 */ /* 0x000fe40000011604 */
[----:B------:R-:W-:Y:S02]  /*2ee0*/  LOP3.LUT P2, R15, R15, 0x3f, RZ, 0xc0, !PT ;  /* 0x0000003f0f0f7812 */ /* 0x000fe4000784c0ff */
[C---:B------:R-:W-:Y:S02]  /*2ef0*/  IADD3 R5, -R4.reuse, 0x10, RZ ;  /* 0x0000001004057810 */ /* 0x040fe40007ffe1ff */
[----:B------:R-:W-:-:S02]  /*2f00*/  IADD3 R14, -R4, 0x13, RZ ;  /* 0x00000013040e7810 */ /* 0x000fc40007ffe1ff */
[C---:B------:R-:W-:Y:S02]  /*2f10*/  ISETP.GT.AND P0, PT, R5.reuse, 0xe, PT ;  /* 0x0000000e0500780c */ /* 0x040fe40003f04270 */
[----:B------:R-:W-:Y:S02]  /*2f20*/  IADD3 R16, -R4, 0xf, RZ ;  /* 0x0000000f04107810 */ /* 0x000fe40007ffe1ff */
[----:B------:R-:W-:Y:S02]  /*2f30*/  SEL R14, R14, 0x12, !P0 ;  /* 0x000000120e0e7807 */ /* 0x000fe40004000000 */
[----:B------:R-:W-:Y:S02]  /*2f40*/  MOV R17, R16 ;  /* 0x0000001000117202 */ /* 0x000fe40000000f00 */
[----:B------:R-:W-:-:S13]  /*2f50*/  ISETP.GT.AND P0, PT, R5, R14, PT ;  /* 0x0000000e0500720c */ /* 0x000fda0003f04270 */
[----:B------:R-:W-:Y:S05]  /*2f60*/  @P0 BRA `(.L_x_2348) ;  /* 0x0000000000940947 */ /* 0x000fea0003800000 */
[----:B------:R-:W0:Y:S01]  /*2f70*/  LDC.64 R18, c[0x4][0x140] ;  /* 0x01005000ff127b82 */ /* 0x000e220000000a00 */
[C---:B------:R-:W-:Y:S01]  /*2f80*/  SHF.L.U64.HI R23, R0.reuse, 0xb, R13 ;  /* 0x0000000b00177819 */ /* 0x040fe2000001020d */
[----:B------:R-:W-:Y:S01]  /*2f90*/  IMAD.SHL.U32 R21, R0, 0x800, RZ ;  /* 0x0000080000157824 */ /* 0x000fe200078e00ff */
[----:B------:R-:W-:Y:S02]  /*2fa0*/  MOV R0, R1 ;  /* 0x0000000100007202 */ /* 0x000fe40000000f00 */
[----:B------:R-:W-:Y:S02]  /*2fb0*/  CS2R R10, SRZ ;  /* 0x00000000000a7805 */ /* 0x000fe4000001ff00 */
[----:B------:R-:W-:Y:S02]  /*2fc0*/  MOV R17, R16 ;  /* 0x0000001000117202 */ /* 0x000fe40000000f00 */
[----:B------:R-:W-:Y:S01]  /*2fd0*/  LOP3.LUT R23, R23, 0x80000000, RZ, 0xfc, !PT ;  /* 0x8000000017177812 */ /* 0x000fe200078efcff */
[----:B------:R-:W1:Y:S01]  /*2fe0*/  LDC.64 R4, c[0x0][0x208] ;  /* 0x00008200ff047b82 */ /* 0x000e620000000a00 */
[----:B0-----:R-:W-:-:S07]  /*2ff0*/  IMAD.WIDE R18, R16, 0x8, R18 ;  /* 0x0000000810127825 */ /* 0x001fce00078e0212 */
.L_x_2349:
[----:B-1----:R-:W-:Y:S01]  /*3000*/  R2UR UR4, R4 ;  /* 0x00000000040472ca */ /* 0x002fe200000e0000 */
[----:B------:R-:W-:Y:S01]  /*3010*/  IMAD.MOV.U32 R8, RZ, RZ, R18 ;  /* 0x000000ffff087224 */ /* 0x000fe200078e0012 */
[----:B------:R-:W-:Y:S02]  /*3020*/  R2UR UR5, R5 ;  /* 0x00000000050572ca */ /* 0x000fe400000e0000 */
[----:B------:R-:W-:-:S11]  /*3030*/  MOV R9, R19 ;  /* 0x0000001300097202 */ /* 0x000fd60000000f00 */
[----:B------:R-:W2:Y:S01]  /*3040*/  LDG.E.64.CONSTANT R8, desc[UR4][R8.64] ;  /* 0x0000000408087981 */ /* 0x000ea2000c1e9b00 */
[----:B------:R-:W-:Y:S02]  /*3050*/  VIADD R17, R17, 0x1 ;  /* 0x0000000111117836 */ /* 0x000fe40000000000 */
[----:B--2---:R-:W-:-:S04]  /*3060*/  IMAD.WIDE.U32 R10, P3, R8, R21, R10 ;  /* 0x00000015080a7225 */ /* 0x004fc8000786000a */
[C---:B------:R-:W-:Y:S02]  /*3070*/  IMAD R25, R8.reuse, R23, RZ ;  /* 0x0000001708197224 */ /* 0x040fe400078e02ff */
[----:B------:R-:W-:Y:S02]  /*3080*/  IMAD R20, R9, R21, RZ ;  /* 0x0000001509147224 */ /* 0x000fe400078e02ff */
[----:B------:R-:W-:Y:S01]  /*3090*/  IMAD.HI.U32 R22, R8, R23, RZ ;  /* 0x0000001708167227 */ /* 0x000fe200078e00ff */
[----:B------:R-:W-:-:S03]  /*30a0*/  IADD3 R11, P0, R25, R11, RZ ;  /* 0x0000000b190b7210 */ /* 0x000fc60007f1e0ff */
[C---:B------:R-:W-:Y:S01]  /*30b0*/  IMAD.HI.U32 R8, R9.reuse, R23, RZ ;  /* 0x0000001709087227 */ /* 0x040fe200078e00ff */
[----:B------:R-:W-:Y:S02]  /*30c0*/  IADD3 R11, P1, R20, R11, RZ ;  /* 0x0000000b140b7210 */ /* 0x000fe40007f3e0ff */
[----:B------:R-:W-:Y:S01]  /*30d0*/  IADD3.X R25, R22, RZ, RZ, P3, !PT ;  /* 0x000000ff16197210 */ /* 0x000fe20001ffe4ff */
[----:B------:R-:W-:Y:S01]  /*30e0*/  IMAD.HI.U32 R20, R9, R21, RZ ;  /* 0x0000001509147227 */ /* 0x000fe200078e00ff */
[----:B------:R-:W-:Y:S01]  /*30f0*/  ISETP.GE.AND P3, PT, R17, R14, PT ;  /* 0x0000000e1100720c */ /* 0x000fe20003f66270 */
[----:B------:R0:W-:Y:S02]  /*3100*/  STL.64 [R0], R10 ;  /* 0x0000000a00007387 */ /* 0x0001e40000100a00 */
[----:B------:R-:W-:Y:S01]  /*3110*/  IMAD R9, R9, R23, RZ ;  /* 0x0000001709097224 */ /* 0x000fe200078e02ff */
[----:B------:R-:W-:-:S04]  /*3120*/  IADD3.X R20, P0, R20, R25, RZ, P0, !PT ;  /* 0x0000001914147210 */ /* 0x000fc8000071e4ff */
[----:B------:R-:W-:Y:S02]  /*3130*/  IADD3.X R20, P1, R9, R20, RZ, P1, !PT ;  /* 0x0000001409147210 */ /* 0x000fe40000f3e4ff */
[----:B------:R-:W-:Y:S02]  /*3140*/  IADD3.X R8, R8, RZ, RZ, P0, !PT ;  /* 0x000000ff08087210 */ /* 0x000fe400007fe4ff */
[----:B------:R-:W-:Y:S02]  /*3150*/  IADD3 R18, P0, R18, 0x8, RZ ;  /* 0x0000000812127810 */ /* 0x000fe40007f1e0ff */
[----:B------:R-:W-:Y:S02]  /*3160*/  IADD3.X R9, RZ, R8, RZ, P1, !PT ;  /* 0x00000008ff097210 */ /* 0x000fe40000ffe4ff */
[----:B0-----:R-:W-:Y:S01]  /*3170*/  IADD3 R0, R0, 0x8, RZ ;  /* 0x0000000800007810 */ /* 0x001fe20007ffe0ff */
[----:B------:R-:W-:Y:S01]  /*3180*/  IMAD.X R19, RZ, RZ, R19, P0 ;  /* 0x000000ffff137224 */ /* 0x000fe200000e0613 */
[----:B------:R-:W-:Y:S01]  /*3190*/  MOV R10, R20 ;  /* 0x00000014000a7202 */ /* 0x000fe20000000f00 */
[----:B------:R-:W-:Y:S01]  /*31a0*/  IMAD.MOV.U32 R11, RZ, RZ, R9 ;  /* 0x000000ffff0b7224 */ /* 0x000fe200078e0009 */
[----:B------:R-:W-:Y:S06]  /*31b0*/  @!P3 BRA `(.L_x_2349) ;  /* 0xfffffffc0090b947 */ /* 0x000fec000383ffff */
.L_x_2348:
[----:B------:R-:W-:Y:S05]  /*31c0*/  BSYNC B2 ;  /* 0x0000000000027941 */ /* 0x000fea0003800000 */
.L_x_2347:
[----:B------:R-:W-:-:S04]  /*31d0*/  IADD3 R16, -R16, R17, RZ ;  /* 0x0000001110107210 */ /* 0x000fc80007ffe1ff */
[----:B------:R-:W-:-:S05]  /*31e0*/  LEA R21, R16, R1, 0x3 ;  /* 0x0000000110157211 */ /* 0x000fca00078e18ff */
[----:B------:R0:W-:Y:S04]  /*31f0*/  STL.64 [R21], R10 ;  /* 0x0000000a15007387 */ /* 0x0001e80000100a00 */
[----:B------:R-:W2:Y:S04]  /*3200*/  @P2 LDL.64 R16, [R1+0x8] ;  /* 0x0000080001102983 */ /* 0x000ea80000100a00 */
[----:B------:R-:W3:Y:S04]  /*3210*/  LDL.64 R8, [R1+0x10] ;  /* 0x0000100001087983 */ /* 0x000ee80000100a00 */
[----:B------:R-:W0:Y:S01]  /*3220*/  LDL.64 R4, [R1+0x18] ;  /* 0x0000180001047983 */ /* 0x000e220000100a00 */
[----:B------:R-:W-:Y:S01]  /*3230*/  @P2 IADD3 R0, -R15, 0x40, RZ ;  /* 0x000000400f002810 */ /* 0x000fe20007ffe1ff */
[----:B------:R-:W-:-:S03]  /*3240*/  UMOV UR4, URZ ;  /* 0x0000003f00047c82 */ /* 0x000fc60008000000 */
[-CC-:B--2---:R-:W-:Y:S02]  /*3250*/  @P2 SHF.R.U64 R14, R16, R0.reuse, R17.reuse ;  /* 0x00000000100e2219 */ /* 0x184fe40000001211 */
[-C--:B------:R-:W-:Y:S02]  /*3260*/  @P2 SHF.R.U32.HI R16, RZ, R0.reuse, R17 ;  /* 0x00000000ff102219 */ /* 0x080fe40000011611 */
[CC--:B---3--:R-:W-:Y:S02]  /*3270*/  @P2 SHF.L.U32 R19, R8.reuse, R15.reuse, RZ ;  /* 0x0000000f08132219 */ /* 0x0c8fe400000006ff */
[CCC-:B------:R-:W-:Y:S02]  /*3280*/  @P2 SHF.L.U64.HI R17, R8.reuse, R15.reuse, R9.reuse ;  /* 0x0000000f08112219 */ /* 0x1c0fe40000010209 */
[----:B------:R-:W-:Y:S02]  /*3290*/  @P2 SHF.R.U64 R18, R8, R0, R9 ;  /* 0x0000000008122219 */ /* 0x000fe40000001209 */
[----:B0-----:R-:W-:-:S02]  /*32a0*/  @P2 SHF.L.U32 R11, R4, R15, RZ ;  /* 0x0000000f040b2219 */ /* 0x001fc400000006ff */
[----:B------:R-:W-:Y:S02]  /*32b0*/  @P2 SHF.R.U32.HI R0, RZ, R0, R9 ;  /* 0x00000000ff002219 */ /* 0x000fe40000011609 */
[----:B------:R-:W-:Y:S02]  /*32c0*/  @P2 LOP3.LUT R8, R14, R19, RZ, 0xfc, !PT ;  /* 0x000000130e082212 */ /* 0x000fe400078efcff */
[----:B------:R-:W-:Y:S02]  /*32d0*/  @P2 LOP3.LUT R9, R16, R17, RZ, 0xfc, !PT ;  /* 0x0000001110092212 */ /* 0x000fe400078efcff */
[----:B------:R-:W-:Y:S02]  /*32e0*/  @P2 SHF.L.U64.HI R15, R4, R15, R5 ;  /* 0x0000000f040f2219 */ /* 0x000fe40000010205 */
[----:B------:R-:W-:Y:S02]  /*32f0*/  @P2 LOP3.LUT R4, R11, R18, RZ, 0xfc, !PT ;  /* 0x000000120b042212 */ /* 0x000fe400078efcff */
[C-C-:B------:R-:W-:Y:S01]  /*3300*/  SHF.L.U64.HI R10, R8.reuse, 0x2, R9.reuse ;  /* 0x00000002080a7819 */ /* 0x140fe20000010209 */
[----:B------:R-:W-:Y:S01]  /*3310*/  IMAD.SHL.U32 R8, R8, 0x4, RZ ;  /* 0x0000000408087824 */ /* 0x000fe200078e00ff */
[----:B------:R-:W-:-:S02]  /*3320*/  SHF.R.U32.HI R14, RZ, 0x1e, R9 ;  /* 0x0000001eff0e7819 */ /* 0x000fc40000011609 */
[----:B------:R-:W-:Y:S02]  /*3330*/  SHF.L.U32 R19, R4, 0x2, RZ ;  /* 0x0000000204137819 */ /* 0x000fe400000006ff */
[----:B------:R-:W-:Y:S02]  /*3340*/  @P2 LOP3.LUT R5, R15, R0, RZ, 0xfc, !PT ;  /* 0x000000000f052212 */ /* 0x000fe400078efcff */
[----:B------:R-:W-:Y:S02]  /*3350*/  IADD3 RZ, P0, RZ, -R8, RZ ;  /* 0x80000008ffff7210 */ /* 0x000fe40007f1e0ff */
[----:B------:R-:W-:Y:S02]  /*3360*/  LOP3.LUT R0, RZ, R10, RZ, 0x33, !PT ;  /* 0x0000000aff007212 */ /* 0x000fe400078e33ff */
[----:B------:R-:W-:Y:S02]  /*3370*/  LOP3.LUT R19, R14, R19, RZ, 0xfc, !PT ;  /* 0x000000130e137212 */ /* 0x000fe400078efcff */
[----:B------:R-:W-:-:S02]  /*3380*/  SHF.L.U64.HI R14, R4, 0x2, R5 ;  /* 0x00000002040e7819 */ /* 0x000fc40000010205 */
[----:B------:R-:W-:Y:S02]  /*3390*/  IADD3.X R11, P0, RZ, R0, RZ, P0, !PT ;  /* 0x00000000ff0b7210 */ /* 0x000fe4000071e4ff */
[----:B------:R-:W-:Y:S02]  /*33a0*/  LOP3.LUT R4, RZ, R19, RZ, 0x33, !PT ;  /* 0x00000013ff047212 */ /* 0x000fe400078e33ff */
[----:B------:R-:W-:Y:S02]  /*33b0*/  SHF.R.U32.HI R0, RZ, 0x1d, R5 ;  /* 0x0000001dff007819 */ /* 0x000fe40000011605 */
[----:B------:R-:W-:Y:S02]  /*33c0*/  LOP3.LUT R9, RZ, R14, RZ, 0x33, !PT ;  /* 0x0000000eff097212 */ /* 0x000fe400078e33ff */
[----:B------:R-:W-:Y:S02]  /*33d0*/  IADD3.X R4, P0, RZ, R4, RZ, P0, !PT ;  /* 0x00000004ff047210 */ /* 0x000fe4000071e4ff */
[----:B------:R-:W-:-:S02]  /*33e0*/  LOP3.LUT P1, RZ, R0, 0x1, RZ, 0xc0, !PT ;  /* 0x0000000100ff7812 */ /* 0x000fc4000782c0ff */
[----:B------:R-:W-:-:S04]  /*33f0*/  IADD3.X R9, RZ, R9, RZ, P0, !PT ;  /* 0x00000009ff097210 */ /* 0x000fc800007fe4ff */
[----:B------:R-:W-:Y:S02]  /*3400*/  SEL R9, R14, R9, !P1 ;  /* 0x000000090e097207 */ /* 0x000fe40004800000 */
[----:B------:R-:W-:Y:S02]  /*3410*/  SEL R19, R19, R4, !P1 ;  /* 0x0000000413137207 */ /* 0x000fe40004800000 */
[----:B------:R-:W-:-:S04]  /*3420*/  ISETP.NE.U32.AND P0, PT, R9, RZ, PT ;  /* 0x000000ff0900720c */ /* 0x000fc80003f05070 */
[----:B------:R-:W-:-:S06]  /*3430*/  SEL R14, R19, R9, !P0 ;  /* 0x00000009130e7207 */ /* 0x000fcc0004000000 */
[----:B------:R-:W0:Y:S02]  /*3440*/  FLO.U32 R14, R14 ;  /* 0x0000000e000e7300 */ /* 0x000e2400000e0000 */
[C---:B0-----:R-:W-:Y:S02]  /*3450*/  IADD3 R15, -R14.reuse, 0x1f, RZ ;  /* 0x0000001f0e0f7810 */ /* 0x041fe40007ffe1ff */
[----:B------:R-:W-:-:S03]  /*3460*/  IADD3 R4, -R14, 0x3f, RZ ;  /* 0x0000003f0e047810 */ /* 0x000fc60007ffe1ff */
[----:B------:R-:W-:-:S05]  /*3470*/  @P0 IMAD.MOV R4, RZ, RZ, R15 ;  /* 0x000000ffff040224 */ /* 0x000fca00078e020f */
[----:B------:R-:W-:-:S04]  /*3480*/  ISETP.NE.U32.AND P0, PT, R4, RZ, PT ;  /* 0x000000ff0400720c */ /* 0x000fc80003f05070 */
[----:B------:R-:W-:Y:S02]  /*3490*/  ISETP.NE.AND.EX P0, PT, RZ, RZ, PT, P0 ;  /* 0x000000ffff00720c */ /* 0x000fe40003f05300 */
[----:B------:R-:W-:Y:S02]  /*34a0*/  SEL R10, R10, R11, !P1 ;  /* 0x0000000b0a0a7207 */ /* 0x000fe40004800000 */
[----:B------:R-:W-:Y:S02]  /*34b0*/  @P1 IADD3 R8, -R8, RZ, RZ ;  /* 0x000000ff08081210 */ /* 0x000fe40007ffe1ff */
[----:B------:R-:W-:Y:S02]  /*34c0*/  IADD3 R11, -R4, 0x40, RZ ;  /* 0x00000040040b7810 */ /* 0x000fe40007ffe1ff */
[----:B------:R-:W-:Y:S02]  /*34d0*/  SHF.L.U32 R15, R19, R4, RZ ;  /* 0x00000004130f7219 */ /* 0x000fe400000006ff */
[----:B------:R-:W-:-:S02]  /*34e0*/  SHF.R.U64 R8, R8, R11, R10 ;  /* 0x0000000b08087219 */ /* 0x000fc4000000120a */
[----:B------:R-:W-:Y:S02]  /*34f0*/  SHF.L.U64.HI R17, R19, R4, R9 ;  /* 0x0000000413117219 */ /* 0x000fe40000010209 */
[----:B------:R-:W-:-:S05]  /*3500*/  @P0 LOP3.LUT R19, R8, R15, RZ, 0xfc, !PT ;  /* 0x0000000f08130212 */ /* 0x000fca00078efcff */
[----:B------:R-:W-:Y:S01]  /*3510*/  IMAD.WIDE.U32 R14, R19, 0x2168c235, RZ ;  /* 0x2168c235130e7825 */ /* 0x000fe200078e00ff */
[----:B------:R-:W-:-:S03]  /*3520*/  SHF.R.U32.HI R8, RZ, R11, R10 ;  /* 0x0000000bff087219 */ /* 0x000fc6000001160a */
[----:B------:R-:W-:Y:S01]  /*3530*/  IMAD.MOV.U32 R11, RZ, RZ, RZ ;  /* 0x000000ffff0b7224 */ /* 0x000fe200078e00ff */
[----:B------:R-:W-:Y:S02]  /*3540*/  MOV R10, R15 ;  /* 0x0000000f000a7202 */ /* 0x000fe40000000f00 */
[----:B------:R-:W-:-:S03]  /*3550*/  @P0 LOP3.LUT R9, R8, R17, RZ, 0xfc, !PT ;  /* 0x0000001108090212 */ /* 0x000fc600078efcff */
[----:B------:R-:W-:Y:S01]  /*3560*/  IMAD.WIDE.U32 R10, R19, -0x36f0255e, R10 ;  /* 0xc90fdaa2130a7825 */ /* 0x000fe200078e000a */
[----:B------:R-:W-:-:S03]  /*3570*/  IADD3 RZ, P0, R14, R14, RZ ;  /* 0x0000000e0eff7210 */ /* 0x000fc60007f1e0ff */
[----:B------:R-:W-:-:S04]  /*3580*/  IMAD.HI.U32 R8, R9, -0x36f0255e, RZ ;  /* 0xc90fdaa209087827 */ /* 0x000fc800078e00ff */
[----:B------:R-:W-:-:S04]  /*3590*/  IMAD.WIDE.U32 R10, P2, R9, 0x2168c235, R10 ;  /* 0x2168c235090a7825 */ /* 0x000fc8000784000a */
[----:B------:R-:W-:Y:S01]  /*35a0*/  IMAD R9, R9, -0x36f0255e, RZ ;  /* 0xc90fdaa209097824 */ /* 0x000fe200078e02ff */
[----:B------:R-:W-:Y:S02]  /*35b0*/  IADD3.X R8, R8, RZ, RZ, P2, !PT ;  /* 0x000000ff08087210 */ /* 0x000fe400017fe4ff */
[----:B------:R-:W-:Y:S02]  /*35c0*/  IADD3.X RZ, P0, R10, R10, RZ, P0, !PT ;  /* 0x0000000a0aff7210 */ /* 0x000fe4000071e4ff */
[----:B------:R-:W-:-:S04]  /*35d0*/  IADD3 R9, P2, R9, R11, RZ ;  /* 0x0000000b09097210 */ /* 0x000fc80007f5e0ff */
[----:B------:R-:W-:Y:S02]  /*35e0*/  IADD3.X R8, RZ, R8, RZ, P2, !PT ;  /* 0x00000008ff087210 */ /* 0x000fe400017fe4ff */
[C---:B------:R-:W-:Y:S02]  /*35f0*/  ISETP.GT.U32.AND P3, PT, R9.reuse, RZ, PT ;  /* 0x000000ff0900720c */ /* 0x040fe40003f64070 */
[----:B------:R-:W-:Y:S02]  /*3600*/  IADD3.X R10, P2, R9, R9, RZ, P0, !PT ;  /* 0x00000009090a7210 */ /* 0x000fe4000075e4ff */
[----:B------:R-:W-:-:S03]  /*3610*/  ISETP.GT.AND.EX P0, PT, R8, RZ, PT, P3 ;  /* 0x000000ff0800720c */ /* 0x000fc60003f04330 */
[----:B------:R-:W-:Y:S01]  /*3620*/  IMAD.X R11, R8, 0x1, R8, P2 ;  /* 0x00000001080b7824 */ /* 0x000fe200010e0608 */
[----:B------:R-:W-:-:S04]  /*3630*/  SEL R10, R10, R9, P0 ;  /* 0x000000090a0a7207 */ /* 0x000fc80000000000 */
[----:B------:R-:W-:Y:S02]  /*3640*/  SEL R9, R11, R8, P0 ;  /* 0x000000080b097207 */ /* 0x000fe40000000000 */
[----:B------:R-:W-:-:S04]  /*3650*/  IADD3 R8, P2, R10, 0x1, RZ ;  /* 0x000000010a087810 */ /* 0x000fc80007f5e0ff */
[----:B------:R-:W-:-:S04]  /*3660*/  IADD3.X R9, RZ, R9, RZ, P2, !PT ;  /* 0x00000009ff097210 */ /* 0x000fc800017fe4ff */
[----:B------:R-:W-:Y:S02]  /*3670*/  SHF.R.U64 R8, R8, 0xa, R9 ;  /* 0x0000000a08087819 */ /* 0x000fe40000001209 */
[----:B------:R-:W-:Y:S02]  /*3680*/  SEL R11, RZ, 0x1, !P0 ;  /* 0x00000001ff0b7807 */ /* 0x000fe40004000000 */
[----:B------:R-:W-:Y:S02]  /*3690*/  IADD3 R8, P2, R8, 0x1, RZ ;  /* 0x0000000108087810 */ /* 0x000fe40007f5e0ff */
[----:B------:R-:W-:Y:S02]  /*36a0*/  IADD3 R10, R11, R4, RZ ;  /* 0x000000040b0a7210 */ /* 0x000fe40007ffe0ff */
[----:B------:R-:W-:Y:S02]  /*36b0*/  LEA.HI.X R9, R9, RZ, RZ, 0x16, P2 ;  /* 0x000000ff09097211 */ /* 0x000fe400010fb4ff */
[----:B------:R-:W-:-:S02]  /*36c0*/  LOP3.LUT P0, R13, R13, 0x80000000, RZ, 0xc0, !PT ;  /* 0x800000000d0d7812 */ /* 0x000fc4000780c0ff */
[--C-:B------:R-:W-:Y:S01]  /*36d0*/  SHF.R.U64 R8, R8, 0x1, R9.reuse ;  /* 0x0000000108087819 */ /* 0x100fe20000001209 */
[----:B------:R-:W-:Y:S01]  /*36e0*/  IMAD.SHL.U32 R10, R10, 0x100000, RZ ;  /* 0x001000000a0a7824 */ /* 0x000fe200078e00ff */
[----:B------:R-:W-:Y:S02]  /*36f0*/  LOP3.LUT R4, R0, 0x1, RZ, 0xc0, !PT ;  /* 0x0000000100047812 */ /* 0x000fe400078ec0ff */
[----:B------:R-:W-:Y:S02]  /*3700*/  SHF.R.U32.HI R9, RZ, 0x1, R9 ;  /* 0x00000001ff097819 */ /* 0x000fe40000011609 */
[----:B------:R-:W-:Y:S02]  /*3710*/  IADD3 R0, P2, P3, R8, -UR4, RZ ;  /* 0x8000000408007c10 */ /* 0x000fe4000fb5e0ff */
[----:B------:R-:W-:Y:S02]  /*3720*/  LEA.HI R5, R5, R4, RZ, 0x2 ;  /* 0x0000000405057211 */ /* 0x000fe400078f10ff */
[----:B------:R-:W-:-:S02]  /*3730*/  @P1 LOP3.LUT R13, R13, 0x80000000, RZ, 0x3c, !PT ;  /* 0x800000000d0d1812 */ /* 0x000fc400078e3cff */
[----:B------:R-:W-:Y:S02]  /*3740*/  IADD3.X R4, R9, 0x3fe00000, ~R10, P2, P3 ;  /* 0x3fe0000009047810 */ /* 0x000fe400017e6c0a */
[----:B------:R-:W-:Y:S02]  /*3750*/  @P0 IADD3 R5, -R5, RZ, RZ ;  /* 0x000000ff05050210 */ /* 0x000fe40007ffe1ff */
[----:B------:R-:W-:-:S07]  /*3760*/  LOP3.LUT R13, R4, R13, RZ, 0xfc, !PT ;  /* 0x0000000d040d7212 */ /* 0x000fce00078efcff */
.L_x_2346:
[----:B------:R-:W-:Y:S01]  /*3770*/  MOV R8, R5 ;  /* 0x0000000500087202 */ /* 0x000fe20000000f00 */
[----:B------:R-:W-:Y:S01]  /*3780*/  IMAD.MOV.U32 R4, RZ, RZ, R0 ;  /* 0x000000ffff047224 */ /* 0x000fe200078e0000 */
[----:B------:R-:W-:Y:S01]  /*3790*/  MOV R5, R13 ;  /* 0x0000000d00057202 */ /* 0x000fe20000000f00 */
[----:B------:R-:W-:-:S06]  /*37a0*/  HFMA2.MMA R13, -RZ, RZ, 0, 0 ;  /* 0x00000000ff0d7435 */ /* 0x000fcc00000001ff */
[----:B------:R-:W-:Y:S05]  /*37b0*/  RET.REL.NODEC R12 `(_ZN2at6native18elementwise_kernelILi128ELi2EZNS0_22gpu_kernel_impl_nocastIZZZNS0_15cos_kernel_cudaERNS_18TensorIteratorBaseEENKUlvE0_clEvENKUlvE_clEvEUldE_EEvS4_RKT_EUliE_EEviT1_) ;  /* 0xffffffc80c107950 */ /* 0x000fea0003c3ffff */
.L_x_2350:
        /* <DEDUP_REMOVED lines=12> */
.L_x_2611:


//--------------------- .text._ZN2at6native27unrolled_elementwise_kernelIZZZNS0_15cos_kernel_cudaERNS_18TensorIteratorBaseEENKUlvE0_clEvENKUlvE_clEvEUldE_St5arrayIPcLm2EELi4E23TrivialOffsetCalculatorILi1EjESB_NS0_6memory15LoadWithoutCastENSC_16StoreWithoutCastEEEviT_T0_T2_T3_T4_T5_ --------------------------
	.section	.text._ZN2at6native27unrolled_elementwise_kernelIZZZNS0_15cos_kernel_cudaERNS_18TensorIteratorBaseEENKUlvE0_clEvENKUlvE_clEvEUldE_St5arrayIPcLm2EELi4E23TrivialOffsetCalculatorILi1EjESB_NS0_6memory15LoadWithoutCastENSC_16StoreWithoutCastEEEviT_T0_T2_T3_T4_T5_,"ax",@progbits
	.align	128
        .global         _ZN2at6native27unrolled_elementwise_kernelIZZZNS0_15cos_kernel_cudaERNS_18TensorIteratorBaseEENKUlvE0_clEvENKUlvE_clEvEUldE_St5arrayIPcLm2EELi4E23TrivialOffsetCalculatorILi1EjESB_NS0_6memory15LoadWithoutCastENSC_16StoreWithoutCastEEEviT_T0_T2_T3_T4_T5_
        .type           _ZN2at6native27unrolled_elementwise_kernelIZZZNS0_15cos_kernel_cudaERNS_18TensorIteratorBaseEENKUlvE0_clEvENKUlvE_clEvEUldE_St5arrayIPcLm2EELi4E23TrivialOffsetCalculatorILi1EjESB_NS0_6memory15LoadWithoutCastENSC_16StoreWithoutCastEEEviT_T0_T2_T3_T4_T5_,@function
        .size           _ZN2at6native27unrolled_elementwise_kernelIZZZNS0_15cos_kernel_cudaERNS_18TensorIteratorBaseEENKUlvE0_clEvENKUlvE_clEvEUldE_St5arrayIPcLm2EELi4E23TrivialOffsetCalculatorILi1EjESB_NS0_6memory15LoadWithoutCastENSC_16StoreWithoutCastEEEviT_T0_T2_T3_T4_T5_,(.L_x_2612 - _ZN2at6native27unrolled_elementwise_kernelIZZZNS0_15cos_kernel_cudaERNS_18TensorIteratorBaseEENKUlvE0_clEvENKUlvE_clEvEUldE_St5arrayIPcLm2EELi4E23TrivialOffsetCalculatorILi1EjESB_NS0_6memory15LoadWithoutCastENSC_16StoreWithoutCastEEEviT_T0_T2_T3_T4_T5_)
        .other          _ZN2at6native27unrolled_elementwise_kernelIZZZNS0_15cos_kernel_cudaERNS_18TensorIteratorBaseEENKUlvE0_clEvENKUlvE_clEvEUldE_St5arrayIPcLm2EELi4E23TrivialOffsetCalculatorILi1EjESB_NS0_6memory15LoadWithoutCastENSC_16StoreWithoutCastEEEviT_T0_T2_T3_T4_T5_,@"STO_CUDA_ENTRY STV_DEFAULT"
_ZN2at6native27unrolled_elementwise_kernelIZZZNS0_15cos_kernel_cudaERNS_18TensorIteratorBaseEENKUlvE0_clEvENKUlvE_clEvEUldE_St5arrayIPcLm2EELi4E23TrivialOffsetCalculatorILi1EjESB_NS0_6memory15LoadWithoutCastENSC_16StoreWithoutCastEEEviT_T0_T2_T3_T4_T5_:
.text._ZN2at6native27unrolled_elementwise_kernelIZZZNS0_15cos_kernel_cudaERNS_18TensorIteratorBaseEENKUlvE0_clEvENKUlvE_clEvEUldE_St5arrayIPcLm2EELi4E23TrivialOffsetCalculatorILi1EjESB_NS0_6memory15LoadWithoutCastENSC_16StoreWithoutCastEEEviT_T0_T2_T3_T4_T5_:
[----:B------:R-:W0:Y:S01]  /*0000*/  LDC R1, c[0x0][0x28] ;  /* 0x00000a00ff017b82 */ /* 0x000e220000000800 */
[----:B------:R-:W1:Y:S07]  /*0010*/  S2R R0, SR_CTAID.X ;  /* 0x0000000000007919 */ /* 0x000e6e0000002500 */
[----:B------:R-:W1:Y:S01]  /*0020*/  LDC R5, c[0x0][0x210] ;  /* 0x00008400ff057b82 */ /* 0x000e620000000800 */
[----:B------:R-:W-:Y:S02]  /*0030*/  CS2R R24, SRZ ;  /* 0x0000000000187805 */ /* 0x000fe4000001ff00 */
[----:B------:R-:W-:Y:S01]  /*0040*/  CS2R R22, SRZ ;  /* 0x0000000000167805 */ /* 0x000fe2000001ff00 */
[----:B------:R-:W2:Y:S01]  /*0050*/  S2R R3, SR_TID.X ;  /* 0x0000000000037919 */ /* 0x000ea20000002100 */
[----:B------:R-:W-:Y:S01]  /*0060*/  ULDC.64 UR6, c[0x0][0x208] ;  /* 0x0000820000067ab9 */ /* 0x000fe20000000a00 */
[----:B0-----:R-:W-:-:S02]  /*0070*/  VIADD R1, R1, 0xffffffd8 ;  /* 0xffffffd801017836 */ /* 0x001fc40000000000 */
[----:B-1----:R-:W-:Y:S02]  /*0080*/  IMAD R2, R0, -0x200, R5 ;  /* 0xfffffe0000027824 */ /* 0x002fe400078e0205 */
[----:B--2---:R-:W-:-:S03]  /*0090*/  IMAD.MOV.U32 R11, RZ, RZ, R3 ;  /* 0x000000ffff0b7224 */ /* 0x004fc600078e0003 */
[----:B------:R-:W-:-:S13]  /*00a0*/  ISETP.GE.AND P2, PT, R3, R2, PT ;  /* 0x000000020300720c */ /* 0x000fda0003f46270 */
[----:B------:R-:W-:Y:S01]  /*00b0*/  @!P2 IMAD R13, R0, 0x200, R11 ;  /* 0x00000200000da824 */ /* 0x000fe200078e020b */
[----:B------:R-:W0:Y:S01]  /*00c0*/  @!P2 LDC.64 R4, c[0x0][0x220] ;  /* 0x00008800ff04ab82 */ /* 0x000e220000000a00 */
[----:B------:R-:W-:-:S05]  /*00d0*/  @!P2 VIADD R11, R11, 0x80 ;  /* 0x000000800b0ba836 */ /* 0x000fca0000000000 */
[----:B------:R-:W-:-:S13]  /*00e0*/  ISETP.GE.AND P0, PT, R11, R2, PT ;  /* 0x000000020b00720c */ /* 0x000fda0003f06270 */
[----:B------:R-:W-:Y:S01]  /*00f0*/  @!P0 IMAD R19, R0, 0x200, R11 ;  /* 0x0000020000138824 */ /* 0x000fe200078e020b */
[----:B------:R-:W1:Y:S01]  /*0100*/  @!P0 LDC.64 R6, c[0x0][0x220] ;  /* 0x00008800ff068b82 */ /* 0x000e620000000a00 */
[----:B------:R-:W-:Y:S02]  /*0110*/  @!P0 VIADD R11, R11, 0x80 ;  /* 0x000000800b0b8836 */ /* 0x000fe40000000000 */
[----:B0-----:R-:W-:-:S03]  /*0120*/  @!P2 IMAD.WIDE.U32 R4, R13, 0x8, R4 ;  /* 0x000000080d04a825 */ /* 0x001fc600078e0004 */
[----:B------:R-:W-:-:S13]  /*0130*/  ISETP.GE.AND P3, PT, R11, R2, PT ;  /* 0x000000020b00720c */ /* 0x000fda0003f66270 */
[----:B------:R-:W-:Y:S01]  /*0140*/  @!P3 IMAD R21, R0, 0x200, R11 ;  /* 0x000002000015b824 */ /* 0x000fe200078e020b */
[----:B------:R-:W0:Y:S01]  /*0150*/  @!P3 LDC.64 R8, c[0x0][0x220] ;  /* 0x00008800ff08bb82 */ /* 0x000e220000000a00 */
[----:B------:R-:W-:-:S05]  /*0160*/  @!P3 VIADD R11, R11, 0x80 ;  /* 0x000000800b0bb836 */ /* 0x000fca0000000000 */
[----:B------:R-:W-:-:S13]  /*0170*/  ISETP.GE.AND P1, PT, R11, R2, PT ;  /* 0x000000020b00720c */ /* 0x000fda0003f26270 */
[----:B------:R-:W2:Y:S01]  /*0180*/  @!P1 LDC.64 R14, c[0x0][0x220] ;  /* 0x00008800ff0e9b82 */ /* 0x000ea20000000a00 */
[----:B------:R-:W-:Y:S02]  /*0190*/  @!P1 IMAD R17, R0, 0x200, R11 ;  /* 0x0000020000119824 */ /* 0x000fe400078e020b */
[----:B-1----:R-:W-:-:S04]  /*01a0*/  @!P0 IMAD.WIDE.U32 R10, R19, 0x8, R6 ;  /* 0x00000008130a8825 */ /* 0x002fc800078e0006 */
[----:B0-----:R-:W-:Y:S01]  /*01b0*/  @!P3 IMAD.WIDE.U32 R12, R21, 0x8, R8 ;  /* 0x00000008150cb825 */ /* 0x001fe200078e0008 */
[----:B------:R-:W-:-:S04]  /*01c0*/  CS2R R8, SRZ ;  /* 0x0000000000087805 */ /* 0x000fc8000001ff00 */
[----:B------:R0:W5:Y:S04]  /*01d0*/  @!P3 LDG.E.64 R24, desc[UR6][R12.64] ;  /* 0x000000060c18b981 */ /* 0x000168000c1e1b00 */
[----:B------:R0:W5:Y:S01]  /*01e0*/  @!P2 LDG.E.64 R8, desc[UR6][R4.64] ;  /* 0x000000060408a981 */ /* 0x000162000c1e1b00 */
[----:B--2---:R-:W-:Y:S01]  /*01f0*/  @!P1 IMAD.WIDE.U32 R6, R17, 0x8, R14 ;  /* 0x0000000811069825 */ /* 0x004fe200078e000e */
[----:B------:R-:W-:-:S04]  /*0200*/  CS2R R16, SRZ ;  /* 0x0000000000107805 */ /* 0x000fc8000001ff00 */
[----:B------:R0:W5:Y:S04]  /*0210*/  @!P1 LDG.E.64 R22, desc[UR6][R6.64] ;  /* 0x0000000606169981 */ /* 0x000168000c1e1b00 */
[----:B------:R0:W5:Y:S01]  /*0220*/  @!P0 LDG.E.64 R16, desc[UR6][R10.64] ;  /* 0x000000060a108981 */ /* 0x000162000c1e1b00 */
[----:B------:R-:W-:Y:S04]  /*0230*/  BSSY B0, `(.L_x_2351) ;  /* 0x0000036000007945 */ /* 0x000fe80003800000 */
[----:B------:R-:W-:Y:S05]  /*0240*/  @P2 BRA `(.L_x_2352) ;  /* 0x0000000000d02947 */ /* 0x000fea0003800000 */
[----:B-----5:R-:W-:Y:S01]  /*0250*/  DSETP.NEU.AND P0, PT, |R8|, +INF , PT ;  /* 0x7ff000000800742a */ /* 0x020fe20003f0d200 */
[----:B------:R-:W-:-:S13]  /*0260*/  BSSY B1, `(.L_x_2353) ;  /* 0x000001b000017945 */ /* 0x000fda0003800000 */
[----:B------:R-:W-:Y:S05]  /*0270*/  @!P0 BRA `(.L_x_2354) ;  /* 0x00000000005c8947 */ /* 0x000fea0003800000 */
[----:B------:R-:W-:Y:S01]  /*0280*/  UMOV UR4, 0x6dc9c883 ;  /* 0x6dc9c88300047882 */ /* 0x000fe20000000000 */
[----:B------:R-:W-:Y:S01]  /*0290*/  UMOV UR5, 0x3fe45f30 ;  /* 0x3fe45f3000057882 */ /* 0x000fe20000000000 */
[C---:B------:R-:W-:Y:S02]  /*02a0*/  DSETP.GE.AND P0, PT, |R8|.reuse, 2.14748364800000000000e+09, PT ;  /* 0x41e000000800742a */ /* 0x040fe40003f06200 */
[----:B0-----:R-:W-:Y:S01]  /*02b0*/  DMUL R4, R8, UR4 ;  /* 0x0000000408047c28 */ /* 0x001fe20008000000 */
        /* <DEDUP_REMOVED lines=14> */
[----:B------:R-:W-:Y:S05]  /*03a0*/  CALL.REL.NOINC `($_ZN2at6native27unrolled_elementwise_kernelIZZZNS0_15cos_kernel_cudaERNS_18TensorIteratorBaseEENKUlvE0_clEvENKUlvE_clEvEUldE_St5arrayIPcLm2EELi4E23TrivialOffsetCalculatorILi1EjESB_NS0_6memory15LoadWithoutCastENSC_16StoreWithoutCastEEEviT_T0_T2_T3_T4_T5_$__internal_trig_reduction_slowpathd) ;  /* 0x0000000c00907944 */ /* 0x000fea0003c00000 */
[----:B------:R-:W-:Y:S02]  /*03b0*/  IMAD.MOV.U32 R4, RZ, RZ, R13 ;  /* 0x000000ffff047224 */ /* 0x000fe400078e000d */
[----:B------:R-:W-:Y:S02]  /*03c0*/  IMAD.MOV.U32 R18, RZ, RZ, R26 ;  /* 0x000000ffff127224 */ /* 0x000fe400078e001a */
[----:B------:R-:W-:Y:S01]  /*03d0*/  IMAD.MOV.U32 R19, RZ, RZ, R27 ;  /* 0x000000ffff137224 */ /* 0x000fe200078e001b */
[----:B------:R-:W-:Y:S06]  /*03e0*/  BRA `(.L_x_2355) ;  /* 0x0000000000087947 */ /* 0x000fec0003800000 */
.L_x_2354:
[----:B------:R-:W-:Y:S01]  /*03f0*/  DMUL R18, RZ, R8 ;  /* 0x00000008ff127228 */ /* 0x000fe20000000000 */
[----:B0-----:R-:W-:-:S10]  /*0400*/  IMAD.MOV.U32 R4, RZ, RZ, RZ ;  /* 0x000000ffff047224 */ /* 0x001fd400078e00ff */
.L_x_2355:
[----:B------:R-:W-:Y:S05]  /*0410*/  BSYNC B1 ;  /* 0x0000000000017941 */ /* 0x000fea0003800000 */
.L_x_2353:
        /* <DEDUP_REMOVED lines=23> */
.L_x_2352:
[----:B------:R-:W-:Y:S05]  /*0590*/  BSYNC B0 ;  /* 0x0000000000007941 */ /* 0x000fea0003800000 */
.L_x_2351:
[----:B0-----:R-:W-:Y:S01]  /*05a0*/  VIADD R5, R3, 0x80 ;  /* 0x0000008003057836 */ /* 0x001fe20000000000 */
[----:B------:R-:W-:Y:S04]  /*05b0*/  BSSY B0, `(.L_x_2356) ;  /* 0x0000038000007945 */ /* 0x000fe80003800000 */
[----:B------:R-:W-:-:S13]  /*05c0*/  ISETP.GE.AND P0, PT, R5, R2, PT ;  /* 0x000000020500720c */ /* 0x000fda0003f06270 */
[----:B------:R-:W-:Y:S05]  /*05d0*/  @P0 BRA `(.L_x_2357) ;  /* 0x0000000000d40947 */ /* 0x000fea0003800000 */
[----:B-----5:R-:W-:Y:S01]  /*05e0*/  DSETP.NEU.AND P0, PT, |R16|, +INF , PT ;  /* 0x7ff000001000742a */ /* 0x020fe20003f0d200 */
        /* <DEDUP_REMOVED lines=21> */
[----:B------:R-:W-:Y:S05]  /*0740*/  CALL.REL.NOINC `($_ZN2at6native27unrolled_elementwise_kernelIZZZNS0_15cos_kernel_cudaERNS_18TensorIteratorBaseEENKUlvE0_clEvENKUlvE_clEvEUldE_St5arrayIPcLm2EELi4E23TrivialOffsetCalculatorILi1EjESB_NS0_6memory15LoadWithoutCastENSC_16StoreWithoutCastEEEviT_T0_T2_T3_T4_T5_$__internal_trig_reduction_slowpathd) ;  /* 0x0000000800a87944 */ /* 0x000fea0003c00000 */
[----:B------:R-:W-:Y:S02]  /*0750*/  IMAD.MOV.U32 R8, RZ, RZ, R13 ;  /* 0x000000ffff087224 */ /* 0x000fe400078e000d */
[----:B------:R-:W-:Y:S02]  /*0760*/  IMAD.MOV.U32 R20, RZ, RZ, R26 ;  /* 0x000000ffff147224 */ /* 0x000fe400078e001a */
[----:B------:R-:W-:Y:S01]  /*0770*/  IMAD.MOV.U32 R21, RZ, RZ, R27 ;  /* 0x000000ffff157224 */ /* 0x000fe200078e001b */
[----:B------:R-:W-:Y:S06]  /*0780*/  BRA `(.L_x_2360) ;  /* 0x0000000000087947 */ /* 0x000fec0003800000 */
.L_x_2359:
[----:B------:R-:W-:Y:S01]  /*0790*/  DMUL R20, RZ, R16 ;  /* 0x00000010ff147228 */ /* 0x000fe20000000000 */
[----:B------:R-:W-:-:S10]  /*07a0*/  IMAD.MOV.U32 R8, RZ, RZ, RZ ;  /* 0x000000ffff087224 */ /* 0x000fd400078e00ff */
.L_x_2360:
[----:B------:R-:W-:Y:S05]  /*07b0*/  BSYNC B1 ;  /* 0x0000000000017941 */ /* 0x000fea0003800000 */
.L_x_2358:
        /* <DEDUP_REMOVED lines=23> */
.L_x_2357:
[----:B------:R-:W-:Y:S05]  /*0930*/  BSYNC B0 ;  /* 0x0000000000007941 */ /* 0x000fea0003800000 */
.L_x_2356:
[----:B-----5:R-:W-:Y:S01]  /*0940*/  VIADD R9, R3, 0x100 ;  /* 0x0000010003097836 */ /* 0x020fe20000000000 */
        /* <DEDUP_REMOVED lines=26> */
[----:B------:R-:W-:Y:S01]  /*0af0*/  IMAD.MOV.U32 R8, RZ, RZ, R13 ;  /* 0x000000ffff087224 */ /* 0x000fe200078e000d */
[----:B------:R-:W-:Y:S06]  /*0b00*/  BRA `(.L_x_2365) ;  /* 0x0000000000087947 */ /* 0x000fec0003800000 */
.L_x_2364:
[----:B------:R-:W-:Y:S01]  /*0b10*/  DMUL R26, RZ, R24 ;  /* 0x00000018ff1a7228 */ /* 0x000fe20000000000 */
[----:B------:R-:W-:-:S10]  /*0b20*/  IMAD.MOV.U32 R8, RZ, RZ, RZ ;  /* 0x000000ffff087224 */ /* 0x000fd400078e00ff */
.L_x_2365:
[----:B------:R-:W-:Y:S05]  /*0b30*/  BSYNC B1 ;  /* 0x0000000000017941 */ /* 0x000fea0003800000 */
.L_x_2363:
        /* <DEDUP_REMOVED lines=23> */
.L_x_2362:
[----:B------:R-:W-:Y:S05]  /*0cb0*/  BSYNC B0 ;  /* 0x0000000000007941 */ /* 0x000fea0003800000 */
.L_x_2361:
        /* <DEDUP_REMOVED lines=29> */
.L_x_2369:
[----:B------:R-:W-:Y:S01]  /*0e90*/  DMUL R26, RZ, R22 ;  /* 0x00000016ff1a7228 */ /* 0x000fe20000000000 */
[----:B------:R-:W-:-:S10]  /*0ea0*/  IMAD.MOV.U32 R8, RZ, RZ, RZ ;  /* 0x000000ffff087224 */ /* 0x000fd400078e00ff */
.L_x_2370:
[----:B------:R-:W-:Y:S05]  /*0eb0*/  BSYNC B1 ;  /* 0x0000000000017941 */ /* 0x000fea0003800000 */
.L_x_2368:
        /* <DEDUP_REMOVED lines=23> */
.L_x_2367:
[----:B------:R-:W-:Y:S05]  /*1030*/  BSYNC B0 ;  /* 0x0000000000007941 */ /* 0x000fea0003800000 */
.L_x_2366:
[----:B------:R-:W0:Y:S01]  /*1040*/  @!P2 S2R R11, SR_TID.X ;  /* 0x00000000000ba919 */ /* 0x000e220000002100 */
[----:B------:R-:W1:Y:S01]  /*1050*/  @!P2 LDC.64 R8, c[0x0][0x218] ;  /* 0x00008600ff08ab82 */ /* 0x000e620000000a00 */
[----:B------:R-:W-:Y:S01]  /*1060*/  @!P2 IMAD.MOV.U32 R3, RZ, RZ, R5 ;  /* 0x000000ffff03a224 */ /* 0x000fe200078e0005 */
[----:B------:R-:W-:Y:S04]  /*1070*/  BSSY B0, `(.L_x_2371) ;  /* 0x0000010000007945 */ /* 0x000fe80003800000 */
[----:B------:R-:W-:Y:S01]  /*1080*/  ISETP.GE.AND P0, PT, R3, R2, PT ;  /* 0x000000020300720c */ /* 0x000fe20003f06270 */
[----:B0-----:R-:W-:-:S04]  /*1090*/  @!P2 IMAD R5, R0, 0x200, R11 ;  /* 0x000002000005a824 */ /* 0x001fc800078e020b */
[----:B-1----:R-:W-:-:S05]  /*10a0*/  @!P2 IMAD.WIDE.U32 R4, R5, 0x8, R8 ;  /* 0x000000080504a825 */ /* 0x002fca00078e0008 */
[----:B------:R0:W-:Y:S03]  /*10b0*/  @!P2 STG.E.64 desc[UR6][R4.64], R6 ;  /* 0x000000060400a986 */ /* 0x0001e6000c101b06 */
[----:B------:R-:W-:Y:S05]  /*10c0*/  @P0 BRA `(.L_x_2372) ;  /* 0x0000000000280947 */ /* 0x000fea0003800000 */
[----:B0-----:R-:W0:Y:S01]  /*10d0*/  LDC.64 R6, c[0x0][0x218] ;  /* 0x00008600ff067b82 */ /* 0x001e220000000a00 */
[----:B------:R-:W-:Y:S02]  /*10e0*/  IMAD R5, R0, 0x200, R3 ;  /* 0x0000020000057824 */ /* 0x000fe400078e0203 */
[----:B------:R-:W-:-:S05]  /*10f0*/  VIADD R3, R3, 0x80 ;  /* 0x0000008003037836 */ /* 0x000fca0000000000 */
[----:B------:R-:W-:-:S13]  /*1100*/  ISETP.GE.AND P0, PT, R3, R2, PT ;  /* 0x000000020300720c */ /* 0x000fda0003f06270 */
[----:B------:R-:W-:Y:S02]  /*1110*/  @!P0 IMAD R9, R0, 0x200, R3 ;  /* 0x0000020000098824 */ /* 0x000fe400078e0203 */
[----:B------:R-:W-:Y:S02]  /*1120*/  @!P0 VIADD R3, R3, 0x80 ;  /* 0x0000008003038836 */ /* 0x000fe40000000000 */
[----:B0-----:R-:W-:-:S04]  /*1130*/  IMAD.WIDE.U32 R4, R5, 0x8, R6 ;  /* 0x0000000805047825 */ /* 0x001fc800078e0006 */
[----:B------:R-:W-:Y:S01]  /*1140*/  @!P0 IMAD.WIDE.U32 R6, R9, 0x8, R6 ;  /* 0x0000000809068825 */ /* 0x000fe200078e0006 */
[----:B------:R1:W-:Y:S04]  /*1150*/  STG.E.64 desc[UR6][R4.64], R20 ;  /* 0x0000001404007986 */ /* 0x0003e8000c101b06 */
[----:B------:R1:W-:Y:S02]  /*1160*/  @!P0 STG.E.64 desc[UR6][R6.64], R24 ;  /* 0x0000001806008986 */ /* 0x0003e4000c101b06 */
.L_x_2372:
[----:B------:R-:W-:Y:S05]  /*1170*/  BSYNC B0 ;  /* 0x0000000000007941 */ /* 0x000fea0003800000 */
.L_x_2371:
[----:B------:R-:W-:-:S13]  /*1180*/  ISETP.GE.AND P0, PT, R3, R2, PT ;  /* 0x000000020300720c */ /* 0x000fda0003f06270 */
[----:B------:R-:W-:Y:S05]  /*1190*/  @P0 EXIT ;  /* 0x000000000000094d */ /* 0x000fea0003800000 */
[----:B01----:R-:W0:Y:S01]  /*11a0*/  LDC.64 R4, c[0x0][0x218] ;  /* 0x00008600ff047b82 */ /* 0x003e220000000a00 */
[----:B------:R-:W-:-:S04]  /*11b0*/  IMAD R3, R0, 0x200, R3 ;  /* 0x0000020000037824 */ /* 0x000fc800078e0203 */
[----:B0-----:R-:W-:-:S05]  /*11c0*/  IMAD.WIDE.U32 R2, R3, 0x8, R4 ;  /* 0x0000000803027825 */ /* 0x001fca00078e0004 */
[----:B------:R-:W-:Y:S01]  /*11d0*/  STG.E.64 desc[UR6][R2.64], R26 ;  /* 0x0000001a02007986 */ /* 0x000fe2000c101b06 */
[----:B------:R-:W-:Y:S05]  /*11e0*/  EXIT ;  /* 0x000000000000794d */ /* 0x000fea0003800000 */
        .type           $_ZN2at6native27unrolled_elementwise_kernelIZZZNS0_15cos_kernel_cudaERNS_18TensorIteratorBaseEENKUlvE0_clEvENKUlvE_clEvEUldE_St5arrayIPcLm2EELi4E23TrivialOffsetCalculatorILi1EjESB_NS0_6memory15LoadWithoutCastENSC_16StoreWithoutCastEEEviT_T0_T2_T3_T4_T5_$__internal_trig_reduction_slowpathd,@function
        .size           $_ZN2at6native27unrolled_elementwise_kernelIZZZNS0_15cos_kernel_cudaERNS_18TensorIteratorBaseEENKUlvE0_clEvENKUlvE_clEvEUldE_St5arrayIPcLm2EELi4E23TrivialOffsetCalculatorILi1EjESB_NS0_6memory15LoadWithoutCastENSC_16StoreWithoutCastEEEviT_T0_T2_T3_T4_T5_$__internal_trig_reduction_slowpathd,(.L_x_2612 - $_ZN2at6native27unrolled_elementwise_kernelIZZZNS0_15cos_kernel_cudaERNS_18TensorIteratorBaseEENKUlvE0_clEvENKUlvE_clEvEUldE_St5arrayIPcLm2EELi4E23TrivialOffsetCalculatorILi1EjESB_NS0_6memory15LoadWithoutCastENSC_16StoreWithoutCastEEEviT_T0_T2_T3_T4_T5_$__internal_trig_reduction_slowpathd)
$_ZN2at6native27unrolled_elementwise_kernelIZZZNS0_15cos_kernel_cudaERNS_18TensorIteratorBaseEENKUlvE0_clEvENKUlvE_clEvEUldE_St5arrayIPcLm2EELi4E23TrivialOffsetCalculatorILi1EjESB_NS0_6memory15LoadWithoutCastENSC_16StoreWithoutCastEEEviT_T0_T2_T3_T4_T5_$__internal_trig_reduction_slowpathd:
        /* <DEDUP_REMOVED lines=8> */
[----:B------:R-:W-:Y:S02]  /*1270*/  BSSY B2, `(.L_x_2374) ;  /* 0x0000035000027945 */ /* 0x000fe40003800000 */
[----:B------:R-:W-:Y:S01]  /*1280*/  SHF.R.U32.HI R12, RZ, 0x6, R10 ;  /* 0x00000006ff0c7819 */ /* 0x000fe2000001160a */
[----:B------:R-:W-:-:S03]  /*1290*/  VIADD R15, R15, 0xfffffc00 ;  /* 0xfffffc000f0f7836 */ /* 0x000fc60000000000 */
[C---:B------:R-:W-:Y:S02]  /*12a0*/  IADD3 R11, -R12.reuse, 0x10, RZ ;  /* 0x000000100c0b7810 */ /* 0x040fe40007ffe1ff */
[C---:B------:R-:W-:Y:S02]  /*12b0*/  IADD3 R10, -R12.reuse, 0x13, RZ ;  /* 0x000000130c0a7810 */ /* 0x040fe40007ffe1ff */
[----:B------:R-:W-:Y:S02]  /*12c0*/  ISETP.GT.AND P0, PT, R11, 0xe, PT ;  /* 0x0000000e0b00780c */ /* 0x000fe40003f04270 */
[----:B------:R-:W-:Y:S02]  /*12d0*/  IADD3 R19, -R12, 0xf, RZ ;  /* 0x0000000f0c137810 */ /* 0x000fe40007ffe1ff */
[----:B------:R-:W-:Y:S02]  /*12e0*/  SEL R10, R10, 0x12, !P0 ;  /* 0x000000120a0a7807 */ /* 0x000fe40004000000 */
[----:B------:R-:W-:-:S02]  /*12f0*/  SHF.R.U32.HI R26, RZ, 0x6, R15 ;  /* 0x00000006ff1a7819 */ /* 0x000fc4000001160f */
[----:B------:R-:W-:Y:S02]  /*1300*/  CS2R R14, SRZ ;  /* 0x00000000000e7805 */ /* 0x000fe4000001ff00 */
[----:B------:R-:W-:Y:S01]  /*1310*/  ISETP.GT.AND P0, PT, R11, R10, PT ;  /* 0x0000000a0b00720c */ /* 0x000fe20003f04270 */
[----:B------:R-:W-:Y:S01]  /*1320*/  IMAD.MOV.U32 R29, RZ, RZ, R19 ;  /* 0x000000ffff1d7224 */ /* 0x000fe200078e0013 */
[----:B------:R-:W-:Y:S02]  /*1330*/  LOP3.LUT P3, R11, R13, 0x3f, RZ, 0xc0, !PT ;  /* 0x0000003f0d0b7812 */ /* 0x000fe4000786c0ff */
[----:B------:R-:W-:-:S09]  /*1340*/  IADD3 R26, -R26, 0xf, RZ ;  /* 0x0000000f1a1a7810 */ /* 0x000fd20007ffe1ff */
        /* <DEDUP_REMOVED lines=9> */
[----:B------:R-:W-:Y:S02]  /*13e0*/  IMAD.MOV.U32 R33, RZ, RZ, R29 ;  /* 0x000000ffff217224 */ /* 0x000fe400078e001d */
[----:B------:R-:W-:-:S07]  /*13f0*/  IMAD.MOV.U32 R29, RZ, RZ, R19 ;  /* 0x000000ffff1d7224 */ /* 0x000fce00078e0013 */
.L_x_2376:
        /* <DEDUP_REMOVED lines=28> */
.L_x_2375:
[----:B------:R-:W-:Y:S05]  /*15c0*/  BSYNC B2 ;  /* 0x0000000000027941 */ /* 0x000fea0003800000 */
.L_x_2374:
        /* <DEDUP_REMOVED lines=48> */
[C---:B------:R-:W-:Y:S02]  /*18d0*/  SHF.L.U32 R15, R27.reuse, R19, RZ ;  /* 0x000000131b0f7219 */ /* 0x040fe400000006ff */
        /* <DEDUP_REMOVED lines=28> */
[----:B------:R-:W-:-:S02]  /*1aa0*/  LOP3.LUT R10, R4, 0x1, RZ, 0xc0, !PT ;  /* 0x00000001040a7812 */ /* 0x000fc400078ec0ff */
[----:B------:R-:W-:Y:S01]  /*1ab0*/  SHF.R.U64 R11, R11, 0xa, R12 ;  /* 0x0000000a0b0b7819 */ /* 0x000fe2000000120c */
[----:B------:R-:W-:Y:S01]  /*1ac0*/  IMAD.SHL.U32 R15, R15, 0x100000, RZ ;  /* 0x001000000f0f7824 */ /* 0x000fe200078e00ff */
[----:B------:R-:W-:Y:S02]  /*1ad0*/  LEA.HI R13, R13, R10, RZ, 0x2 ;  /* 0x0000000a0d0d7211 */ /* 0x000fe400078f10ff */
[----:B------:R-:W-:Y:S02]  /*1ae0*/  IADD3 R11, P3, R11, 0x1, RZ ;  /* 0x000000010b0b7810 */ /* 0x000fe40007f7e0ff */
[----:B------:R-:W-:Y:S01]  /*1af0*/  @P1 LOP3.LUT R9, R9, 0x80000000, RZ, 0x3c, !PT ;  /* 0x8000000009091812 */ /* 0x000fe200078e3cff */
[----:B------:R-:W-:Y:S01]  /*1b00*/  @P0 IMAD.MOV R13, RZ, RZ, -R13 ;  /* 0x000000ffff0d0224 */ /* 0x000fe200078e0a0d */
[----:B------:R-:W-:-:S04]  /*1b10*/  LEA.HI.X R12, R12, RZ, RZ, 0x16, P3 ;  /* 0x000000ff0c0c7211 */ /* 0x000fc800018fb4ff */
[--C-:B------:R-:W-:Y:S02]  /*1b20*/  SHF.R.U64 R11, R11, 0x1, R12.reuse ;  /* 0x000000010b0b7819 */ /* 0x100fe4000000120c */
[----:B------:R-:W-:Y:S02]  /*1b30*/  SHF.R.U32.HI R12, RZ, 0x1, R12 ;  /* 0x00000001ff0c7819 */ /* 0x000fe4000001160c */
[----:B------:R-:W-:-:S04]  /*1b40*/  IADD3 R4, P3, P4, R11, -UR4, RZ ;  /* 0x800000040b047c10 */ /* 0x000fc8000fc7e0ff */
[----:B------:R-:W-:-:S04]  /*1b50*/  IADD3.X R10, R12, 0x3fe00000, ~R15, P3, P4 ;  /* 0x3fe000000c0a7810 */ /* 0x000fc80001fe8c0f */
[----:B------:R-:W-:-:S07]  /*1b60*/  LOP3.LUT R9, R10, R9, RZ, 0xfc, !PT ;  /* 0x000000090a097212 */ /* 0x000fce00078efcff */
.L_x_2373:
[----:B------:R-:W-:Y:S02]  /*1b70*/  IMAD.MOV.U32 R27, RZ, RZ, R9 ;  /* 0x000000ffff1b7224 */ /* 0x000fe400078e0009 */
[----:B------:R-:W-:Y:S02]  /*1b80*/  IMAD.MOV.U32 R9, RZ, RZ, 0x0 ;  /* 0x00000000ff097424 */ /* 0x000fe400078e00ff */
[----:B------:R-:W-:Y:S02]  /*1b90*/  IMAD.MOV.U32 R26, RZ, RZ, R4 ;  /* 0x000000ffff1a7224 */ /* 0x000fe400078e0004 */
[----:B------:R-:W-:Y:S05]  /*1ba0*/  RET.REL.NODEC R8 `(_ZN2at6native27unrolled_elementwise_kernelIZZZNS0_15cos_kernel_cudaERNS_18TensorIteratorBaseEENKUlvE0_clEvENKUlvE_clEvEUldE_St5arrayIPcLm2EELi4E23TrivialOffsetCalculatorILi1EjESB_NS0_6memory15LoadWithoutCastENSC_16StoreWithoutCastEEEviT_T0_T2_T3_T4_T5_) ;  /* 0xffffffe408147950 */ /* 0x000fea0003c3ffff */
.L_x_2377:
        /* <DEDUP_REMOVED lines=13> */
.L_x_2612:


//--------------------- .text._ZN2at6native29vectorized_elementwise_kernelILi2EZZZNS0_15cos_kernel_cudaERNS_18TensorIteratorBaseEENKUlvE0_clEvENKUlvE_clEvEUldE_St5arrayIPcLm2EEEEviT0_T1_ --------------------------
	.section	.text._ZN2at6native29vectorized_elementwise_kernelILi2EZZZNS0_15cos_kernel_cudaERNS_18TensorIteratorBaseEENKUlvE0_clEvENKUlvE_clEvEUldE_St5arrayIPcLm2EEEEviT0_T1_,"ax",@progbits
	.align	128
        .global         _ZN2at6native29vectorized_elementwise_kernelILi2EZZZNS0_15cos_kernel_cudaERNS_18TensorIteratorBaseEENKUlvE0_clEvENKUlvE_clEvEUldE_St5arrayIPcLm2EEEEviT0_T1_
        .type           _ZN2at6native29vectorized_elementwise_kernelILi2EZZZNS0_15cos_kernel_cudaERNS_18TensorIteratorBaseEENKUlvE0_clEvENKUlvE_clEvEUldE_St5arrayIPcLm2EEEEviT0_T1_,@function
        .size           _ZN2at6native29vectorized_elementwise_kernelILi2EZZZNS0_15cos_kernel_cudaERNS_18TensorIteratorBaseEENKUlvE0_clEvENKUlvE_clEvEUldE_St5arrayIPcLm2EEEEviT0_T1_,(.L_x_2613 - _ZN2at6native29vectorized_elementwise_kernelILi2EZZZNS0_15cos_kernel_cudaERNS_18TensorIteratorBaseEENKUlvE0_clEvENKUlvE_clEvEUldE_St5arrayIPcLm2EEEEviT0_T1_)
        .other          _ZN2at6native29vectorized_elementwise_kernelILi2EZZZNS0_15cos_kernel_cudaERNS_18TensorIteratorBaseEENKUlvE0_clEvENKUlvE_clEvEUldE_St5arrayIPcLm2EEEEviT0_T1_,@"STO_CUDA_ENTRY STV_DEFAULT"
_ZN2at6native29vectorized_elementwise_kernelILi2EZZZNS0_15cos_kernel_cudaERNS_18TensorIteratorBaseEENKUlvE0_clEvENKUlvE_clEvEUldE_St5arrayIPcLm2EEEEviT0_T1_:
.text._ZN2at6native29vectorized_elementwise_kernelILi2EZZZNS0_15cos_kernel_cudaERNS_18TensorIteratorBaseEENKUlvE0_clEvENKUlvE_clEvEUldE_St5arrayIPcLm2EEEEviT0_T1_:
[----:B------:R-:W0:Y:S01]  /*0000*/  LDC R1, c[0x0][0x28] ;  /* 0x00000a00ff017b82 */ /* 0x000e220000000800 */
[----:B------:R-:W1:Y:S01]  /*0010*/  S2R R42, SR_CTAID.X ;  /* 0x00000000002a7919 */ /* 0x000e620000002500 */
[----:B------:R-:W-:Y:S01]  /*0020*/  ULDC UR4, c[0x0][0x210] ;  /* 0x0000840000047ab9 */ /* 0x000fe20000000800 */
[----:B------:R-:W-:Y:S01]  /*0030*/  ULDC.64 UR6, c[0x0][0x208] ;  /* 0x0000820000067ab9 */ /* 0x000fe20000000a00 */
[----:B0-----:R-:W-:Y:S02]  /*0040*/  VIADD R1, R1, 0xffffffd8 ;  /* 0xffffffd801017836 */ /* 0x001fe40000000000 */
[----:B-1----:R-:W-:-:S05]  /*0050*/  IMAD.SHL.U32 R42, R42, 0x400, RZ ;  /* 0x000004002a2a7824 */ /* 0x002fca00078e00ff */
[----:B------:R-:W-:-:S04]  /*0060*/  IADD3 R23, -R42, UR4, RZ ;  /* 0x000000042a177c10 */ /* 0x000fc8000fffe1ff */
[----:B------:R-:W-:-:S13]  /*0070*/  ISETP.GE.U32.AND P0, PT, R23, 0x400, PT ;  /* 0x000004001700780c */ /* 0x000fda0003f06070 */
[----:B------:R-:W-:Y:S05]  /*0080*/  @!P0 BRA `(.L_x_2378) ;  /* 0x00000018007c8947 */ /* 0x000fea0003800000 */
[----:B------:R-:W0:Y:S01]  /*0090*/  S2R R30, SR_TID.X ;  /* 0x00000000001e7919 */ /* 0x000e220000002100 */
[----:B------:R-:W1:Y:S02]  /*00a0*/  LDC.64 R2, c[0x0][0x220] ;  /* 0x00008800ff027b82 */ /* 0x000e640000000a00 */
[----:B-1----:R-:W-:-:S04]  /*00b0*/  IMAD.WIDE R2, R42, 0x8, R2 ;  /* 0x000000082a027825 */ /* 0x002fc800078e0202 */
[----:B0-----:R-:W-:-:S05]  /*00c0*/  IMAD.WIDE.U32 R2, R30, 0x10, R2 ;  /* 0x000000101e027825 */ /* 0x001fca00078e0002 */
[----:B------:R-:W2:Y:S04]  /*00d0*/  LDG.E.128 R20, desc[UR6][R2.64] ;  /* 0x0000000602147981 */ /* 0x000ea8000c1e1d00 */
[----:B------:R0:W5:Y:S04]  /*00e0*/  LDG.E.128 R16, desc[UR6][R2.64+0x800] ;  /* 0x0008000602107981 */ /* 0x000168000c1e1d00 */
[----:B------:R0:W5:Y:S04]  /*00f0*/  LDG.E.128 R12, desc[UR6][R2.64+0x1000] ;  /* 0x00100006020c7981 */ /* 0x000168000c1e1d00 */
[----:B------:R0:W5:Y:S01]  /*0100*/  LDG.E.128 R8, desc[UR6][R2.64+0x1800] ;  /* 0x0018000602087981 */ /* 0x000162000c1e1d00 */
[----:B------:R-:W-:Y:S01]  /*0110*/  BSSY B1, `(.L_x_2379) ;  /* 0x0000019000017945 */ /* 0x000fe20003800000 */
[----:B--2---:R-:W-:-:S14]  /*0120*/  DSETP.NEU.AND P0, PT, |R20|, +INF , PT ;  /* 0x7ff000001400742a */ /* 0x004fdc0003f0d200 */
[----:B0-----:R-:W-:Y:S05]  /*0130*/  @!P0 BRA `(.L_x_2380) ;  /* 0x0000000000508947 */ /* 0x001fea0003800000 */
        /* <DEDUP_REMOVED lines=18> */
[----:B-----5:R-:W-:Y:S05]  /*0260*/  CALL.REL.NOINC `($_ZN2at6native29vectorized_elementwise_kernelILi2EZZZNS0_15cos_kernel_cudaERNS_18TensorIteratorBaseEENKUlvE0_clEvENKUlvE_clEvEUldE_St5arrayIPcLm2EEEEviT0_T1_$__internal_trig_reduction_slowpathd) ;  /* 0x0000003800a87944 */ /* 0x020fea0003c00000 */
[----:B------:R-:W-:Y:S05]  /*0270*/  BRA `(.L_x_2381) ;  /* 0x0000000000087947 */ /* 0x000fea0003800000 */
.L_x_2380:
[----:B------:R-:W-:Y:S01]  /*0280*/  DMUL R2, RZ, R20 ;  /* 0x00000014ff027228 */ /* 0x000fe20000000000 */
[----:B------:R-:W-:-:S10]  /*0290*/  IMAD.MOV.U32 R0, RZ, RZ, RZ ;  /* 0x000000ffff007224 */ /* 0x000fd400078e00ff */
.L_x_2381:
[----:B------:R-:W-:Y:S05]  /*02a0*/  BSYNC B1 ;  /* 0x0000000000017941 */ /* 0x000fea0003800000 */
.L_x_2379:
        /* <DEDUP_REMOVED lines=12> */
[----:B------:R-:W-:Y:S02]  /*0370*/  BSSY B1, `(.L_x_2382) ;  /* 0x0000025000017945 */ /* 0x000fe40003800000 */
[----:B------:R-:W-:-:S02]  /*0380*/  FSEL R36, -R36, 4.2945490664224492434e-19, !P0 ;  /* 0x20fd816424247808 */ /* 0x000fc40004000100 */
        /* <DEDUP_REMOVED lines=8> */
[----:B------:R-:W-:Y:S02]  /*0410*/  @P0 DFMA R32, R20, R4, 1 ;  /* 0x3ff000001420042b */ /* 0x000fe40000000004 */
[----:B------:R-:W-:-:S06]  /*0420*/  DSETP.NEU.AND P0, PT, |R22|, +INF , PT ;  /* 0x7ff000001600742a */ /* 0x000fcc0003f0d200 */
[----:B------:R-:W-:-:S08]  /*0430*/  @P1 DFMA R32, R32, -1, RZ ;  /* 0xbff000002020182b */ /* 0x000fd000000000ff */
        /* <DEDUP_REMOVED lines=20> */
[----:B-----5:R-:W-:Y:S05]  /*0580*/  CALL.REL.NOINC `($_ZN2at6native29vectorized_elementwise_kernelILi2EZZZNS0_15cos_kernel_cudaERNS_18TensorIteratorBaseEENKUlvE0_clEvENKUlvE_clEvEUldE_St5arrayIPcLm2EEEEviT0_T1_$__internal_trig_reduction_slowpathd) ;  /* 0x0000003400e07944 */ /* 0x020fea0003c00000 */
[----:B------:R-:W-:Y:S05]  /*0590*/  BRA `(.L_x_2384) ;  /* 0x0000000000087947 */ /* 0x000fea0003800000 */
.L_x_2383:
[----:B------:R-:W-:Y:S01]  /*05a0*/  DMUL R2, RZ, R22 ;  /* 0x00000016ff027228 */ /* 0x000fe20000000000 */
[----:B------:R-:W-:-:S10]  /*05b0*/  MOV R0, RZ ;  /* 0x000000ff00007202 */ /* 0x000fd40000000f00 */
.L_x_2384:
[----:B------:R-:W-:Y:S05]  /*05c0*/  BSYNC B1 ;  /* 0x0000000000017941 */ /* 0x000fea0003800000 */
.L_x_2382:
        /* <DEDUP_REMOVED lines=23> */
[----:B-----5:R-:W-:-:S06]  /*0740*/  DSETP.NEU.AND P0, PT, |R16|, +INF , PT ;  /* 0x7ff000001000742a */ /* 0x020fcc0003f0d200 */
        /* <DEDUP_REMOVED lines=21> */
[----:B------:R-:W-:Y:S05]  /*08a0*/  CALL.REL.NOINC `($_ZN2at6native29vectorized_elementwise_kernelILi2EZZZNS0_15cos_kernel_cudaERNS_18TensorIteratorBaseEENKUlvE0_clEvENKUlvE_clEvEUldE_St5arrayIPcLm2EEEEviT0_T1_$__internal_trig_reduction_slowpathd) ;  /* 0x0000003400187944 */ /* 0x000fea0003c00000 */
[----:B------:R-:W-:Y:S05]  /*08b0*/  BRA `(.L_x_2387) ;  /* 0x0000000000087947 */ /* 0x000fea0003800000 */
.L_x_2386:
[----:B------:R-:W-:Y:S01]  /*08c0*/  DMUL R2, RZ, R16 ;  /* 0x00000010ff027228 */ /* 0x000fe20000000000 */
[----:B------:R-:W-:-:S10]  /*08d0*/  IMAD.MOV.U32 R0, RZ, RZ, RZ ;  /* 0x000000ffff007224 */ /* 0x000fd400078e00ff */
.L_x_2387:
[----:B------:R-:W-:Y:S05]  /*08e0*/  BSYNC B1 ;  /* 0x0000000000017941 */ /* 0x000fea0003800000 */
.L_x_2385:
        /* <DEDUP_REMOVED lines=47> */
.L_x_2389:
[----:B------:R-:W-:Y:S01]  /*0be0*/  DMUL R2, RZ, R18 ;  /* 0x00000012ff027228 */ /* 0x000fe20000000000 */
[----:B------:R-:W-:-:S10]  /*0bf0*/  IMAD.MOV.U32 R0, RZ, RZ, RZ ;  /* 0x000000ffff007224 */ /* 0x000fd400078e00ff */
.L_x_2390:
[----:B------:R-:W-:Y:S05]  /*0c00*/  BSYNC B1 ;  /* 0x0000000000017941 */ /* 0x000fea0003800000 */
.L_x_2388:
        /* <DEDUP_REMOVED lines=43> */
[----:B------:R-:W-:Y:S02]  /*0ec0*/  MOV R2, R13 ;  /* 0x0000000d00027202 */ /* 0x000fe40000000f00 */
[----:B------:R-:W-:-:S07]  /*0ed0*/  MOV R28, 0xef0 ;  /* 0x00000ef0001c7802 */ /* 0x000fce0000000f00 */
[----:B------:R-:W-:Y:S05]  /*0ee0*/  CALL.REL.NOINC `($_ZN2at6native29vectorized_elementwise_kernelILi2EZZZNS0_15cos_kernel_cudaERNS_18TensorIteratorBaseEENKUlvE0_clEvENKUlvE_clEvEUldE_St5arrayIPcLm2EEEEviT0_T1_$__internal_trig_reduction_slowpathd) ;  /* 0x0000002c00887944 */ /* 0x000fea0003c00000 */
[----:B------:R-:W-:Y:S05]  /*0ef0*/  BRA `(.L_x_2393) ;  /* 0x0000000000087947 */ /* 0x000fea0003800000 */
.L_x_2392:
[----:B------:R-:W-:Y:S01]  /*0f00*/  DMUL R2, RZ, R12 ;  /* 0x0000000cff027228 */ /* 0x000fe20000000000 */
[----:B------:R-:W-:-:S10]  /*0f10*/  IMAD.MOV.U32 R0, RZ, RZ, RZ ;  /* 0x000000ffff007224 */ /* 0x000fd400078e00ff */
.L_x_2393:
[----:B------:R-:W-:Y:S05]  /*0f20*/  BSYNC B1 ;  /* 0x0000000000017941 */ /* 0x000fea0003800000 */
.L_x_2391:
        /* <DEDUP_REMOVED lines=47> */
.L_x_2395:
[----:B------:R-:W-:Y:S01]  /*1220*/  DMUL R2, RZ, R14 ;  /* 0x0000000eff027228 */ /* 0x000fe20000000000 */
[----:B------:R-:W-:-:S10]  /*1230*/  IMAD.MOV.U32 R0, RZ, RZ, RZ ;  /* 0x000000ffff007224 */ /* 0x000fd400078e00ff */
.L_x_2396:
[----:B------:R-:W-:Y:S05]  /*1240*/  BSYNC B1 ;  /* 0x0000000000017941 */ /* 0x000fea0003800000 */
.L_x_2394:
        /* <DEDUP_REMOVED lines=47> */
.L_x_2398:
[----:B------:R-:W-:Y:S01]  /*1540*/  DMUL R2, RZ, R8 ;  /* 0x00000008ff027228 */ /* 0x000fe20000000000 */
[----:B------:R-:W-:-:S10]  /*1550*/  IMAD.MOV.U32 R0, RZ, RZ, RZ ;  /* 0x000000ffff007224 */ /* 0x000fd400078e00ff */
.L_x_2399:
[----:B------:R-:W-:Y:S05]  /*1560*/  BSYNC B1 ;  /* 0x0000000000017941 */ /* 0x000fea0003800000 */
.L_x_2397:
        /* <DEDUP_REMOVED lines=42> */
[----:B------:R-:W-:Y:S01]  /*1810*/  MOV R20, R10 ;  /* 0x0000000a00147202 */ /* 0x000fe20000000f00 */
[----:B------:R-:W-:Y:S01]  /*1820*/  IMAD.MOV.U32 R2, RZ, RZ, R11 ;  /* 0x000000ffff027224 */ /* 0x000fe200078e000b */
[----:B------:R-:W-:-:S07]  /*1830*/  MOV R28, 0x1850 ;  /* 0x00001850001c7802 */ /* 0x000fce0000000f00 */
[----:B------:R-:W-:Y:S05]  /*1840*/  CALL.REL.NOINC `($_ZN2at6native29vectorized_elementwise_kernelILi2EZZZNS0_15cos_kernel_cudaERNS_18TensorIteratorBaseEENKUlvE0_clEvENKUlvE_clEvEUldE_St5arrayIPcLm2EEEEviT0_T1_$__internal_trig_reduction_slowpathd) ;  /* 0x0000002400307944 */ /* 0x000fea0003c00000 */
[----:B------:R-:W-:Y:S05]  /*1850*/  BRA `(.L_x_2402) ;  /* 0x0000000000087947 */ /* 0x000fea0003800000 */
.L_x_2401:
[----:B------:R-:W-:Y:S01]  /*1860*/  DMUL R2, RZ, R10 ;  /* 0x0000000aff027228 */ /* 0x000fe20000000000 */
[----:B------:R-:W-:-:S10]  /*1870*/  IMAD.MOV.U32 R0, RZ, RZ, RZ ;  /* 0x000000ffff007224 */ /* 0x000fd400078e00ff */
.L_x_2402:
[----:B------:R-:W-:Y:S05]  /*1880*/  BSYNC B1 ;  /* 0x0000000000017941 */ /* 0x000fea0003800000 */
.L_x_2400:
        /* <DEDUP_REMOVED lines=18> */
[C---:B----4-:R-:W-:Y:S02]  /*19b0*/  DFMA R4, R28.reuse, R20, R4 ;  /* 0x000000141c04722b */ /* 0x050fe40000000004 */
[----:B------:R-:W0:Y:S06]  /*19c0*/  LDC.64 R20, c[0x0][0x218] ;  /* 0x00008600ff147b82 */ /* 0x000e2c0000000a00 */
[----:B------:R-:W-:-:S08]  /*19d0*/  DFMA R4, R28, R4, R6 ;  /* 0x000000041c04722b */ /* 0x000fd00000000006 */
[----:B------:R-:W-:Y:S02]  /*19e0*/  DFMA R10, R4, R2, R2 ;  /* 0x00000002040a722b */ /* 0x000fe40000000002 */
[----:B------:R-:W-:Y:S01]  /*19f0*/  @P0 DFMA R10, R28, R4, 1 ;  /* 0x3ff000001c0a042b */ /* 0x000fe20000000004 */
[----:B0-----:R-:W-:-:S07]  /*1a00*/  IMAD.WIDE.U32 R42, R42, 0x8, R20 ;  /* 0x000000082a2a7825 */ /* 0x001fce00078e0014 */
[----:B------:R-:W-:Y:S01]  /*1a10*/  @P1 DFMA R10, R10, -1, RZ ;  /* 0xbff000000a0a182b */ /* 0x000fe200000000ff */
[----:B------:R-:W-:-:S05]  /*1a20*/  IMAD.WIDE R42, R30, 0x10, R42 ;  /* 0x000000101e2a7825 */ /* 0x000fca00078e022a */
[----:B------:R-:W-:Y:S04]  /*1a30*/  STG.E.128 desc[UR6][R42.64], R32 ;  /* 0x000000202a007986 */ /* 0x000fe8000c101d06 */
[----:B------:R-:W-:Y:S04]  /*1a40*/  STG.E.128 desc[UR6][R42.64+0x800], R16 ;  /* 0x000800102a007986 */ /* 0x000fe8000c101d06 */
[----:B------:R-:W-:Y:S04]  /*1a50*/  STG.E.128 desc[UR6][R42.64+0x1000], R12 ;  /* 0x0010000c2a007986 */ /* 0x000fe8000c101d06 */
[----:B------:R-:W-:Y:S01]  /*1a60*/  STG.E.128 desc[UR6][R42.64+0x1800], R8 ;  /* 0x001800082a007986 */ /* 0x000fe2000c101d06 */
[----:B------:R-:W-:Y:S05]  /*1a70*/  EXIT ;  /* 0x000000000000794d */ /* 0x000fea0003800000 */
.L_x_2378:
[----:B------:R-:W0:Y:S01]  /*1a80*/  S2R R0, SR_TID.X ;  /* 0x0000000000007919 */ /* 0x000e220000002100 */
[----:B------:R-:W-:Y:S02]  /*1a90*/  CS2R R32, SRZ ;  /* 0x0000000000207805 */ /* 0x000fe4000001ff00 */
[----:B0-----:R-:W-:Y:S01]  /*1aa0*/  ISETP.GE.AND P2, PT, R0, R23, PT ;  /* 0x000000170000720c */ /* 0x001fe20003f46270 */
[----:B------:R-:W-:-:S12]  /*1ab0*/  IMAD.MOV.U32 R22, RZ, RZ, R0 ;  /* 0x000000ffff167224 */ /* 0x000fd800078e0000 */
[----:B------:R-:W-:-:S05]  /*1ac0*/  @!P2 VIADD R0, R22, 0x80 ;  /* 0x000000801600a836 */ /* 0x000fca0000000000 */
[----:B------:R-:W-:-:S13]  /*1ad0*/  ISETP.GE.AND P6, PT, R0, R23, PT ;  /* 0x000000170000720c */ /* 0x000fda0003fc6270 */
[----:B------:R-:W-:Y:S01]  /*1ae0*/  @!P6 IMAD.IADD R3, R42, 0x1, R0 ;  /* 0x000000012a03e824 */ /* 0x000fe200078e0200 */
[----:B------:R-:W-:Y:S01]  /*1af0*/  @!P6 IADD3 R0, R0, 0x80, RZ ;  /* 0x000000800000e810 */ /* 0x000fe20007ffe0ff */
[----:B------:R-:W0:Y:S03]  /*1b00*/  @!P6 LDC.64 R8, c[0x0][0x220] ;  /* 0x00008800ff08eb82 */ /* 0x000e260000000a00 */
[----:B------:R-:W-:-:S13]  /*1b10*/  ISETP.GE.AND P5, PT, R0, R23, PT ;  /* 0x000000170000720c */ /* 0x000fda0003fa6270 */
[----:B------:R-:W-:Y:S01]  /*1b20*/  @!P5 IMAD.IADD R17, R42, 0x1, R0 ;  /* 0x000000012a11d824 */ /* 0x000fe200078e0200 */
[----:B------:R-:W1:Y:S01]  /*1b30*/  @!P5 LDC.64 R10, c[0x0][0x220] ;  /* 0x00008800ff0adb82 */ /* 0x000e620000000a00 */
[----:B------:R-:W-:-:S05]  /*1b40*/  @!P5 VIADD R0, R0, 0x80 ;  /* 0x000000800000d836 */ /* 0x000fca0000000000 */
[----:B------:R-:W-:Y:S01]  /*1b50*/  ISETP.GE.AND P4, PT, R0, R23, PT ;  /* 0x000000170000720c */ /* 0x000fe20003f86270 */
[----:B0-----:R-:W-:Y:S02]  /*1b60*/  @!P6 IMAD.WIDE.U32 R8, R3, 0x8, R8 ;  /* 0x000000080308e825 */ /* 0x001fe400078e0008 */
[----:B------:R-:W0:Y:S03]  /*1b70*/  @!P2 LDC.64 R2, c[0x0][0x220] ;  /* 0x00008800ff02ab82 */ /* 0x000e260000000a00 */
[----:B------:R2:W5:Y:S07]  /*1b80*/  @!P6 LDG.E.64 R32, desc[UR6][R8.64] ;  /* 0x000000060820e981 */ /* 0x00056e000c1e1b00 */
[----:B------:R-:W-:Y:S01]  /*1b90*/  @!P4 IMAD.IADD R19, R42, 0x1, R0 ;  /* 0x000000012a13c824 */ /* 0x000fe200078e0200 */
[----:B------:R-:W3:Y:S01]  /*1ba0*/  @!P4 LDC.64 R14, c[0x0][0x220] ;  /* 0x00008800ff0ecb82 */ /* 0x000ee20000000a00 */
[----:B------:R-:W-:-:S05]  /*1bb0*/  @!P4 VIADD R0, R0, 0x80 ;  /* 0x000000800000c836 */ /* 0x000fca0000000000 */
[----:B------:R-:W-:-:S13]  /*1bc0*/  ISETP.GE.AND P3, PT, R0, R23, PT ;  /* 0x000000170000720c */ /* 0x000fda0003f66270 */
[----:B------:R-:W-:Y:S01]  /*1bd0*/  @!P3 IMAD.IADD R27, R42, 0x1, R0 ;  /* 0x000000012a1bb824 */ /* 0x000fe200078e0200 */
[----:B------:R-:W4:Y:S01]  /*1be0*/  @!P3 LDC.64 R24, c[0x0][0x220] ;  /* 0x00008800ff18bb82 */ /* 0x000f220000000a00 */
[----:B------:R-:W-:-:S05]  /*1bf0*/  @!P3 VIADD R0, R0, 0x80 ;  /* 0x000000800000b836 */ /* 0x000fca0000000000 */
[----:B------:R-:W-:-:S13]  /*1c00*/  ISETP.GE.AND P1, PT, R0, R23, PT ;  /* 0x000000170000720c */ /* 0x000fda0003f26270 */
[----:B------:R-:W-:Y:S01]  /*1c10*/  @!P1 IMAD.IADD R29, R42, 0x1, R0 ;  /* 0x000000012a1d9824 */ /* 0x000fe200078e0200 */
[----:B------:R-:W0:Y:S01]  /*1c20*/  @!P1 LDC.64 R12, c[0x0][0x220] ;  /* 0x00008800ff0c9b82 */ /* 0x000e220000000a00 */
[----:B------:R-:W-:-:S05]  /*1c30*/  @!P1 VIADD R0, R0, 0x80 ;  /* 0x0000008000009836 */ /* 0x000fca0000000000 */
[----:B------:R-:W-:-:S13]  /*1c40*/  ISETP.GE.AND P0, PT, R0, R23, PT ;  /* 0x000000170000720c */ /* 0x000fda0003f06270 */
[----:B------:R-:W-:Y:S01]  /*1c50*/  @!P0 IMAD.IADD R31, R42, 0x1, R0 ;  /* 0x000000012a1f8824 */ /* 0x000fe200078e0200 */
[----:B------:R-:W-:Y:S01]  /*1c60*/  @!P0 IADD3 R0, R0, 0x80, RZ ;  /* 0x0000008000008810 */ /* 0x000fe20007ffe0ff */
[----:B------:R-:W0:Y:S03]  /*1c70*/  @!P0 LDC.64 R6, c[0x0][0x220] ;  /* 0x00008800ff068b82 */ /* 0x000e260000000a00 */
[----:B------:R-:W-:-:S13]  /*1c80*/  ISETP.GE.AND P6, PT, R0, R23, PT ;  /* 0x000000170000720c */ /* 0x000fda0003fc6270 */
[----:B------:R-:W0:Y:S01]  /*1c90*/  @!P6 LDC.64 R4, c[0x0][0x220] ;  /* 0x00008800ff04eb82 */ /* 0x000e220000000a00 */
[----:B-1----:R-:W-:Y:S01]  /*1ca0*/  @!P5 IMAD.WIDE.U32 R16, R17, 0x8, R10 ;  /* 0x000000081110d825 */ /* 0x002fe200078e000a */
[----:B--2---:R-:W-:Y:S02]  /*1cb0*/  CS2R R8, SRZ ;  /* 0x0000000000087805 */ /* 0x004fe4000001ff00 */
[----:B------:R-:W-:Y:S01]  /*1cc0*/  CS2R R10, SRZ ;  /* 0x00000000000a7805 */ /* 0x000fe2000001ff00 */
[----:B---3--:R-:W-:-:S03]  /*1cd0*/  @!P4 IMAD.WIDE.U32 R18, R19, 0x8, R14 ;  /* 0x000000081312c825 */ /* 0x008fc600078e000e */
[----:B------:R1:W5:Y:S01]  /*1ce0*/  @!P5 LDG.E.64 R8, desc[UR6][R16.64] ;  /* 0x000000061008d981 */ /* 0x000362000c1e1b00 */
[C---:B------:R-:W-:Y:S02]  /*1cf0*/  @!P6 IMAD.IADD R21, R42.reuse, 0x1, R0 ;  /* 0x000000012a15e824 */ /* 0x040fe400078e0200 */
[----:B------:R-:W-:Y:S01]  /*1d00*/  @!P2 IMAD.IADD R15, R42, 0x1, R22 ;  /* 0x000000012a0fa824 */ /* 0x000fe200078e0216 */
[----:B------:R2:W5:Y:S01]  /*1d10*/  @!P4 LDG.E.64 R10, desc[UR6][R18.64] ;  /* 0x00000006120ac981 */ /* 0x000562000c1e1b00 */
[----:B----4-:R-:W-:-:S04]  /*1d20*/  @!P3 IMAD.WIDE.U32 R24, R27, 0x8, R24 ;  /* 0x000000081b18b825 */ /* 0x010fc800078e0018 */
[----:B0-----:R-:W-:Y:S01]  /*1d30*/  @!P1 IMAD.WIDE.U32 R26, R29, 0x8, R12 ;  /* 0x000000081d1a9825 */ /* 0x001fe200078e000c */
[----:B------:R-:W-:Y:S02]  /*1d40*/  CS2R R12, SRZ ;  /* 0x00000000000c7805 */ /* 0x000fe4000001ff00 */
[----:B-1----:R-:W-:Y:S01]  /*1d50*/  CS2R R16, SRZ ;  /* 0x0000000000107805 */ /* 0x002fe2000001ff00 */
[----:B------:R-:W-:Y:S01]  /*1d60*/  @!P2 IMAD.WIDE.U32 R2, R15, 0x8, R2 ;  /* 0x000000080f02a825 */ /* 0x000fe200078e0002 */
[----:B------:R-:W-:Y:S02]  /*1d70*/  CS2R R14, SRZ ;  /* 0x00000000000e7805 */ /* 0x000fe4000001ff00 */
[----:B--2---:R-:W-:Y:S01]  /*1d80*/  CS2R R18, SRZ ;  /* 0x0000000000127805 */ /* 0x004fe2000001ff00 */
[----:B------:R0:W5:Y:S01]  /*1d90*/  @!P3 LDG.E.64 R12, desc[UR6][R24.64] ;  /* 0x00000006180cb981 */ /* 0x000162000c1e1b00 */
[----:B------:R-:W-:Y:S01]  /*1da0*/  @!P6 IMAD.WIDE.U32 R4, R21, 0x8, R4 ;  /* 0x000000081504e825 */ /* 0x000fe200078e0004 */
[----:B------:R-:W-:-:S02]  /*1db0*/  CS2R R20, SRZ ;  /* 0x0000000000147805 */ /* 0x000fc4000001ff00 */
[----:B------:R0:W5:Y:S01]  /*1dc0*/  @!P1 LDG.E.64 R14, desc[UR6][R26.64] ;  /* 0x000000061a0e9981 */ /* 0x000162000c1e1b00 */
[----:B------:R-:W-:-:S03]  /*1dd0*/  @!P0 IMAD.WIDE.U32 R6, R31, 0x8, R6 ;  /* 0x000000081f068825 */ /* 0x000fc600078e0006 */
[----:B------:R0:W5:Y:S04]  /*1de0*/  @!P6 LDG.E.64 R18, desc[UR6][R4.64] ;  /* 0x000000060412e981 */ /* 0x000168000c1e1b00 */
        /* <DEDUP_REMOVED lines=25> */
[----:B------:R-:W-:Y:S05]  /*1f80*/  CALL.REL.NOINC `($_ZN2at6native29vectorized_elementwise_kernelILi2EZZZNS0_15cos_kernel_cudaERNS_18TensorIteratorBaseEENKUlvE0_clEvENKUlvE_clEvEUldE_St5arrayIPcLm2EEEEviT0_T1_$__internal_trig_reduction_slowpathd) ;  /* 0x0000001c00607944 */ /* 0x000fea0003c00000 */
[----:B------:R-:W-:Y:S05]  /*1f90*/  BRA `(.L_x_2407) ;  /* 0x0000000000087947 */ /* 0x000fea0003800000 */
.L_x_2406:
[----:B0-----:R-:W-:Y:S01]  /*1fa0*/  DMUL R2, RZ, R20 ;  /* 0x00000014ff027228 */ /* 0x001fe20000000000 */
[----:B------:R-:W-:-:S10]  /*1fb0*/  IMAD.MOV.U32 R0, RZ, RZ, RZ ;  /* 0x000000ffff007224 */ /* 0x000fd400078e00ff */
.L_x_2407:
[----:B------:R-:W-:Y:S05]  /*1fc0*/  BSYNC B2 ;  /* 0x0000000000027941 */ /* 0x000fea0003800000 */
.L_x_2405:
        /* <DEDUP_REMOVED lines=23> */
.L_x_2404:
[----:B------:R-:W-:Y:S05]  /*2140*/  BSYNC B1 ;  /* 0x0000000000017941 */ /* 0x000fea0003800000 */
.L_x_2403:
[----:B------:R-:W-:Y:S01]  /*2150*/  VIADD R43, R22, 0x80 ;  /* 0x00000080162b7836 */ /* 0x000fe20000000000 */
        /* <DEDUP_REMOVED lines=27> */
.L_x_2411:
[----:B0-----:R-:W-:Y:S01]  /*2310*/  DMUL R2, RZ, R32 ;  /* 0x00000020ff027228 */ /* 0x001fe20000000000 */
[----:B------:R-:W-:-:S10]  /*2320*/  IMAD.MOV.U32 R0, RZ, RZ, RZ ;  /* 0x000000ffff007224 */ /* 0x000fd400078e00ff */
.L_x_2412:
[----:B------:R-:W-:Y:S05]  /*2330*/  BSYNC B2 ;  /* 0x0000000000027941 */ /* 0x000fea0003800000 */
.L_x_2410:
        /* <DEDUP_REMOVED lines=23> */
.L_x_2409:
[----:B------:R-:W-:Y:S05]  /*24b0*/  BSYNC B1 ;  /* 0x0000000000017941 */ /* 0x000fea0003800000 */
.L_x_2408:
        /* <DEDUP_REMOVED lines=28> */
.L_x_2416:
[----:B0-----:R-:W-:Y:S01]  /*2680*/  DMUL R2, RZ, R8 ;  /* 0x00000008ff027228 */ /* 0x001fe20000000000 */
[----:B------:R-:W-:-:S10]  /*2690*/  MOV R0, RZ ;  /* 0x000000ff00007202 */ /* 0x000fd40000000f00 */
.L_x_2417:
[----:B------:R-:W-:Y:S05]  /*26a0*/  BSYNC B2 ;  /* 0x0000000000027941 */ /* 0x000fea0003800000 */
.L_x_2415:
        /* <DEDUP_REMOVED lines=23> */
.L_x_2414:
[----:B------:R-:W-:Y:S05]  /*2820*/  BSYNC B1 ;  /* 0x0000000000017941 */ /* 0x000fea0003800000 */
.L_x_2413:
        /* <DEDUP_REMOVED lines=28> */
.L_x_2421:
[----:B0-----:R-:W-:Y:S01]  /*29f0*/  DMUL R2, RZ, R10 ;  /* 0x0000000aff027228 */ /* 0x001fe20000000000 */
[----:B------:R-:W-:-:S10]  /*2a00*/  IMAD.MOV.U32 R0, RZ, RZ, RZ ;  /* 0x000000ffff007224 */ /* 0x000fd400078e00ff */
.L_x_2422:
[----:B------:R-:W-:Y:S05]  /*2a10*/  BSYNC B2 ;  /* 0x0000000000027941 */ /* 0x000fea0003800000 */
.L_x_2420:
        /* <DEDUP_REMOVED lines=23> */
.L_x_2419:
[----:B------:R-:W-:Y:S05]  /*2b90*/  BSYNC B1 ;  /* 0x0000000000017941 */ /* 0x000fea0003800000 */
.L_x_2418:
        /* <DEDUP_REMOVED lines=28> */
.L_x_2426:
[----:B0-----:R-:W-:Y:S01]  /*2d60*/  DMUL R2, RZ, R12 ;  /* 0x0000000cff027228 */ /* 0x001fe20000000000 */
[----:B------:R-:W-:-:S10]  /*2d70*/  IMAD.MOV.U32 R0, RZ, RZ, RZ ;  /* 0x000000ffff007224 */ /* 0x000fd400078e00ff */
.L_x_2427:
[----:B------:R-:W-:Y:S05]  /*2d80*/  BSYNC B2 ;  /* 0x0000000000027941 */ /* 0x000fea0003800000 */
.L_x_2425:
        /* <DEDUP_REMOVED lines=23> */
.L_x_2424:
[----:B------:R-:W-:Y:S05]  /*2f00*/  BSYNC B1 ;  /* 0x0000000000017941 */ /* 0x000fea0003800000 */
.L_x_2423:
        /* <DEDUP_REMOVED lines=28> */
.L_x_2431:
[----:B0-----:R-:W-:Y:S01]  /*30d0*/  DMUL R2, RZ, R14 ;  /* 0x0000000eff027228 */ /* 0x001fe20000000000 */
[----:B------:R-:W-:-:S10]  /*30e0*/  IMAD.MOV.U32 R0, RZ, RZ, RZ ;  /* 0x000000ffff007224 */ /* 0x000fd400078e00ff */
.L_x_2432:
[----:B------:R-:W-:Y:S05]  /*30f0*/  BSYNC B2 ;  /* 0x0000000000027941 */ /* 0x000fea0003800000 */
.L_x_2430:
        /* <DEDUP_REMOVED lines=23> */
.L_x_2429:
[----:B------:R-:W-:Y:S05]  /*3270*/  BSYNC B1 ;  /* 0x0000000000017941 */ /* 0x000fea0003800000 */
.L_x_2428:
        /* <DEDUP_REMOVED lines=28> */
.L_x_2436:
[----:B0-----:R-:W-:Y:S01]  /*3440*/  DMUL R2, RZ, R16 ;  /* 0x00000010ff027228 */ /* 0x001fe20000000000 */
[----:B------:R-:W-:-:S10]  /*3450*/  IMAD.MOV.U32 R0, RZ, RZ, RZ ;  /* 0x000000ffff007224 */ /* 0x000fd400078e00ff */
.L_x_2437:
[----:B------:R-:W-:Y:S05]  /*3460*/  BSYNC B2 ;  /* 0x0000000000027941 */ /* 0x000fea0003800000 */
.L_x_2435:
        /* <DEDUP_REMOVED lines=23> */
.L_x_2434:
[----:B------:R-:W-:Y:S05]  /*35e0*/  BSYNC B1 ;  /* 0x0000000000017941 */ /* 0x000fea0003800000 */
.L_x_2433:
        /* <DEDUP_REMOVED lines=28> */
.L_x_2441:
[----:B0-----:R-:W-:Y:S01]  /*37b0*/  DMUL R2, RZ, R18 ;  /* 0x00000012ff027228 */ /* 0x001fe20000000000 */
[----:B------:R-:W-:-:S10]  /*37c0*/  MOV R0, RZ ;  /* 0x000000ff00007202 */ /* 0x000fd40000000f00 */
.L_x_2442:
[----:B------:R-:W-:Y:S05]  /*37d0*/  BSYNC B2 ;  /* 0x0000000000027941 */ /* 0x000fea0003800000 */
.L_x_2440:
        /* <DEDUP_REMOVED lines=23> */
.L_x_2439:
[----:B------:R-:W-:Y:S05]  /*3950*/  BSYNC B1 ;  /* 0x0000000000017941 */ /* 0x000fea0003800000 */
.L_x_2438:
[----:B0-----:R-:W0:Y:S01]  /*3960*/  @!P2 LDC.64 R4, c[0x0][0x218] ;  /* 0x00008600ff04ab82 */ /* 0x001e220000000a00 */
[----:B------:R-:W-:Y:S01]  /*3970*/  @!P2 IMAD.IADD R7, R42, 0x1, R22 ;  /* 0x000000012a07a824 */ /* 0x000fe200078e0216 */
[----:B------:R-:W-:Y:S01]  /*3980*/  BSSY B0, `(.L_x_2443) ;  /* 0x0000030000007945 */ /* 0x000fe20003800000 */
[----:B------:R-:W-:-:S03]  /*3990*/  @!P2 IMAD.MOV.U32 R22, RZ, RZ, R43 ;  /* 0x000000ffff16a224 */ /* 0x000fc600078e002b */
[----:B------:R-:W-:Y:S02]  /*39a0*/  BSSY B1, `(.L_x_2444) ;  /* 0x0000027000017945 */ /* 0x000fe40003800000 */
[----:B------:R-:W-:Y:S01]  /*39b0*/  ISETP.GE.AND P0, PT, R22, R23, PT ;  /* 0x000000171600720c */ /* 0x000fe20003f06270 */
[----:B0-----:R-:W-:-:S05]  /*39c0*/  @!P2 IMAD.WIDE.U32 R4, R7, 0x8, R4 ;  /* 0x000000080704a825 */ /* 0x001fca00078e0004 */
[----:B------:R0:W-:Y:S07]  /*39d0*/  @!P2 STG.E.64 desc[UR6][R4.64], R40 ;  /* 0x000000280400a986 */ /* 0x0001ee000c101b06 */
[----:B------:R-:W-:Y:S05]  /*39e0*/  @P0 BRA `(.L_x_2445) ;  /* 0x0000000000300947 */ /* 0x000fea0003800000 */
[----:B0-----:R-:W0:Y:S01]  /*39f0*/  LDC.64 R4, c[0x0][0x218] ;  /* 0x00008600ff047b82 */ /* 0x001e220000000a00 */
[----:B------:R-:W-:Y:S02]  /*3a00*/  IMAD.IADD R7, R42, 0x1, R22 ;  /* 0x000000012a077824 */ /* 0x000fe400078e0216 */
[----:B------:R-:W-:-:S05]  /*3a10*/  VIADD R22, R22, 0x80 ;  /* 0x0000008016167836 */ /* 0x000fca0000000000 */
[----:B------:R-:W-:Y:S01]  /*3a20*/  ISETP.GE.AND P0, PT, R22, R23, PT ;  /* 0x000000171600720c */ /* 0x000fe20003f06270 */
[----:B0-----:R-:W-:-:S05]  /*3a30*/  IMAD.WIDE.U32 R4, R7, 0x8, R4 ;  /* 0x0000000807047825 */ /* 0x001fca00078e0004 */
[----:B------:R0:W-:Y:S07]  /*3a40*/  STG.E.64 desc[UR6][R4.64], R34 ;  /* 0x0000002204007986 */ /* 0x0001ee000c101b06 */
[----:B------:R-:W-:Y:S05]  /*3a50*/  @P0 BRA `(.L_x_2446) ;  /* 0x0000000000300947 */ /* 0x000fea0003800000 */
[----:B0-----:R-:W0:Y:S01]  /*3a60*/  LDC.64 R4, c[0x0][0x218] ;  /* 0x00008600ff047b82 */ /* 0x001e220000000a00 */
[----:B------:R-:W-:Y:S01]  /*3a70*/  IMAD.IADD R7, R42, 0x1, R22 ;  /* 0x000000012a077824 */ /* 0x000fe200078e0216 */
[----:B------:R-:W-:-:S03]  /*3a80*/  IADD3 R22, R22, 0x80, RZ ;  /* 0x0000008016167810 */ /* 0x000fc60007ffe0ff */
[----:B0-----:R-:W-:-:S05]  /*3a90*/  IMAD.WIDE.U32 R4, R7, 0x8, R4 ;  /* 0x0000000807047825 */ /* 0x001fca00078e0004 */
[----:B-----5:R1:W-:Y:S02]  /*3aa0*/  STG.E.64 desc[UR6][R4.64], R32 ;  /* 0x0000002004007986 */ /* 0x0203e4000c101b06 */
.L_x_2445:
[----:B------:R-:W-:-:S13]  /*3ab0*/  ISETP.GE.AND P0, PT, R22, R23, PT ;  /* 0x000000171600720c */ /* 0x000fda0003f06270 */
[----:B------:R-:W-:Y:S05]  /*3ac0*/  @P0 BRA `(.L_x_2447) ;  /* 0x0000000000300947 */ /* 0x000fea0003800000 */
[----:B01----:R-:W0:Y:S01]  /*3ad0*/  LDC.64 R4, c[0x0][0x218] ;  /* 0x00008600ff047b82 */ /* 0x003e220000000a00 */
[----:B------:R-:W-:Y:S02]  /*3ae0*/  IMAD.IADD R7, R42, 0x1, R22 ;  /* 0x000000012a077824 */ /* 0x000fe400078e0216 */
[----:B------:R-:W-:Y:S02]  /*3af0*/  VIADD R22, R22, 0x80 ;  /* 0x0000008016167836 */ /* 0x000fe40000000000 */
[----:B0-----:R-:W-:-:S05]  /*3b00*/  IMAD.WIDE.U32 R4, R7, 0x8, R4 ;  /* 0x0000000807047825 */ /* 0x001fca00078e0004 */
[----:B------:R1:W-:Y:S02]  /*3b10*/  STG.E.64 desc[UR6][R4.64], R30 ;  /* 0x0000001e04007986 */ /* 0x0003e4000c101b06 */
.L_x_2446:
[----:B------:R-:W-:-:S13]  /*3b20*/  ISETP.GE.AND P0, PT, R22, R23, PT ;  /* 0x000000171600720c */ /* 0x000fda0003f06270 */
[----:B------:R-:W-:Y:S05]  /*3b30*/  @P0 BRA `(.L_x_2448) ;  /* 0x0000000000340947 */ /* 0x000fea0003800000 */
[----:B01----:R-:W0:Y:S01]  /*3b40*/  LDC.64 R4, c[0x0][0x218] ;  /* 0x00008600ff047b82 */ /* 0x003e220000000a00 */
[----:B------:R-:W-:Y:S02]  /*3b50*/  IMAD.IADD R7, R42, 0x1, R22 ;  /* 0x000000012a077824 */ /* 0x000fe400078e0216 */
[----:B------:R-:W-:Y:S02]  /*3b60*/  VIADD R22, R22, 0x80 ;  /* 0x0000008016167836 */ /* 0x000fe40000000000 */
[----:B0-----:R-:W-:-:S05]  /*3b70*/  IMAD.WIDE.U32 R4, R7, 0x8, R4 ;  /* 0x0000000807047825 */ /* 0x001fca00078e0004 */
[----:B-----5:R2:W-:Y:S02]  /*3b80*/  STG.E.64 desc[UR6][R4.64], R12 ;  /* 0x0000000c04007986 */ /* 0x0205e4000c101b06 */
.L_x_2447:
[----:B------:R-:W-:-:S13]  /*3b90*/  ISETP.GE.AND P0, PT, R22, R23, PT ;  /* 0x000000171600720c */ /* 0x000fda0003f06270 */
[----:B------:R-:W-:Y:S05]  /*3ba0*/  @P0 BREAK B1 ;  /* 0x0000000000010942 */ /* 0x000fea0003800000 */
[----:B------:R-:W-:Y:S05]  /*3bb0*/  @P0 BRA `(.L_x_2449) ;  /* 0x0000000000300947 */ /* 0x000fea0003800000 */
[----:B012---:R-:W0:Y:S01]  /*3bc0*/  LDC.64 R4, c[0x0][0x218] ;  /* 0x00008600ff047b82 */ /* 0x007e220000000a00 */
[----:B------:R-:W-:Y:S02]  /*3bd0*/  IMAD.IADD R7, R42, 0x1, R22 ;  /* 0x000000012a077824 */ /* 0x000fe400078e0216 */
[----:B------:R-:W-:Y:S02]  /*3be0*/  VIADD R22, R22, 0x80 ;  /* 0x0000008016167836 */ /* 0x000fe40000000000 */
[----:B0-----:R-:W-:-:S05]  /*3bf0*/  IMAD.WIDE.U32 R4, R7, 0x8, R4 ;  /* 0x0000000807047825 */ /* 0x001fca00078e0004 */
[----:B-----5:R2:W-:Y:S02]  /*3c00*/  STG.E.64 desc[UR6][R4.64], R10 ;  /* 0x0000000a04007986 */ /* 0x0205e4000c101b06 */
.L_x_2448:
[----:B------:R-:W-:Y:S05]  /*3c10*/  BSYNC B1 ;  /* 0x0000000000017941 */ /* 0x000fea0003800000 */
.L_x_2444:
[----:B------:R-:W-:-:S13]  /*3c20*/  ISETP.GE.AND P0, PT, R22, R23, PT ;  /* 0x000000171600720c */ /* 0x000fda0003f06270 */
[----:B012---:R-:W0:Y:S01]  /*3c30*/  @!P0 LDC.64 R4, c[0x0][0x218] ;  /* 0x00008600ff048b82 */ /* 0x007e220000000a00 */
[----:B------:R-:W-:Y:S02]  /*3c40*/  @!P0 IMAD.IADD R7, R42, 0x1, R22 ;  /* 0x000000012a078824 */ /* 0x000fe400078e0216 */
[----:B------:R-:W-:Y:S02]  /*3c50*/  @!P0 VIADD R22, R22, 0x80 ;  /* 0x0000008016168836 */ /* 0x000fe40000000000 */
[----:B0-----:R-:W-:-:S05]  /*3c60*/  @!P0 IMAD.WIDE.U32 R4, R7, 0x8, R4 ;  /* 0x0000000807048825 */ /* 0x001fca00078e0004 */
[----:B-----5:R3:W-:Y:S02]  /*3c70*/  @!P0 STG.E.64 desc[UR6][R4.64], R8 ;  /* 0x0000000804008986 */ /* 0x0207e4000c101b06 */
.L_x_2449:
[----:B------:R-:W-:Y:S05]  /*3c80*/  BSYNC B0 ;  /* 0x0000000000007941 */ /* 0x000fea0003800000 */
.L_x_2443:
[----:B------:R-:W-:Y:S05]  /*3c90*/  WARPSYNC.ALL ;  /* 0x0000000000007948 */ /* 0x000fea0003800000 */
[----:B------:R-:W-:-:S13]  /*3ca0*/  ISETP.GE.AND P0, PT, R22, R23, PT ;  /* 0x000000171600720c */ /* 0x000fda0003f06270 */
[----:B------:R-:W-:Y:S05]  /*3cb0*/  @P0 EXIT ;  /* 0x000000000000094d */ /* 0x000fea0003800000 */
[----:B0123--:R-:W0:Y:S01]  /*3cc0*/  LDC.64 R4, c[0x0][0x218] ;  /* 0x00008600ff047b82 */ /* 0x00fe220000000a00 */
[----:B------:R-:W-:-:S04]  /*3cd0*/  IMAD.IADD R7, R42, 0x1, R22 ;  /* 0x000000012a077824 */ /* 0x000fc800078e0216 */
[----:B0-----:R-:W-:-:S05]  /*3ce0*/  IMAD.WIDE.U32 R4, R7, 0x8, R4 ;  /* 0x0000000807047825 */ /* 0x001fca00078e0004 */
[----:B------:R-:W-:Y:S01]  /*3cf0*/  STG.E.64 desc[UR6][R4.64], R2 ;  /* 0x0000000204007986 */ /* 0x000fe2000c101b06 */
[----:B------:R-:W-:Y:S05]  /*3d00*/  EXIT ;  /* 0x000000000000794d */ /* 0x000fea0003800000 */
        .type           $_ZN2at6native29vectorized_elementwise_kernelILi2EZZZNS0_15cos_kernel_cudaERNS_18TensorIteratorBaseEENKUlvE0_clEvENKUlvE_clEvEUldE_St5arrayIPcLm2EEEEviT0_T1_$__internal_trig_reduction_slowpathd,@function
        .size           $_ZN2at6native29vectorized_elementwise_kernelILi2EZZZNS0_15cos_kernel_cudaERNS_18TensorIteratorBaseEENKUlvE0_clEvENKUlvE_clEvEUldE_St5arrayIPcLm2EEEEviT0_T1_$__internal_trig_reduction_slowpathd,(.L_x_2613 - $_ZN2at6native29vectorized_elementwise_kernelILi2EZZZNS0_15cos_kernel_cudaERNS_18TensorIteratorBaseEENKUlvE0_clEvENKUlvE_clEvEUldE_St5arrayIPcLm2EEEEviT0_T1_$__internal_trig_reduction_slowpathd)
$_ZN2at6native29vectorized_elementwise_kernelILi2EZZZNS0_15cos_kernel_cudaERNS_18TensorIteratorBaseEENKUlvE0_clEvENKUlvE_clEvEUldE_St5arrayIPcLm2EEEEviT0_T1_$__internal_trig_reduction_slowpathd:
[----:B------:R-:W-:Y:S01]  /*3d10*/  SHF.R.U32.HI R4, RZ, 0x14, R2 ;  /* 0x00000014ff047819 */ /* 0x000fe20000011602 */
[----:B------:R-:W-:Y:S01]  /*3d20*/  IMAD.MOV.U32 R0, RZ, RZ, RZ ;  /* 0x000000ffff007224 */ /* 0x000fe200078e00ff */
[----:B------:R-:W-:Y:S02]  /*3d30*/  MOV R6, R20 ;  /* 0x0000001400067202 */ /* 0x000fe40000000f00 */
        /* <DEDUP_REMOVED lines=12> */
[C---:B------:R-:W-:Y:S02]  /*3e00*/  IADD3 R29, -R0.reuse, 0x13, RZ ;  /* 0x00000013001d7810 */ /* 0x040fe40007ffe1ff */
[----:B------:R-:W-:Y:S02]  /*3e10*/  ISETP.GT.AND P0, PT, R3, 0xe, PT ;  /* 0x0000000e0300780c */ /* 0x000fe40003f04270 */
[----:B------:R-:W-:Y:S02]  /*3e20*/  IADD3 R0, -R0, 0xf, RZ ;  /* 0x0000000f00007810 */ /* 0x000fe40007ffe1ff */
[----:B------:R-:W-:-:S04]  /*3e30*/  SEL R29, R29, 0x12, !P0 ;  /* 0x000000121d1d7807 */ /* 0x000fc80004000000 */
[----:B------:R-:W-:Y:S02]  /*3e40*/  ISETP.GT.AND P0, PT, R3, R29, PT ;  /* 0x0000001d0300720c */ /* 0x000fe40003f04270 */
[----:B------:R-:W-:-:S04]  /*3e50*/  SHF.R.U32.HI R3, RZ, 0x6, R4 ;  /* 0x00000006ff037819 */ /* 0x000fc80000011604 */
[----:B------:R-:W-:Y:S01]  /*3e60*/  IADD3 R37, -R3, 0xf, RZ ;  /* 0x0000000f03257810 */ /* 0x000fe20007ffe1ff */
[----:B------:R-:W-:-:S06]  /*3e70*/  IMAD.MOV.U32 R3, RZ, RZ, R0 ;  /* 0x000000ffff037224 */ /* 0x000fcc00078e0000 */
[----:B------:R-:W-:Y:S05]  /*3e80*/  @P0 BRA `(.L_x_2452) ;  /* 0x0000000000880947 */ /* 0x000fea0003800000 */
[----:B------:R-:W0:Y:S01]  /*3e90*/  LDC.64 R4, c[0x4][0x140] ;  /* 0x01005000ff047b82 */ /* 0x000e220000000a00 */
[C---:B------:R-:W-:Y:S01]  /*3ea0*/  SHF.L.U64.HI R7, R6.reuse, 0xb, R2 ;  /* 0x0000000b06077819 */ /* 0x040fe20000010202 */
[----:B------:R-:W-:Y:S01]  /*3eb0*/  IMAD.MOV.U32 R3, RZ, RZ, R0 ;  /* 0x000000ffff037224 */ /* 0x000fe200078e0000 */
[----:B------:R-:W-:Y:S01]  /*3ec0*/  CS2R R20, SRZ ;  /* 0x0000000000147805 */ /* 0x000fe2000001ff00 */
[----:B------:R-:W-:Y:S01]  /*3ed0*/  IMAD.SHL.U32 R6, R6, 0x800, RZ ;  /* 0x0000080006067824 */ /* 0x000fe200078e00ff */
[----:B------:R-:W-:-:S03]  /*3ee0*/  LOP3.LUT R7, R7, 0x80000000, RZ, 0xfc, !PT ;  /* 0x8000000007077812 */ /* 0x000fc600078efcff */
[----:B------:R-:W1:Y:S01]  /*3ef0*/  LDC.64 R38, c[0x0][0x208] ;  /* 0x00008200ff267b82 */ /* 0x000e620000000a00 */
[----:B0-----:R-:W-:-:S04]  /*3f00*/  IMAD.WIDE R4, R0, 0x8, R4 ;  /* 0x0000000800047825 */ /* 0x001fc800078e0204 */
[----:B------:R-:W-:-:S07]  /*3f10*/  IMAD.MOV.U32 R0, RZ, RZ, R1 ;  /* 0x000000ffff007224 */ /* 0x000fce00078e0001 */
.L_x_2453:
[----:B-1----:R-:W-:Y:S02]  /*3f20*/  R2UR UR4, R38 ;  /* 0x00000000260472ca */ /* 0x002fe400000e0000 */
[----:B------:R-:W-:-:S13]  /*3f30*/  R2UR UR5, R39 ;  /* 0x00000000270572ca */ /* 0x000fda00000e0000 */
[----:B------:R-:W2:Y:S01]  /*3f40*/  LDG.E.64.CONSTANT R24, desc[UR4][R4.64] ;  /* 0x0000000404187981 */ /* 0x000ea2000c1e9b00 */
[----:B------:R-:W-:Y:S02]  /*3f50*/  VIADD R3, R3, 0x1 ;  /* 0x0000000103037836 */ /* 0x000fe40000000000 */
[----:B--2---:R-:W-:-:S04]  /*3f60*/  IMAD.WIDE.U32 R26, P4, R24, R6, R20 ;  /* 0x00000006181a7225 */ /* 0x004fc80007880014 */
[----:B------:R-:W-:Y:S02]  /*3f70*/  IMAD R21, R24, R7, RZ ;  /* 0x0000000718157224 */ /* 0x000fe400078e02ff */
[----:B------:R-:W-:-:S03]  /*3f80*/  IMAD R20, R25, R6, RZ ;  /* 0x0000000619147224 */ /* 0x000fc600078e02ff */
[----:B------:R-:W-:-:S04]  /*3f90*/  IADD3 R21, P0, R21, R27, RZ ;  /* 0x0000001b15157210 */ /* 0x000fc80007f1e0ff */
[----:B------:R-:W-:Y:S01]  /*3fa0*/  IADD3 R21, P1, R20, R21, RZ ;  /* 0x0000001514157210 */ /* 0x000fe20007f3e0ff */
[----:B------:R-:W-:-:S05]  /*3fb0*/  IMAD.MOV.U32 R20, RZ, RZ, R26 ;  /* 0x000000ffff147224 */ /* 0x000fca00078e001a */
[----:B------:R0:W-:Y:S02]  /*3fc0*/  STL.64 [R0], R20 ;  /* 0x0000001400007387 */ /* 0x0001e40000100a00 */
[----:B0-----:R-:W-:-:S04]  /*3fd0*/  IMAD.HI.U32 R21, R24, R7, RZ ;  /* 0x0000000718157227 */ /* 0x001fc800078e00ff */
[----:B------:R-:W-:Y:S01]  /*3fe0*/  IMAD.HI.U32 R20, R25, R6, RZ ;  /* 0x0000000619147227 */ /* 0x000fe200078e00ff */
[----:B------:R-:W-:Y:S02]  /*3ff0*/  IADD3.X R21, R21, RZ, RZ, P4, !PT ;  /* 0x000000ff15157210 */ /* 0x000fe400027fe4ff */
[----:B------:R-:W-:Y:S01]  /*4000*/  ISETP.GE.AND P4, PT, R3, R29, PT ;  /* 0x0000001d0300720c */ /* 0x000fe20003f86270 */
[C---:B------:R-:W-:Y:S01]  /*4010*/  IMAD R24, R25.reuse, R7, RZ ;  /* 0x0000000719187224 */ /* 0x040fe200078e02ff */
[----:B------:R-:W-:Y:S01]  /*4020*/  IADD3.X R20, P0, R20, R21, RZ, P0, !PT ;  /* 0x0000001514147210 */ /* 0x000fe2000071e4ff */
[----:B------:R-:W-:-:S03]  /*4030*/  IMAD.HI.U32 R21, R25, R7, RZ ;  /* 0x0000000719157227 */ /* 0x000fc600078e00ff */
[----:B------:R-:W-:Y:S01]  /*4040*/  IADD3.X R20, P1, R24, R20, RZ, P1, !PT ;  /* 0x0000001418147210 */ /* 0x000fe20000f3e4ff */
[----:B------:R-:W-:Y:S01]  /*4050*/  IMAD.X R21, RZ, RZ, R21, P0 ;  /* 0x000000ffff157224 */ /* 0x000fe200000e0615 */
[----:B------:R-:W-:Y:S01]  /*4060*/  IADD3 R4, P0, R4, 0x8, RZ ;  /* 0x0000000804047810 */ /* 0x000fe20007f1e0ff */
[----:B------:R-:W-:Y:S02]  /*4070*/  VIADD R0, R0, 0x8 ;  /* 0x0000000800007836 */ /* 0x000fe40000000000 */
[----:B------:R-:W-:Y:S02]  /*4080*/  IMAD.X R21, RZ, RZ, R21, P1 ;  /* 0x000000ffff157224 */ /* 0x000fe400008e0615 */
[----:B------:R-:W-:Y:S01]  /*4090*/  IMAD.X R5, RZ, RZ, R5, P0 ;  /* 0x000000ffff057224 */ /* 0x000fe200000e0605 */
[----:B------:R-:W-:Y:S07]  /*40a0*/  @!P4 BRA `(.L_x_2453) ;  /* 0xfffffffc009cc947 */ /* 0x000fee000383ffff */
.L_x_2452:
[----:B------:R-:W-:Y:S05]  /*40b0*/  BSYNC B0 ;  /* 0x0000000000007941 */ /* 0x000fea0003800000 */
.L_x_2451:
[----:B------:R-:W-:Y:S02]  /*40c0*/  IMAD.MOV.U32 R0, RZ, RZ, R1 ;  /* 0x000000ffff007224 */ /* 0x000fe400078e0001 */
[----:B------:R-:W-:-:S04]  /*40d0*/  IMAD.IADD R3, R3, 0x1, -R37 ;  /* 0x0000000103037824 */ /* 0x000fc800078e0a25 */
[----:B------:R-:W-:-:S05]  /*40e0*/  IMAD R3, R3, 0x8, R0 ;  /* 0x0000000803037824 */ /* 0x000fca00078e0200 */
[----:B------:R0:W-:Y:S04]  /*40f0*/  STL.64 [R3], R20 ;  /* 0x0000001403007387 */ /* 0x0001e80000100a00 */
[----:B------:R-:W2:Y:S04]  /*4100*/  LDL.64 R4, [R1+0x10] ;  /* 0x0000100001047983 */ /* 0x000ea80000100a00 */
[----:B------:R-:W3:Y:S04]  /*4110*/  LDL.64 R6, [R1+0x18] ;  /* 0x0000180001067983 */ /* 0x000ee80000100a00 */
[----:B0-----:R-:W4:Y:S01]  /*4120*/  @P3 LDL.64 R20, [R1+0x8] ;  /* 0x0000080001143983 */ /* 0x001f220000100a00 */
[----:B------:R-:W-:Y:S01]  /*4130*/  @P3 IADD3 R0, -R36, 0x40, RZ ;  /* 0x0000004024003810 */ /* 0x000fe20007ffe1ff */
[----:B------:R-:W-:Y:S01]  /*4140*/  UMOV UR4, URZ ;  /* 0x0000003f00047c82 */ /* 0x000fe20008000000 */
[----:B--2---:R-:W-:-:S02]  /*4150*/  @P3 SHF.L.U32 R24, R4, R36, RZ ;  /* 0x0000002404183219 */ /* 0x004fc400000006ff */
[----:B------:R-:W-:Y:S02]  /*4160*/  @P3 SHF.L.U64.HI R3, R4, R36, R5 ;  /* 0x0000002404033219 */ /* 0x000fe40000010205 */
[-CC-:B----4-:R-:W-:Y:S02]  /*4170*/  @P3 SHF.R.U64 R25, R20, R0.reuse, R21.reuse ;  /* 0x0000000014193219 */ /* 0x190fe40000001215 */
[-C--:B------:R-:W-:Y:S02]  /*4180*/  @P3 SHF.R.U32.HI R20, RZ, R0.reuse, R21 ;  /* 0x00000000ff143219 */ /* 0x080fe40000011615 */
[--C-:B------:R-:W-:Y:S02]  /*4190*/  @P3 SHF.R.U64 R21, R4, R0, R5.reuse ;  /* 0x0000000004153219 */ /* 0x100fe40000001205 */
[----:B------:R-:W-:Y:S02]  /*41a0*/  @P3 LOP3.LUT R4, R25, R24, RZ, 0xfc, !PT ;  /* 0x0000001819043212 */ /* 0x000fe400078efcff */
[----:B------:R-:W-:-:S02]  /*41b0*/  @P3 SHF.R.U32.HI R24, RZ, R0, R5 ;  /* 0x00000000ff183219 */ /* 0x000fc40000011605 */
[CC--:B---3--:R-:W-:Y:S02]  /*41c0*/  @P3 SHF.L.U32 R0, R6.reuse, R36.reuse, RZ ;  /* 0x0000002406003219 */ /* 0x0c8fe400000006ff */
[----:B------:R-:W-:Y:S02]  /*41d0*/  @P3 SHF.L.U64.HI R36, R6, R36, R7 ;  /* 0x0000002406243219 */ /* 0x000fe40000010207 */
[----:B------:R-:W-:Y:S02]  /*41e0*/  @P3 LOP3.LUT R6, R0, R21, RZ, 0xfc, !PT ;  /* 0x0000001500063212 */ /* 0x000fe400078efcff */
[----:B------:R-:W-:Y:S02]  /*41f0*/  @P3 LOP3.LUT R5, R20, R3, RZ, 0xfc, !PT ;  /* 0x0000000314053212 */ /* 0x000fe400078efcff */
[----:B------:R-:W-:Y:S01]  /*4200*/  SHF.L.U32 R20, R4, 0x2, RZ ;  /* 0x0000000204147819 */ /* 0x000fe200000006ff */
[----:B------:R-:W-:Y:S01]  /*4210*/  IMAD.SHL.U32 R0, R6, 0x4, RZ ;  /* 0x0000000406007824 */ /* 0x000fe200078e00ff */
[----:B------:R-:W-:-:S02]  /*4220*/  SHF.L.U64.HI R21, R4, 0x2, R5 ;  /* 0x0000000204157819 */ /* 0x000fc40000010205 */
[----:B------:R-:W-:Y:S02]  /*4230*/  SHF.R.U32.HI R4, RZ, 0x1e, R5 ;  /* 0x0000001eff047819 */ /* 0x000fe40000011605 */
[----:B------:R-:W-:Y:S02]  /*4240*/  @P3 LOP3.LUT R7, R36, R24, RZ, 0xfc, !PT ;  /* 0x0000001824073212 */ /* 0x000fe400078efcff */
[----:B------:R-:W-:Y:S02]  /*4250*/  IADD3 RZ, P0, RZ, -R20, RZ ;  /* 0x80000014ffff7210 */ /* 0x000fe40007f1e0ff */
[----:B------:R-:W-:Y:S02]  /*4260*/  LOP3.LUT R3, RZ, R21, RZ, 0x33, !PT ;  /* 0x00000015ff037212 */ /* 0x000fe400078e33ff */
[----:B------:R-:W-:Y:S02]  /*4270*/  LOP3.LUT R4, R4, R0, RZ, 0xfc, !PT ;  /* 0x0000000004047212 */ /* 0x000fe400078efcff */
[----:B------:R-:W-:-:S02]  /*4280*/  SHF.L.U64.HI R0, R6, 0x2, R7 ;  /* 0x0000000206007819 */ /* 0x000fc40000010207 */
[----:B------:R-:W-:Y:S02]  /*4290*/  IADD3.X R6, P0, RZ, R3, RZ, P0, !PT ;  /* 0x00000003ff067210 */ /* 0x000fe4000071e4ff */
[----:B------:R-:W-:Y:S02]  /*42a0*/  LOP3.LUT R5, RZ, R4, RZ, 0x33, !PT ;  /* 0x00000004ff057212 */ /* 0x000fe400078e33ff */
[----:B------:R-:W-:Y:S02]  /*42b0*/  LOP3.LUT R3, RZ, R0, RZ, 0x33, !PT ;  /* 0x00000000ff037212 */ /* 0x000fe400078e33ff */
[----:B------:R-:W-:Y:S02]  /*42c0*/  IADD3.X R5, P0, RZ, R5, RZ, P0, !PT ;  /* 0x00000005ff057210 */ /* 0x000fe4000071e4ff */
[----:B------:R-:W-:-:S03]  /*42d0*/  SHF.R.U32.HI R26, RZ, 0x1d, R7 ;  /* 0x0000001dff1a7819 */ /* 0x000fc60000011607 */
[----:B------:R-:W-:Y:S01]  /*42e0*/  IMAD.X R3, RZ, RZ, R3, P0 ;  /* 0x000000ffff037224 */ /* 0x000fe200000e0603 */
[----:B------:R-:W-:-:S04]  /*42f0*/  LOP3.LUT P3, RZ, R26, 0x1, RZ, 0xc0, !PT ;  /* 0x000000011aff7812 */ /* 0x000fc8000786c0ff */
        /* <DEDUP_REMOVED lines=9> */
[----:B------:R-:W-:Y:S01]  /*4390*/  ISETP.NE.AND.EX P0, PT, RZ, RZ, PT, P0 ;  /* 0x000000ffff00720c */ /* 0x000fe20003f05300 */
[----:B------:R-:W-:Y:S01]  /*43a0*/  @P3 IMAD.MOV R20, RZ, RZ, -R20 ;  /* 0x000000ffff143224 */ /* 0x000fe200078e0a14 */
[----:B------:R-:W-:Y:S02]  /*43b0*/  SEL R5, R21, R6, !P3 ;  /* 0x0000000615057207 */ /* 0x000fe40005800000 */
[----:B------:R-:W-:Y:S02]  /*43c0*/  IADD3 R6, -R3, 0x40, RZ ;  /* 0x0000004003067810 */ /* 0x000fe40007ffe1ff */
[-C--:B------:R-:W-:Y:S02]  /*43d0*/  SHF.L.U32 R21, R4, R3.reuse, RZ ;  /* 0x0000000304157219 */ /* 0x080fe400000006ff */
[----:B------:R-:W-:Y:S02]  /*43e0*/  SHF.R.U64 R20, R20, R6, R5 ;  /* 0x0000000614147219 */ /* 0x000fe40000001205 */
[----:B------:R-:W-:-:S03]  /*43f0*/  SHF.L.U64.HI R24, R4, R3, R0 ;  /* 0x0000000304187219 */ /* 0x000fc60000010200 */
[----:B------:R-:W-:Y:S02]  /*4400*/  @P0 LOP3.LUT R4, R20, R21, RZ, 0xfc, !PT ;  /* 0x0000001514040212 */ /* 0x000fe400078efcff */
[----:B------:R-:W-:-:S03]  /*4410*/  SHF.R.U32.HI R5, RZ, R6, R5 ;  /* 0x00000006ff057219 */ /* 0x000fc60000011605 */
[----:B------:R-:W-:Y:S01]  /*4420*/  IMAD.WIDE.U32 R20, R4, 0x2168c235, RZ ;  /* 0x2168c23504147825 */ /* 0x000fe200078e00ff */
[----:B------:R-:W-:-:S03]  /*4430*/  @P0 LOP3.LUT R0, R5, R24, RZ, 0xfc, !PT ;  /* 0x0000001805000212 */ /* 0x000fc600078efcff */
[----:B------:R-:W-:Y:S02]  /*4440*/  IMAD.MOV.U32 R24, RZ, RZ, R21 ;  /* 0x000000ffff187224 */ /* 0x000fe400078e0015 */
[----:B------:R-:W-:Y:S02]  /*4450*/  IMAD.MOV.U32 R25, RZ, RZ, RZ ;  /* 0x000000ffff197224 */ /* 0x000fe400078e00ff */
[----:B------:R-:W-:-:S04]  /*4460*/  IMAD.WIDE.U32 R4, R4, -0x36f0255e, R24 ;  /* 0xc90fdaa204047825 */ /* 0x000fc800078e0018 */
[----:B------:R-:W-:-:S04]  /*4470*/  IMAD.HI.U32 R6, R0, -0x36f0255e, RZ ;  /* 0xc90fdaa200067827 */ /* 0x000fc800078e00ff */
[----:B------:R-:W-:-:S04]  /*4480*/  IMAD.WIDE.U32 R4, P1, R0, 0x2168c235, R4 ;  /* 0x2168c23500047825 */ /* 0x000fc80007820004 */
[----:B------:R-:W-:Y:S02]  /*4490*/  IMAD R0, R0, -0x36f0255e, RZ ;  /* 0xc90fdaa200007824 */ /* 0x000fe400078e02ff */
[----:B------:R-:W-:Y:S01]  /*44a0*/  IMAD.X R6, RZ, RZ, R6, P1 ;  /* 0x000000ffff067224 */ /* 0x000fe200008e0606 */
[----:B------:R-:W-:Y:S02]  /*44b0*/  IADD3 RZ, P0, R20, R20, RZ ;  /* 0x0000001414ff7210 */ /* 0x000fe40007f1e0ff */
[----:B------:R-:W-:Y:S02]  /*44c0*/  IADD3 R0, P1, R0, R5, RZ ;  /* 0x0000000500007210 */ /* 0x000fe40007f3e0ff */
[----:B------:R-:W-:Y:S02]  /*44d0*/  IADD3.X RZ, P0, R4, R4, RZ, P0, !PT ;  /* 0x0000000404ff7210 */ /* 0x000fe4000071e4ff */
[C---:B------:R-:W-:Y:S01]  /*44e0*/  ISETP.GT.U32.AND P4, PT, R0.reuse, RZ, PT ;  /* 0x000000ff0000720c */ /* 0x040fe20003f84070 */
[----:B------:R-:W-:Y:S01]  /*44f0*/  IMAD.X R5, RZ, RZ, R6, P1 ;  /* 0x000000ffff057224 */ /* 0x000fe200008e0606 */
[----:B------:R-:W-:-:S04]  /*4500*/  IADD3.X R4, P1, R0, R0, RZ, P0, !PT ;  /* 0x0000000000047210 */ /* 0x000fc8000073e4ff */
[C---:B------:R-:W-:Y:S02]  /*4510*/  ISETP.GT.AND.EX P0, PT, R5.reuse, RZ, PT, P4 ;  /* 0x000000ff0500720c */ /* 0x040fe40003f04340 */
[-C--:B------:R-:W-:Y:S02]  /*4520*/  IADD3.X R6, R5, R5.reuse, RZ, P1, !PT ;  /* 0x0000000505067210 */ /* 0x080fe40000ffe4ff */
[----:B------:R-:W-:Y:S02]  /*4530*/  SEL R4, R4, R0, P0 ;  /* 0x0000000004047207 */ /* 0x000fe40000000000 */
[----:B------:R-:W-:Y:S02]  /*4540*/  SEL R0, R6, R5, P0 ;  /* 0x0000000506007207 */ /* 0x000fe40000000000 */
[----:B------:R-:W-:-:S05]  /*4550*/  IADD3 R4, P1, R4, 0x1, RZ ;  /* 0x0000000104047810 */ /* 0x000fca0007f3e0ff */
[----:B------:R-:W-:-:S05]  /*4560*/  IMAD.X R0, RZ, RZ, R0, P1 ;  /* 0x000000ffff007224 */ /* 0x000fca00008e0600 */
[----:B------:R-:W-:Y:S02]  /*4570*/  SHF.R.U64 R4, R4, 0xa, R0 ;  /* 0x0000000a04047819 */ /* 0x000fe40000001200 */
[----:B------:R-:W-:Y:S02]  /*4580*/  SEL R5, RZ, 0x1, !P0 ;  /* 0x00000001ff057807 */ /* 0x000fe40004000000 */
[----:B------:R-:W-:-:S04]  /*4590*/  IADD3 R4, P1, R4, 0x1, RZ ;  /* 0x0000000104047810 */ /* 0x000fc80007f3e0ff */
[----:B------:R-:W-:Y:S01]  /*45a0*/  LEA.HI.X R0, R0, RZ, RZ, 0x16, P1 ;  /* 0x000000ff00007211 */ /* 0x000fe200008fb4ff */
[----:B------:R-:W-:Y:S01]  /*45b0*/  IMAD.IADD R3, R5, 0x1, R3 ;  /* 0x0000000105037824 */ /* 0x000fe200078e0203 */
[----:B------:R-:W-:Y:S02]  /*45c0*/  LOP3.LUT P0, R2, R2, 0x80000000, RZ, 0xc0, !PT ;  /* 0x8000000002027812 */ /* 0x000fe4000780c0ff */
[--C-:B------:R-:W-:Y:S01]  /*45d0*/  SHF.R.U64 R6, R4, 0x1, R0.reuse ;  /* 0x0000000104067819 */ /* 0x100fe20000001200 */
[----:B------:R-:W-:Y:S01]  /*45e0*/  IMAD.SHL.U32 R4, R3, 0x100000, RZ ;  /* 0x0010000003047824 */ /* 0x000fe200078e00ff */
[----:B------:R-:W-:Y:S02]  /*45f0*/  LOP3.LUT R26, R26, 0x1, RZ, 0xc0, !PT ;  /* 0x000000011a1a7812 */ /* 0x000fe400078ec0ff */
[----:B------:R-:W-:Y:S02]  /*4600*/  SHF.R.U32.HI R3, RZ, 0x1, R0 ;  /* 0x00000001ff037819 */ /* 0x000fe40000011600 */
[----:B------:R-:W-:-:S02]  /*4610*/  IADD3 R6, P1, P4, R6, -UR4, RZ ;  /* 0x8000000406067c10 */ /* 0x000fc4000fc3e0ff */
[----:B------:R-:W-:Y:S02]  /*4620*/  LEA.HI R0, R7, R26, RZ, 0x2 ;  /* 0x0000001a07007211 */ /* 0x000fe400078f10ff */
[----:B------:R-:W-:Y:S02]  /*4630*/  @P3 LOP3.LUT R2, R2, 0x80000000, RZ, 0x3c, !PT ;  /* 0x8000000002023812 */ /* 0x000fe400078e3cff */
[----:B------:R-:W-:Y:S01]  /*4640*/  IADD3.X R3, R3, 0x3fe00000, ~R4, P1, P4 ;  /* 0x3fe0000003037810 */ /* 0x000fe20000fe8c04 */
[----:B------:R-:W-:-:S03]  /*4650*/  @P0 IMAD.MOV R0, RZ, RZ, -R0 ;  /* 0x000000ffff000224 */ /* 0x000fc600078e0a00 */
[----:B------:R-:W-:-:S07]  /*4660*/  LOP3.LUT R2, R3, R2, RZ, 0xfc, !PT ;  /* 0x0000000203027212 */ /* 0x000fce00078efcff */
.L_x_2450:
[----:B------:R-:W-:Y:S02]  /*4670*/  IMAD.MOV.U32 R29, RZ, RZ, 0x0 ;  /* 0x00000000ff1d7424 */ /* 0x000fe400078e00ff */
[----:B------:R-:W-:Y:S02]  /*4680*/  IMAD.MOV.U32 R3, RZ, RZ, R2 ;  /* 0x000000ffff037224 */ /* 0x000fe400078e0002 */
[----:B------:R-:W-:Y:S01]  /*4690*/  IMAD.MOV.U32 R2, RZ, RZ, R6 ;  /* 0x000000ffff027224 */ /* 0x000fe200078e0006 */
[----:B------:R-:W-:Y:S06]  /*46a0*/  RET.REL.NODEC R28 `(_ZN2at6native29vectorized_elementwise_kernelILi2EZZZNS0_15cos_kernel_cudaERNS_18TensorIteratorBaseEENKUlvE0_clEvENKUlvE_clEvEUldE_St5arrayIPcLm2EEEEviT0_T1_) ;  /* 0xffffffb81c547950 */ /* 0x000fec0003c3ffff */
.L_x_2454:
        /* <DEDUP_REMOVED lines=13> */
.L_x_2613:


//--------------------- .text._ZN2at6native29vectorized_elementwise_kernelILi4EZZZNS0_15cos_kernel_cudaERNS_18TensorIteratorBaseEENKUlvE0_clEvENKUlvE_clEvEUldE_St5arrayIPcLm2EEEEviT0_T1_ --------------------------
	.section	.text._ZN2at6native29vectorized_elementwise_kernelILi4EZZZNS0_15cos_kernel_cudaERNS_18TensorIteratorBaseEENKUlvE0_clEvENKUlvE_clEvEUldE_St5arrayIPcLm2EEEEviT0_T1_,"ax",@progbits
	.align	128
        .global         _ZN2at6native29vectorized_elementwise_kernelILi4EZZZNS0_15cos_kernel_cudaERNS_18TensorIteratorBaseEENKUlvE0_clEvENKUlvE_clEvEUldE_St5arrayIPcLm2EEEEviT0_T1_
        .type           _ZN2at6native29vectorized_elementwise_kernelILi4EZZZNS0_15cos_kernel_cudaERNS_18TensorIteratorBaseEENKUlvE0_clEvENKUlvE_clEvEUldE_St5arrayIPcLm2EEEEviT0_T1_,@function
        .size           _ZN2at6native29vectorized_elementwise_kernelILi4EZZZNS0_15cos_kernel_cudaERNS_18TensorIteratorBaseEENKUlvE0_clEvENKUlvE_clEvEUldE_St5arrayIPcLm2EEEEviT0_T1_,(.L_x_2614 - _ZN2at6native29vectorized_elementwise_kernelILi4EZZZNS0_15cos_kernel_cudaERNS_18TensorIteratorBaseEENKUlvE0_clEvENKUlvE_clEvEUldE_St5arrayIPcLm2EEEEviT0_T1_)
        .other          _ZN2at6native29vectorized_elementwise_kernelILi4EZZZNS0_15cos_kernel_cudaERNS_18TensorIteratorBaseEENKUlvE0_clEvENKUlvE_clEvEUldE_St5arrayIPcLm2EEEEviT0_T1_,@"STO_CUDA_ENTRY STV_DEFAULT"
_ZN2at6native29vectorized_elementwise_kernelILi4EZZZNS0_15cos_kernel_cudaERNS_18TensorIteratorBaseEENKUlvE0_clEvENKUlvE_clEvEUldE_St5arrayIPcLm2EEEEviT0_T1_:
.text._ZN2at6native29vectorized_elementwise_kernelILi4EZZZNS0_15cos_kernel_cudaERNS_18TensorIteratorBaseEENKUlvE0_clEvENKUlvE_clEvEUldE_St5arrayIPcLm2EEEEviT0_T1_:
        /* <DEDUP_REMOVED lines=38> */
[----:B-----5:R-:W-:Y:S05]  /*0260*/  CALL.REL.NOINC `($_ZN2at6native29vectorized_elementwise_kernelILi4EZZZNS0_15cos_kernel_cudaERNS_18TensorIteratorBaseEENKUlvE0_clEvENKUlvE_clEvEUldE_St5arrayIPcLm2EEEEviT0_T1_$__internal_trig_reduction_slowpathd) ;  /* 0x0000003800a87944 */ /* 0x020fea0003c00000 */
[----:B------:R-:W-:Y:S05]  /*0270*/  BRA `(.L_x_2458) ;  /* 0x0000000000087947 */ /* 0x000fea0003800000 */
.L_x_2457:
[----:B------:R-:W-:Y:S01]  /*0280*/  DMUL R2, RZ, R20 ;  /* 0x00000014ff027228 */ /* 0x000fe20000000000 */
[----:B------:R-:W-:-:S10]  /*0290*/  IMAD.MOV.U32 R0, RZ, RZ, RZ ;  /* 0x000000ffff007224 */ /* 0x000fd400078e00ff */
.L_x_2458:
[----:B------:R-:W-:Y:S05]  /*02a0*/  BSYNC B1 ;  /* 0x0000000000017941 */ /* 0x000fea0003800000 */
.L_x_2456:
        /* <DEDUP_REMOVED lines=45> */
[----:B-----5:R-:W-:Y:S05]  /*0580*/  CALL.REL.NOINC `($_ZN2at6native29vectorized_elementwise_kernelILi4EZZZNS0_15cos_kernel_cudaERNS_18TensorIteratorBaseEENKUlvE0_clEvENKUlvE_clEvEUldE_St5arrayIPcLm2EEEEviT0_T1_$__internal_trig_reduction_slowpathd) ;  /* 0x0000003400e07944 */ /* 0x020fea0003c00000 */
[----:B------:R-:W-:Y:S05]  /*0590*/  BRA `(.L_x_2461) ;  /* 0x0000000000087947 */ /* 0x000fea0003800000 */
.L_x_2460:
[----:B------:R-:W-:Y:S01]  /*05a0*/  DMUL R2, RZ, R22 ;  /* 0x00000016ff027228 */ /* 0x000fe20000000000 */
[----:B------:R-:W-:-:S10]  /*05b0*/  MOV R0, RZ ;  /* 0x000000ff00007202 */ /* 0x000fd40000000f00 */
.L_x_2461:
[----:B------:R-:W-:Y:S05]  /*05c0*/  BSYNC B1 ;  /* 0x0000000000017941 */ /* 0x000fea0003800000 */
.L_x_2459:
        /* <DEDUP_REMOVED lines=45> */
[----:B------:R-:W-:Y:S05]  /*08a0*/  CALL.REL.NOINC `($_ZN2at6native29vectorized_elementwise_kernelILi4EZZZNS0_15cos_kernel_cudaERNS_18TensorIteratorBaseEENKUlvE0_clEvENKUlvE_clEvEUldE_St5arrayIPcLm2EEEEviT0_T1_$__internal_trig_reduction_slowpathd) ;  /* 0x0000003400187944 */ /* 0x000fea0003c00000 */
[----:B------:R-:W-:Y:S05]  /*08b0*/  BRA `(.L_x_2464) ;  /* 0x0000000000087947 */ /* 0x000fea0003800000 */
.L_x_2463:
[----:B------:R-:W-:Y:S01]  /*08c0*/  DMUL R2, RZ, R16 ;  /* 0x00000010ff027228 */ /* 0x000fe20000000000 */
[----:B------:R-:W-:-:S10]  /*08d0*/  IMAD.MOV.U32 R0, RZ, RZ, RZ ;  /* 0x000000ffff007224 */ /* 0x000fd400078e00ff */
.L_x_2464:
[----:B------:R-:W-:Y:S05]  /*08e0*/  BSYNC B1 ;  /* 0x0000000000017941 */ /* 0x000fea0003800000 */
.L_x_2462:
        /* <DEDUP_REMOVED lines=47> */
.L_x_2466:
[----:B------:R-:W-:Y:S01]  /*0be0*/  DMUL R2, RZ, R18 ;  /* 0x00000012ff027228 */ /* 0x000fe20000000000 */
[----:B------:R-:W-:-:S10]  /*0bf0*/  IMAD.MOV.U32 R0, RZ, RZ, RZ ;  /* 0x000000ffff007224 */ /* 0x000fd400078e00ff */
.L_x_2467:
[----:B------:R-:W-:Y:S05]  /*0c00*/  BSYNC B1 ;  /* 0x0000000000017941 */ /* 0x000fea0003800000 */
.L_x_2465:
        /* <DEDUP_REMOVED lines=45> */
[----:B------:R-:W-:Y:S05]  /*0ee0*/  CALL.REL.NOINC `($_ZN2at6native29vectorized_elementwise_kernelILi4EZZZNS0_15cos_kernel_cudaERNS_18TensorIteratorBaseEENKUlvE0_clEvENKUlvE_clEvEUldE_St5arrayIPcLm2EEEEviT0_T1_$__internal_trig_reduction_slowpathd) ;  /* 0x0000002c00887944 */ /* 0x000fea0003c00000 */
[----:B------:R-:W-:Y:S05]  /*0ef0*/  BRA `(.L_x_2470) ;  /* 0x0000000000087947 */ /* 0x000fea0003800000 */
.L_x_2469:
[----:B------:R-:W-:Y:S01]  /*0f00*/  DMUL R2, RZ, R12 ;  /* 0x0000000cff027228 */ /* 0x000fe20000000000 */
[----:B------:R-:W-:-:S10]  /*0f10*/  IMAD.MOV.U32 R0, RZ, RZ, RZ ;  /* 0x000000ffff007224 */ /* 0x000fd400078e00ff */
.L_x_2470:
[----:B------:R-:W-:Y:S05]  /*0f20*/  BSYNC B1 ;  /* 0x0000000000017941 */ /* 0x000fea0003800000 */
.L_x_2468:
        /* <DEDUP_REMOVED lines=47> */
.L_x_2472:
[----:B------:R-:W-:Y:S01]  /*1220*/  DMUL R2, RZ, R14 ;  /* 0x0000000eff027228 */ /* 0x000fe20000000000 */
[----:B------:R-:W-:-:S10]  /*1230*/  IMAD.MOV.U32 R0, RZ, RZ, RZ ;  /* 0x000000ffff007224 */ /* 0x000fd400078e00ff */
.L_x_2473:
[----:B------:R-:W-:Y:S05]  /*1240*/  BSYNC B1 ;  /* 0x0000000000017941 */ /* 0x000fea0003800000 */
.L_x_2471:
        /* <DEDUP_REMOVED lines=47> */
.L_x_2475:
[----:B------:R-:W-:Y:S01]  /*1540*/  DMUL R2, RZ, R8 ;  /* 0x00000008ff027228 */ /* 0x000fe20000000000 */
[----:B------:R-:W-:-:S10]  /*1550*/  IMAD.MOV.U32 R0, RZ, RZ, RZ ;  /* 0x000000ffff007224 */ /* 0x000fd400078e00ff */
.L_x_2476:
[----:B------:R-:W-:Y:S05]  /*1560*/  BSYNC B1 ;  /* 0x0000000000017941 */ /* 0x000fea0003800000 */
.L_x_2474:
        /* <DEDUP_REMOVED lines=45> */
[----:B------:R-:W-:Y:S05]  /*1840*/  CALL.REL.NOINC `($_ZN2at6native29vectorized_elementwise_kernelILi4EZZZNS0_15cos_kernel_cudaERNS_18TensorIteratorBaseEENKUlvE0_clEvENKUlvE_clEvEUldE_St5arrayIPcLm2EEEEviT0_T1_$__internal_trig_reduction_slowpathd) ;  /* 0x0000002400307944 */ /* 0x000fea0003c00000 */
[----:B------:R-:W-:Y:S05]  /*1850*/  BRA `(.L_x_2479) ;  /* 0x0000000000087947 */ /* 0x000fea0003800000 */
.L_x_2478:
[----:B------:R-:W-:Y:S01]  /*1860*/  DMUL R2, RZ, R10 ;  /* 0x0000000aff027228 */ /* 0x000fe20000000000 */
[----:B------:R-:W-:-:S10]  /*1870*/  IMAD.MOV.U32 R0, RZ, RZ, RZ ;  /* 0x000000ffff007224 */ /* 0x000fd400078e00ff */
.L_x_2479:
[----:B------:R-:W-:Y:S05]  /*1880*/  BSYNC B1 ;  /* 0x0000000000017941 */ /* 0x000fea0003800000 */
.L_x_2477:
        /* <DEDUP_REMOVED lines=31> */
.L_x_2455:
        /* <DEDUP_REMOVED lines=80> */
[----:B------:R-:W-:Y:S05]  /*1f80*/  CALL.REL.NOINC `($_ZN2at6native29vectorized_elementwise_kernelILi4EZZZNS0_15cos_kernel_cudaERNS_18TensorIteratorBaseEENKUlvE0_clEvENKUlvE_clEvEUldE_St5arrayIPcLm2EEEEviT0_T1_$__internal_trig_reduction_slowpathd) ;  /* 0x0000001c00607944 */ /* 0x000fea0003c00000 */
[----:B------:R-:W-:Y:S05]  /*1f90*/  BRA `(.L_x_2484) ;  /* 0x0000000000087947 */ /* 0x000fea0003800000 */
.L_x_2483:
[----:B0-----:R-:W-:Y:S01]  /*1fa0*/  DMUL R2, RZ, R20 ;  /* 0x00000014ff027228 */ /* 0x001fe20000000000 */
[----:B------:R-:W-:-:S10]  /*1fb0*/  IMAD.MOV.U32 R0, RZ, RZ, RZ ;  /* 0x000000ffff007224 */ /* 0x000fd400078e00ff */
.L_x_2484:
[----:B------:R-:W-:Y:S05]  /*1fc0*/  BSYNC B2 ;  /* 0x0000000000027941 */ /* 0x000fea0003800000 */
.L_x_2482:
        /* <DEDUP_REMOVED lines=23> */
.L_x_2481:
[----:B------:R-:W-:Y:S05]  /*2140*/  BSYNC B1 ;  /* 0x0000000000017941 */ /* 0x000fea0003800000 */
.L_x_2480:
        /* <DEDUP_REMOVED lines=28> */
.L_x_2488:
[----:B0-----:R-:W-:Y:S01]  /*2310*/  DMUL R2, RZ, R32 ;  /* 0x00000020ff027228 */ /* 0x001fe20000000000 */
[----:B------:R-:W-:-:S10]  /*2320*/  IMAD.MOV.U32 R0, RZ, RZ, RZ ;  /* 0x000000ffff007224 */ /* 0x000fd400078e00ff */
.L_x_2489:
[----:B------:R-:W-:Y:S05]  /*2330*/  BSYNC B2 ;  /* 0x0000000000027941 */ /* 0x000fea0003800000 */
.L_x_2487:
        /* <DEDUP_REMOVED lines=23> */
.L_x_2486:
[----:B------:R-:W-:Y:S05]  /*24b0*/  BSYNC B1 ;  /* 0x0000000000017941 */ /* 0x000fea0003800000 */
.L_x_2485:
        /* <DEDUP_REMOVED lines=28> */
.L_x_2493:
[----:B0-----:R-:W-:Y:S01]  /*2680*/  DMUL R2, RZ, R8 ;  /* 0x00000008ff027228 */ /* 0x001fe20000000000 */
[----:B------:R-:W-:-:S10]  /*2690*/  MOV R0, RZ ;  /* 0x000000ff00007202 */ /* 0x000fd40000000f00 */
.L_x_2494:
[----:B------:R-:W-:Y:S05]  /*26a0*/  BSYNC B2 ;  /* 0x0000000000027941 */ /* 0x000fea0003800000 */
.L_x_2492:
        /* <DEDUP_REMOVED lines=23> */
.L_x_2491:
[----:B------:R-:W-:Y:S05]  /*2820*/  BSYNC B1 ;  /* 0x0000000000017941 */ /* 0x000fea0003800000 */
.L_x_2490:
        /* <DEDUP_REMOVED lines=28> */
.L_x_2498:
[----:B0-----:R-:W-:Y:S01]  /*29f0*/  DMUL R2, RZ, R10 ;  /* 0x0000000aff027228 */ /* 0x001fe20000000000 */
[----:B------:R-:W-:-:S10]  /*2a00*/  IMAD.MOV.U32 R0, RZ, RZ, RZ ;  /* 0x000000ffff007224 */ /* 0x000fd400078e00ff */
.L_x_2499:
[----:B------:R-:W-:Y:S05]  /*2a10*/  BSYNC B2 ;  /* 0x0000000000027941 */ /* 0x000fea0003800000 */
.L_x_2497:
        /* <DEDUP_REMOVED lines=23> */
.L_x_2496:
[----:B------:R-:W-:Y:S05]  /*2b90*/  BSYNC B1 ;  /* 0x0000000000017941 */ /* 0x000fea0003800000 */
.L_x_2495:
        /* <DEDUP_REMOVED lines=28> */
.L_x_2503:
[----:B0-----:R-:W-:Y:S01]  /*2d60*/  DMUL R2, RZ, R12 ;  /* 0x0000000cff027228 */ /* 0x001fe20000000000 */
[----:B------:R-:W-:-:S10]  /*2d70*/  IMAD.MOV.U32 R0, RZ, RZ, RZ ;  /* 0x000000ffff007224 */ /* 0x000fd400078e00ff */
.L_x_2504:
[----:B------:R-:W-:Y:S05]  /*2d80*/  BSYNC B2 ;  /* 0x0000000000027941 */ /* 0x000fea0003800000 */
.L_x_2502:
        /* <DEDUP_REMOVED lines=23> */
.L_x_2501:
[----:B------:R-:W-:Y:S05]  /*2f00*/  BSYNC B1 ;  /* 0x0000000000017941 */ /* 0x000fea0003800000 */
.L_x_2500:
        /* <DEDUP_REMOVED lines=28> */
.L_x_2508:
[----:B0-----:R-:W-:Y:S01]  /*30d0*/  DMUL R2, RZ, R14 ;  /* 0x0000000eff027228 */ /* 0x001fe20000000000 */
[----:B------:R-:W-:-:S10]  /*30e0*/  IMAD.MOV.U32 R0, RZ, RZ, RZ ;  /* 0x000000ffff007224 */ /* 0x000fd400078e00ff */
.L_x_2509:
[----:B------:R-:W-:Y:S05]  /*30f0*/  BSYNC B2 ;  /* 0x0000000000027941 */ /* 0x000fea0003800000 */
.L_x_2507:
        /* <DEDUP_REMOVED lines=23> */
.L_x_2506:
[----:B------:R-:W-:Y:S05]  /*3270*/  BSYNC B1 ;  /* 0x0000000000017941 */ /* 0x000fea0003800000 */
.L_x_2505:
        /* <DEDUP_REMOVED lines=28> */
.L_x_2513:
[----:B0-----:R-:W-:Y:S01]  /*3440*/  DMUL R2, RZ, R16 ;  /* 0x00000010ff027228 */ /* 0x001fe20000000000 */
[----:B------:R-:W-:-:S10]  /*3450*/  IMAD.MOV.U32 R0, RZ, RZ, RZ ;  /* 0x000000ffff007224 */ /* 0x000fd400078e00ff */
.L_x_2514:
[----:B------:R-:W-:Y:S05]  /*3460*/  BSYNC B2 ;  /* 0x0000000000027941 */ /* 0x000fea0003800000 */
.L_x_2512:
        /* <DEDUP_REMOVED lines=23> */
.L_x_2511:
[----:B------:R-:W-:Y:S05]  /*35e0*/  BSYNC B1 ;  /* 0x0000000000017941 */ /* 0x000fea0003800000 */
.L_x_2510:
        /* <DEDUP_REMOVED lines=28> */
.L_x_2518:
[----:B0-----:R-:W-:Y:S01]  /*37b0*/  DMUL R2, RZ, R18 ;  /* 0x00000012ff027228 */ /* 0x001fe20000000000 */
[----:B------:R-:W-:-:S10]  /*37c0*/  MOV R0, RZ ;  /* 0x000000ff00007202 */ /* 0x000fd40000000f00 */
.L_x_2519:
[----:B------:R-:W-:Y:S05]  /*37d0*/  BSYNC B2 ;  /* 0x0000000000027941 */ /* 0x000fea0003800000 */
.L_x_2517:
        /* <DEDUP_REMOVED lines=23> */
.L_x_2516:
[----:B------:R-:W-:Y:S05]  /*3950*/  BSYNC B1 ;  /* 0x0000000000017941 */ /* 0x000fea0003800000 */
.L_x_2515:
        /* <DEDUP_REMOVED lines=21> */
.L_x_2522:
[----:B------:R-:W-:-:S13]  /*3ab0*/  ISETP.GE.AND P0, PT, R22, R23, PT ;  /* 0x000000171600720c */ /* 0x000fda0003f06270 */
[----:B------:R-:W-:Y:S05]  /*3ac0*/  @P0 BRA `(.L_x_2524) ;  /* 0x0000000000300947 */ /* 0x000fea0003800000 */
[----:B01----:R-:W0:Y:S01]  /*3ad0*/  LDC.64 R4, c[0x0][0x218] ;  /* 0x00008600ff047b82 */ /* 0x003e220000000a00 */
[----:B------:R-:W-:Y:S02]  /*3ae0*/  IMAD.IADD R7, R42, 0x1, R22 ;  /* 0x000000012a077824 */ /* 0x000fe400078e0216 */
[----:B------:R-:W-:Y:S02]  /*3af0*/  VIADD R22, R22, 0x80 ;  /* 0x0000008016167836 */ /* 0x000fe40000000000 */
[----:B0-----:R-:W-:-:S05]  /*3b00*/  IMAD.WIDE.U32 R4, R7, 0x8, R4 ;  /* 0x0000000807047825 */ /* 0x001fca00078e0004 */
[----:B------:R1:W-:Y:S02]  /*3b10*/  STG.E.64 desc[UR6][R4.64], R30 ;  /* 0x0000001e04007986 */ /* 0x0003e4000c101b06 */
.L_x_2523:
[----:B------:R-:W-:-:S13]  /*3b20*/  ISETP.GE.AND P0, PT, R22, R23, PT ;  /* 0x000000171600720c */ /* 0x000fda0003f06270 */
[----:B------:R-:W-:Y:S05]  /*3b30*/  @P0 BRA `(.L_x_2525) ;  /* 0x0000000000340947 */ /* 0x000fea0003800000 */
[----:B01----:R-:W0:Y:S01]  /*3b40*/  LDC.64 R4, c[0x0][0x218] ;  /* 0x00008600ff047b82 */ /* 0x003e220000000a00 */
[----:B------:R-:W-:Y:S02]  /*3b50*/  IMAD.IADD R7, R42, 0x1, R22 ;  /* 0x000000012a077824 */ /* 0x000fe400078e0216 */
[----:B------:R-:W-:Y:S02]  /*3b60*/  VIADD R22, R22, 0x80 ;  /* 0x0000008016167836 */ /* 0x000fe40000000000 */
[----:B0-----:R-:W-:-:S05]  /*3b70*/  IMAD.WIDE.U32 R4, R7, 0x8, R4 ;  /* 0x0000000807047825 */ /* 0x001fca00078e0004 */
[----:B-----5:R2:W-:Y:S02]  /*3b80*/  STG.E.64 desc[UR6][R4.64], R12 ;  /* 0x0000000c04007986 */ /* 0x0205e4000c101b06 */
.L_x_2524:
        /* <DEDUP_REMOVED lines=8> */
.L_x_2525:
[----:B------:R-:W-:Y:S05]  /*3c10*/  BSYNC B1 ;  /* 0x0000000000017941 */ /* 0x000fea0003800000 */
.L_x_2521:
[----:B------:R-:W-:-:S13]  /*3c20*/  ISETP.GE.AND P0, PT, R22, R23, PT ;  /* 0x000000171600720c */ /* 0x000fda0003f06270 */
[----:B012---:R-:W0:Y:S01]  /*3c30*/  @!P0 LDC.64 R4, c[0x0][0x218] ;  /* 0x00008600ff048b82 */ /* 0x007e220000000a00 */
[----:B------:R-:W-:Y:S02]  /*3c40*/  @!P0 IMAD.IADD R7, R42, 0x1, R22 ;  /* 0x000000012a078824 */ /* 0x000fe400078e0216 */
[----:B------:R-:W-:Y:S02]  /*3c50*/  @!P0 VIADD R22, R22, 0x80 ;  /* 0x0000008016168836 */ /* 0x000fe40000000000 */
[----:B0-----:R-:W-:-:S05]  /*3c60*/  @!P0 IMAD.WIDE.U32 R4, R7, 0x8, R4 ;  /* 0x0000000807048825 */ /* 0x001fca00078e0004 */
[----:B-----5:R3:W-:Y:S02]  /*3c70*/  @!P0 STG.E.64 desc[UR6][R4.64], R8 ;  /* 0x0000000804008986 */ /* 0x0207e4000c101b06 */
.L_x_2526:
[----:B------:R-:W-:Y:S05]  /*3c80*/  BSYNC B0 ;  /* 0x0000000000007941 */ /* 0x000fea0003800000 */
.L_x_2520:
        /* <DEDUP_REMOVED lines=8> */
        .type           $_ZN2at6native29vectorized_elementwise_kernelILi4EZZZNS0_15cos_kernel_cudaERNS_18TensorIteratorBaseEENKUlvE0_clEvENKUlvE_clEvEUldE_St5arrayIPcLm2EEEEviT0_T1_$__internal_trig_reduction_slowpathd,@function
        .size           $_ZN2at6native29vectorized_elementwise_kernelILi4EZZZNS0_15cos_kernel_cudaERNS_18TensorIteratorBaseEENKUlvE0_clEvENKUlvE_clEvEUldE_St5arrayIPcLm2EEEEviT0_T1_$__internal_trig_reduction_slowpathd,(.L_x_2614 - $_ZN2at6native29vectorized_elementwise_kernelILi4EZZZNS0_15cos_kernel_cudaERNS_18TensorIteratorBaseEENKUlvE0_clEvENKUlvE_clEvEUldE_St5arrayIPcLm2EEEEviT0_T1_$__internal_trig_reduction_slowpathd)
$_ZN2at6native29vectorized_elementwise_kernelILi4EZZZNS0_15cos_kernel_cudaERNS_18TensorIteratorBaseEENKUlvE0_clEvENKUlvE_clEvEUldE_St5arrayIPcLm2EEEEviT0_T1_$__internal_trig_reduction_slowpathd:
        /* <DEDUP_REMOVED lines=33> */
.L_x_2530:
        /* <DEDUP_REMOVED lines=25> */
.L_x_2529:
[----:B------:R-:W-:Y:S05]  /*40b0*/  BSYNC B0 ;  /* 0x0000000000007941 */ /* 0x000fea0003800000 */
.L_x_2528:
        /* <DEDUP_REMOVED lines=91> */
.L_x_2527:
[----:B------:R-:W-:Y:S02]  /*4670*/  IMAD.MOV.U32 R29, RZ, RZ, 0x0 ;  /* 0x00000000ff1d7424 */ /* 0x000fe400078e00ff */
[----:B------:R-:W-:Y:S02]  /*4680*/  IMAD.MOV.U32 R3, RZ, RZ, R2 ;  /* 0x000000ffff037224 */ /* 0x000fe400078e0002 */
[----:B------:R-:W-:Y:S01]  /*4690*/  IMAD.MOV.U32 R2, RZ, RZ, R6 ;  /* 0x000000ffff027224 */ /* 0x000fe200078e0006 */
[----:B------:R-:W-:Y:S06]  /*46a0*/  RET.REL.NODEC R28 `(_ZN2at6native29vectorized_elementwise_kernelILi4EZZZNS0_15cos_kernel_cudaERNS_18TensorIteratorBaseEENKUlvE0_clEvENKUlvE_clEvEUldE_St5arrayIPcLm2EEEEviT0_T1_) ;  /* 0xffffffb81c547950 */ /* 0x000fec0003c3ffff */
.L_x_2531:
        /* <DEDUP_REMOVED lines=13> */
.L_x_2614:


//--------------------- .text._ZN2at6native29vectorized_elementwise_kernelILi8EZZZNS0_15cos_kernel_cudaERNS_18TensorIteratorBaseEENKUlvE0_clEvENKUlvE_clEvEUldE_St5arrayIPcLm2EEEEviT0_T1_ --------------------------
	.section	.text._ZN2at6native29vectorized_elementwise_kernelILi8EZZZNS0_15cos_kernel_cudaERNS_18TensorIteratorBaseEENKUlvE0_clEvENKUlvE_clEvEUldE_St5arrayIPcLm2EEEEviT0_T1_,"ax",@progbits
	.align	128
        .global         _ZN2at6native29vectorized_elementwise_kernelILi8EZZZNS0_15cos_kernel_cudaERNS_18TensorIteratorBaseEENKUlvE0_clEvENKUlvE_clEvEUldE_St5arrayIPcLm2EEEEviT0_T1_
        .type           _ZN2at6native29vectorized_elementwise_kernelILi8EZZZNS0_15cos_kernel_cudaERNS_18TensorIteratorBaseEENKUlvE0_clEvENKUlvE_clEvEUldE_St5arrayIPcLm2EEEEviT0_T1_,@function
        .size           _ZN2at6native29vectorized_elementwise_kernelILi8EZZZNS0_15cos_kernel_cudaERNS_18TensorIteratorBaseEENKUlvE0_clEvENKUlvE_clEvEUldE_St5arrayIPcLm2EEEEviT0_T1_,(.L_x_2615 - _ZN2at6native29vectorized_elementwise_kernelILi8EZZZNS0_15cos_kernel_cudaERNS_18TensorIteratorBaseEENKUlvE0_clEvENKUlvE_clEvEUldE_St5arrayIPcLm2EEEEviT0_T1_)
        .other          _ZN2at6native29vectorized_elementwise_kernelILi8EZZZNS0_15cos_kernel_cudaERNS_18TensorIteratorBaseEENKUlvE0_clEvENKUlvE_clEvEUldE_St5arrayIPcLm2EEEEviT0_T1_,@"STO_CUDA_ENTRY STV_DEFAULT"
_ZN2at6native29vectorized_elementwise_kernelILi8EZZZNS0_15cos_kernel_cudaERNS_18TensorIteratorBaseEENKUlvE0_clEvENKUlvE_clEvEUldE_St5arrayIPcLm2EEEEviT0_T1_:
.text._ZN2at6native29vectorized_elementwise_kernelILi8EZZZNS0_15cos_kernel_cudaERNS_18TensorIteratorBaseEENKUlvE0_clEvENKUlvE_clEvEUldE_St5arrayIPcLm2EEEEviT0_T1_:
        /* <DEDUP_REMOVED lines=38> */
[----:B-----5:R-:W-:Y:S05]  /*0260*/  CALL.REL.NOINC `($_ZN2at6native29vectorized_elementwise_kernelILi8EZZZNS0_15cos_kernel_cudaERNS_18TensorIteratorBaseEENKUlvE0_clEvENKUlvE_clEvEUldE_St5arrayIPcLm2EEEEviT0_T1_$__internal_trig_reduction_slowpathd) ;  /* 0x0000003800a87944 */ /* 0x020fea0003c00000 */
[----:B------:R-:W-:Y:S05]  /*0270*/  BRA `(.L_x_2535) ;  /* 0x0000000000087947 */ /* 0x000fea0003800000 */
.L_x_2534:
[----:B------:R-:W-:Y:S01]  /*0280*/  DMUL R2, RZ, R20 ;  /* 0x00000014ff027228 */ /* 0x000fe20000000000 */
[----:B------:R-:W-:-:S10]  /*0290*/  IMAD.MOV.U32 R0, RZ, RZ, RZ ;  /* 0x000000ffff007224 */ /* 0x000fd400078e00ff */
.L_x_2535:
[----:B------:R-:W-:Y:S05]  /*02a0*/  BSYNC B1 ;  /* 0x0000000000017941 */ /* 0x000fea0003800000 */
.L_x_2533:
        /* <DEDUP_REMOVED lines=45> */
[----:B-----5:R-:W-:Y:S05]  /*0580*/  CALL.REL.NOINC `($_ZN2at6native29vectorized_elementwise_kernelILi8EZZZNS0_15cos_kernel_cudaERNS_18TensorIteratorBaseEENKUlvE0_clEvENKUlvE_clEvEUldE_St5arrayIPcLm2EEEEviT0_T1_$__internal_trig_reduction_slowpathd) ;  /* 0x0000003400e07944 */ /* 0x020fea0003c00000 */
[----:B------:R-:W-:Y:S05]  /*0590*/  BRA `(.L_x_2538) ;  /* 0x0000000000087947 */ /* 0x000fea0003800000 */
.L_x_2537:
[----:B------:R-:W-:Y:S01]  /*05a0*/  DMUL R2, RZ, R22 ;  /* 0x00000016ff027228 */ /* 0x000fe20000000000 */
[----:B------:R-:W-:-:S10]  /*05b0*/  MOV R0, RZ ;  /* 0x000000ff00007202 */ /* 0x000fd40000000f00 */
.L_x_2538:
[----:B------:R-:W-:Y:S05]  /*05c0*/  BSYNC B1 ;  /* 0x0000000000017941 */ /* 0x000fea0003800000 */
.L_x_2536:
        /* <DEDUP_REMOVED lines=45> */
[----:B------:R-:W-:Y:S05]  /*08a0*/  CALL.REL.NOINC `($_ZN2at6native29vectorized_elementwise_kernelILi8EZZZNS0_15cos_kernel_cudaERNS_18TensorIteratorBaseEENKUlvE0_clEvENKUlvE_clEvEUldE_St5arrayIPcLm2EEEEviT0_T1_$__internal_trig_reduction_slowpathd) ;  /* 0x0000003400187944 */ /* 0x000fea0003c00000 */
[----:B------:R-:W-:Y:S05]  /*08b0*/  BRA `(.L_x_2541) ;  /* 0x0000000000087947 */ /* 0x000fea0003800000 */
.L_x_2540:
[----:B------:R-:W-:Y:S01]  /*08c0*/  DMUL R2, RZ, R16 ;  /* 0x00000010ff027228 */ /* 0x000fe20000000000 */
[----:B------:R-:W-:-:S10]  /*08d0*/  IMAD.MOV.U32 R0, RZ, RZ, RZ ;  /* 0x000000ffff007224 */ /* 0x000fd400078e00ff */
.L_x_2541:
[----:B------:R-:W-:Y:S05]  /*08e0*/  BSYNC B1 ;  /* 0x0000000000017941 */ /* 0x000fea0003800000 */
.L_x_2539:
        /* <DEDUP_REMOVED lines=47> */
.L_x_2543:
[----:B------:R-:W-:Y:S01]  /*0be0*/  DMUL R2, RZ, R18 ;  /* 0x00000012ff027228 */ /* 0x000fe20000000000 */
[----:B------:R-:W-:-:S10]  /*0bf0*/  IMAD.MOV.U32 R0, RZ, RZ, RZ ;  /* 0x000000ffff007224 */ /* 0x000fd400078e00ff */
.L_x_2544:
[----:B------:R-:W-:Y:S05]  /*0c00*/  BSYNC B1 ;  /* 0x0000000000017941 */ /* 0x000fea0003800000 */
.L_x_2542:
        /* <DEDUP_REMOVED lines=45> */
[----:B------:R-:W-:Y:S05]  /*0ee0*/  CALL.REL.NOINC `($_ZN2at6native29vectorized_elementwise_kernelILi8EZZZNS0_15cos_kernel_cudaERNS_18TensorIteratorBaseEENKUlvE0_clEvENKUlvE_clEvEUldE_St5arrayIPcLm2EEEEviT0_T1_$__internal_trig_reduction_slowpathd) ;  /* 0x0000002c00887944 */ /* 0x000fea0003c00000 */
[----:B------:R-:W-:Y:S05]  /*0ef0*/  BRA `(.L_x_2547) ;  /* 0x0000000000087947 */ /* 0x000fea0003800000 */
.L_x_2546:
[----:B------:R-:W-:Y:S01]  /*0f00*/  DMUL R2, RZ, R12 ;  /* 0x0000000cff027228 */ /* 0x000fe20000000000 */
[----:B------:R-:W-:-:S10]  /*0f10*/  IMAD.MOV.U32 R0, RZ, RZ, RZ ;  /* 0x000000ffff007224 */ /* 0x000fd400078e00ff */
.L_x_2547:
[----:B------:R-:W-:Y:S05]  /*0f20*/  BSYNC B1 ;  /* 0x0000000000017941 */ /* 0x000fea0003800000 */
.L_x_2545:
        /* <DEDUP_REMOVED lines=47> */
.L_x_2549:
[----:B------:R-:W-:Y:S01]  /*1220*/  DMUL R2, RZ, R14 ;  /* 0x0000000eff027228 */ /* 0x000fe20000000000 */
[----:B------:R-:W-:-:S10]  /*1230*/  IMAD.MOV.U32 R0, RZ, RZ, RZ ;  /* 0x000000ffff007224 */ /* 0x000fd400078e00ff */
.L_x_2550:
[----:B------:R-:W-:Y:S05]  /*1240*/  BSYNC B1 ;  /* 0x0000000000017941 */ /* 0x000fea0003800000 */
.L_x_2548:
        /* <DEDUP_REMOVED lines=47> */
.L_x_2552:
[----:B------:R-:W-:Y:S01]  /*1540*/  DMUL R2, RZ, R8 ;  /* 0x00000008ff027228 */ /* 0x000fe20000000000 */
[----:B------:R-:W-:-:S10]  /*1550*/  IMAD.MOV.U32 R0, RZ, RZ, RZ ;  /* 0x000000ffff007224 */ /* 0x000fd400078e00ff */
.L_x_2553:
[----:B------:R-:W-:Y:S05]  /*1560*/  BSYNC B1 ;  /* 0x0000000000017941 */ /* 0x000fea0003800000 */
.L_x_2551:
        /* <DEDUP_REMOVED lines=45> */
[----:B------:R-:W-:Y:S05]  /*1840*/  CALL.REL.NOINC `($_ZN2at6native29vectorized_elementwise_kernelILi8EZZZNS0_15cos_kernel_cudaERNS_18TensorIteratorBaseEENKUlvE0_clEvENKUlvE_clEvEUldE_St5arrayIPcLm2EEEEviT0_T1_$__internal_trig_reduction_slowpathd) ;  /* 0x0000002400307944 */ /* 0x000fea0003c00000 */
[----:B------:R-:W-:Y:S05]  /*1850*/  BRA `(.L_x_2556) ;  /* 0x0000000000087947 */ /* 0x000fea0003800000 */
.L_x_2555:
[----:B------:R-:W-:Y:S01]  /*1860*/  DMUL R2, RZ, R10 ;  /* 0x0000000aff027228 */ /* 0x000fe20000000000 */
[----:B------:R-:W-:-:S10]  /*1870*/  IMAD.MOV.U32 R0, RZ, RZ, RZ ;  /* 0x000000ffff007224 */ /* 0x000fd400078e00ff */
.L_x_2556:
[----:B------:R-:W-:Y:S05]  /*1880*/  BSYNC B1 ;  /* 0x0000000000017941 */ /* 0x000fea0003800000 */
.L_x_2554:
        /* <DEDUP_REMOVED lines=31> */
.L_x_2532:
        /* <DEDUP_REMOVED lines=80> */
[----:B------:R-:W-:Y:S05]  /*1f80*/  CALL.REL.NOINC `($_ZN2at6native29vectorized_elementwise_kernelILi8EZZZNS0_15cos_kernel_cudaERNS_18TensorIteratorBaseEENKUlvE0_clEvENKUlvE_clEvEUldE_St5arrayIPcLm2EEEEviT0_T1_$__internal_trig_reduction_slowpathd) ;  /* 0x0000001c00607944 */ /* 0x000fea0003c00000 */
[----:B------:R-:W-:Y:S05]  /*1f90*/  BRA `(.L_x_2561) ;  /* 0x0000000000087947 */ /* 0x000fea0003800000 */
.L_x_2560:
[----:B0-----:R-:W-:Y:S01]  /*1fa0*/  DMUL R2, RZ, R20 ;  /* 0x00000014ff027228 */ /* 0x001fe20000000000 */
[----:B------:R-:W-:-:S10]  /*1fb0*/  IMAD.MOV.U32 R0, RZ, RZ, RZ ;  /* 0x000000ffff007224 */ /* 0x000fd400078e00ff */
.L_x_2561:
[----:B------:R-:W-:Y:S05]  /*1fc0*/  BSYNC B2 ;  /* 0x0000000000027941 */ /* 0x000fea0003800000 */
.L_x_2559:
        /* <DEDUP_REMOVED lines=23> */
.L_x_2558:
[----:B------:R-:W-:Y:S05]  /*2140*/  BSYNC B1 ;  /* 0x0000000000017941 */ /* 0x000fea0003800000 */
.L_x_2557:
        /* <DEDUP_REMOVED lines=28> */
.L_x_2565:
[----:B0-----:R-:W-:Y:S01]  /*2310*/  DMUL R2, RZ, R32 ;  /* 0x00000020ff027228 */ /* 0x001fe20000000000 */
[----:B------:R-:W-:-:S10]  /*2320*/  IMAD.MOV.U32 R0, RZ, RZ, RZ ;  /* 0x000000ffff007224 */ /* 0x000fd400078e00ff */
.L_x_2566:
[----:B------:R-:W-:Y:S05]  /*2330*/  BSYNC B2 ;  /* 0x0000000000027941 */ /* 0x000fea0003800000 */
.L_x_2564:
        /* <DEDUP_REMOVED lines=23> */
.L_x_2563:
[----:B------:R-:W-:Y:S05]  /*24b0*/  BSYNC B1 ;  /* 0x0000000000017941 */ /* 0x000fea0003800000 */
.L_x_2562:
        /* <DEDUP_REMOVED lines=28> */
.L_x_2570:
[----:B0-----:R-:W-:Y:S01]  /*2680*/  DMUL R2, RZ, R8 ;  /* 0x00000008ff027228 */ /* 0x001fe20000000000 */
[----:B------:R-:W-:-:S10]  /*2690*/  MOV R0, RZ ;  /* 0x000000ff00007202 */ /* 0x000fd40000000f00 */
.L_x_2571:
[----:B------:R-:W-:Y:S05]  /*26a0*/  BSYNC B2 ;  /* 0x0000000000027941 */ /* 0x000fea0003800000 */
.L_x_2569:
        /* <DEDUP_REMOVED lines=23> */
.L_x_2568:
[----:B------:R-:W-:Y:S05]  /*2820*/  BSYNC B1 ;  /* 0x0000000000017941 */ /* 0x000fea0003800000 */
.L_x_2567:
        /* <DEDUP_REMOVED lines=28> */
.L_x_2575:
[----:B0-----:R-:W-:Y:S01]  /*29f0*/  DMUL R2, RZ, R10 ;  /* 0x0000000aff027228 */ /* 0x001fe20000000000 */
[----:B------:R-:W-:-:S10]  /*2a00*/  IMAD.MOV.U32 R0, RZ, RZ, RZ ;  /* 0x000000ffff007224 */ /* 0x000fd400078e00ff */
.L_x_2576:
[----:B------:R-:W-:Y:S05]  /*2a10*/  BSYNC B2 ;  /* 0x0000000000027941 */ /* 0x000fea0003800000 */
.L_x_2574:
        /* <DEDUP_REMOVED lines=23> */
.L_x_2573:
[----:B------:R-:W-:Y:S05]  /*2b90*/  BSYNC B1 ;  /* 0x0000000000017941 */ /* 0x000fea0003800000 */
.L_x_2572:
        /* <DEDUP_REMOVED lines=28> */
.L_x_2580:
[----:B0-----:R-:W-:Y:S01]  /*2d60*/  DMUL R2, RZ, R12 ;  /* 0x0000000cff027228 */ /* 0x001fe20000000000 */
[----:B------:R-:W-:-:S10]  /*2d70*/  IMAD.MOV.U32 R0, RZ, RZ, RZ ;  /* 0x000000ffff007224 */ /* 0x000fd400078e00ff */
.L_x_2581:
[----:B------:R-:W-:Y:S05]  /*2d80*/  BSYNC B2 ;  /* 0x0000000000027941 */ /* 0x000fea0003800000 */
.L_x_2579:
        /* <DEDUP_REMOVED lines=23> */
.L_x_2578:
[----:B------:R-:W-:Y:S05]  /*2f00*/  BSYNC B1 ;  /* 0x0000000000017941 */ /* 0x000fea0003800000 */
.L_x_2577:
        /* <DEDUP_REMOVED lines=28> */
.L_x_2585:
[----:B0-----:R-:W-:Y:S01]  /*30d0*/  DMUL R2, RZ, R14 ;  /* 0x0000000eff027228 */ /* 0x001fe20000000000 */
[----:B------:R-:W-:-:S10]  /*30e0*/  IMAD.MOV.U32 R0, RZ, RZ, RZ ;  /* 0x000000ffff007224 */ /* 0x000fd400078e00ff */
.L_x_2586:
[----:B------:R-:W-:Y:S05]  /*30f0*/  BSYNC B2 ;  /* 0x0000000000027941 */ /* 0x000fea0003800000 */
.L_x_2584:
        /* <DEDUP_REMOVED lines=23> */
.L_x_2583:
[----:B------:R-:W-:Y:S05]  /*3270*/  BSYNC B1 ;  /* 0x0000000000017941 */ /* 0x000fea0003800000 */
.L_x_2582:
        /* <DEDUP_REMOVED lines=28> */
.L_x_2590:
[----:B0-----:R-:W-:Y:S01]  /*3440*/  DMUL R2, RZ, R16 ;  /* 0x00000010ff027228 */ /* 0x001fe20000000000 */
[----:B------:R-:W-:-:S10]  /*3450*/  IMAD.MOV.U32 R0, RZ, RZ, RZ ;  /* 0x000000ffff007224 */ /* 0x000fd400078e00ff */
.L_x_2591:
[----:B------:R-:W-:Y:S05]  /*3460*/  BSYNC B2 ;  /* 0x0000000000027941 */ /* 0x000fea0003800000 */
.L_x_2589:
        /* <DEDUP_REMOVED lines=23> */
.L_x_2588:
[----:B------:R-:W-:Y:S05]  /*35e0*/  BSYNC B1 ;  /* 0x0000000000017941 */ /* 0x000fea0003800000 */
.L_x_2587:
        /* <DEDUP_REMOVED lines=28> */
.L_x_2595:
[----:B0-----:R-:W-:Y:S01]  /*37b0*/  DMUL R2, RZ, R18 ;  /* 0x00000012ff027228 */ /* 0x001fe20000000000 */
[----:B------:R-:W-:-:S10]  /*37c0*/  MOV R0, RZ ;  /* 0x000000ff00007202 */ /* 0x000fd40000000f00 */
.L_x_2596:
[----:B------:R-:W-:Y:S05]  /*37d0*/  BSYNC B2 ;  /* 0x0000000000027941 */ /* 0x000fea0003800000 */
.L_x_2594:
        /* <DEDUP_REMOVED lines=23> */
.L_x_2593:
[----:B------:R-:W-:Y:S05]  /*3950*/  BSYNC B1 ;  /* 0x0000000000017941 */ /* 0x000fea0003800000 */
.L_x_2592:
        /* <DEDUP_REMOVED lines=21> */
.L_x_2599:
[----:B------:R-:W-:-:S13]  /*3ab0*/  ISETP.GE.AND P0, PT, R22, R23, PT ;  /* 0x000000171600720c */ /* 0x000fda0003f06270 */
[----:B------:R-:W-:Y:S05]  /*3ac0*/  @P0 BRA `(.L_x_2601) ;  /* 0x0000000000300947 */ /* 0x000fea0003800000 */
[----:B01----:R-:W0:Y:S01]  /*3ad0*/  LDC.64 R4, c[0x0][0x218] ;  /* 0x00008600ff047b82 */ /* 0x003e220000000a00 */
[----:B------:R-:W-:Y:S02]  /*3ae0*/  IMAD.IADD R7, R42, 0x1, R22 ;  /* 0x000000012a077824 */ /* 0x000fe400078e0216 */
[----:B------:R-:W-:Y:S02]  /*3af0*/  VIADD R22, R22, 0x80 ;  /* 0x0000008016167836 */ /* 0x000fe40000000000 */
[----:B0-----:R-:W-:-:S05]  /*3b00*/  IMAD.WIDE.U32 R4, R7, 0x8, R4 ;  /* 0x0000000807047825 */ /* 0x001fca00078e0004 */
[----:B------:R1:W-:Y:S02]  /*3b10*/  STG.E.64 desc[UR6][R4.64], R30 ;  /* 0x0000001e04007986 */ /* 0x0003e4000c101b06 */
.L_x_2600:
[----:B------:R-:W-:-:S13]  /*3b20*/  ISETP.GE.AND P0, PT, R22, R23, PT ;  /* 0x000000171600720c */ /* 0x000fda0003f06270 */
[----:B------:R-:W-:Y:S05]  /*3b30*/  @P0 BRA `(.L_x_2602) ;  /* 0x0000000000340947 */ /* 0x000fea0003800000 */
[----:B01----:R-:W0:Y:S01]  /*3b40*/  LDC.64 R4, c[0x0][0x218] ;  /* 0x00008600ff047b82 */ /* 0x003e220000000a00 */
[----:B------:R-:W-:Y:S02]  /*3b50*/  IMAD.IADD R7, R42, 0x1, R22 ;  /* 0x000000012a077824 */ /* 0x000fe400078e0216 */
[----:B------:R-:W-:Y:S02]  /*3b60*/  VIADD R22, R22, 0x80 ;  /* 0x0000008016167836 */ /* 0x000fe40000000000 */
[----:B0-----:R-:W-:-:S05]  /*3b70*/  IMAD.WIDE.U32 R4, R7, 0x8, R4 ;  /* 0x0000000807047825 */ /* 0x001fca00078e0004 */
[----:B-----5:R2:W-:Y:S02]  /*3b80*/  STG.E.64 desc[UR6][R4.64], R12 ;  /* 0x0000000c04007986 */ /* 0x0205e4000c101b06 */
.L_x_2601:
        /* <DEDUP_REMOVED lines=8> */
.L_x_2602:
[----:B------:R-:W-:Y:S05]  /*3c10*/  BSYNC B1 ;  /* 0x0000000000017941 */ /* 0x000fea0003800000 */
.L_x_2598:
[----:B------:R-:W-:-:S13]  /*3c20*/  ISETP.GE.AND P0, PT, R22, R23, PT ;  /* 0x000000171600720c */ /* 0x000fda0003f06270 */
[----:B012---:R-:W0:Y:S01]  /*3c30*/  @!P0 LDC.64 R4, c[0x0][0x218] ;  /* 0x00008600ff048b82 */ /* 0x007e220000000a00 */
[----:B------:R-:W-:Y:S02]  /*3c40*/  @!P0 IMAD.IADD R7, R42, 0x1, R22 ;  /* 0x000000012a078824 */ /* 0x000fe400078e0216 */
[----:B------:R-:W-:Y:S02]  /*3c50*/  @!P0 VIADD R22, R22, 0x80 ;  /* 0x0000008016168836 */ /* 0x000fe40000000000 */
[----:B0-----:R-:W-:-:S05]  /*3c60*/  @!P0 IMAD.WIDE.U32 R4, R7, 0x8, R4 ;  /* 0x0000000807048825 */ /* 0x001fca00078e0004 */
[----:B-----5:R3:W-:Y:S02]  /*3c70*/  @!P0 STG.E.64 desc[UR6][R4.64], R8 ;  /* 0x0000000804008986 */ /* 0x0207e4000c101b06 */
.L_x_2603:
[----:B------:R-:W-:Y:S05]  /*3c80*/  BSYNC B0 ;  /* 0x0000000000007941 */ /* 0x000fea0003800000 */
.L_x_2597:
        /* <DEDUP_REMOVED lines=8> */
        .type           $_ZN2at6native29vectorized_elementwise_kernelILi8EZZZNS0_15cos_kernel_cudaERNS_18TensorIteratorBaseEENKUlvE0_clEvENKUlvE_clEvEUldE_St5arrayIPcLm2EEEEviT0_T1_$__internal_trig_reduction_slowpathd,@function
        .size           $_ZN2at6native29vectorized_elementwise_kernelILi8EZZZNS0_15cos_kernel_cudaERNS_18TensorIteratorBaseEENKUlvE0_clEvENKUlvE_clEvEUldE_St5arrayIPcLm2EEEEviT0_T1_$__internal_trig_reduction_slowpathd,(.L_x_2615 - $_ZN2at6native29vectorized_elementwise_kernelILi8EZZZNS0_15cos_kernel_cudaERNS_18TensorIteratorBaseEENKUlvE0_clEvENKUlvE_clEvEUldE_St5arrayIPcLm2EEEEviT0_T1_$__internal_trig_reduction_slowpathd)
$_ZN2at6native29vectorized_elementwise_kernelILi8EZZZNS0_15cos_kernel_cudaERNS_18TensorIteratorBaseEENKUlvE0_clEvENKUlvE_clEvEUldE_St5arrayIPcLm2EEEEviT0_T1_$__internal_trig_reduction_slowpathd:
        /* <DEDUP_REMOVED lines=33> */
.L_x_2607:
        /* <DEDUP_REMOVED lines=25> */
.L_x_2606:
[----:B------:R-:W-:Y:S05]  /*40b0*/  BSYNC B0 ;  /* 0x0000000000007941 */ /* 0x000fea0003800000 */
.L_x_2605:
        /* <DEDUP_REMOVED lines=91> */
.L_x_2604:
[----:B------:R-:W-:Y:S02]  /*4670*/  IMAD.MOV.U32 R29, RZ, RZ, 0x0 ;  /* 0x00000000ff1d7424 */ /* 0x000fe400078e00ff */
[----:B------:R-:W-:Y:S02]  /*4680*/  IMAD.MOV.U32 R3, RZ, RZ, R2 ;  /* 0x000000ffff037224 */ /* 0x000fe400078e0002 */
[----:B------:R-:W-:Y:S01]  /*4690*/  IMAD.MOV.U32 R2, RZ, RZ, R6 ;  /* 0x000000ffff027224 */ /* 0x000fe200078e0006 */
[----:B------:R-:W-:Y:S06]  /*46a0*/  RET.REL.NODEC R28 `(_ZN2at6native29vectorized_elementwise_kernelILi8EZZZNS0_15cos_kernel_cudaERNS_18TensorIteratorBaseEENKUlvE0_clEvENKUlvE_clEvEUldE_St5arrayIPcLm2EEEEviT0_T1_) ;  /* 0xffffffb81c547950 */ /* 0x000fec0003c3ffff */
.L_x_2608:
        /* <DEDUP_REMOVED lines=13> */
.L_x_2615:


//--------------------- .nv.global.init           --------------------------
	.section	.nv.global.init,"aw",@progbits
	.align	16
.nv.global.init:
	.type		__cudart_sin_cos_coeffs,@object
	.size		__cudart_sin_cos_coeffs,(__cudart_i2opi_d - __cudart_sin_cos_coeffs)
__cudart_sin_cos_coeffs:
        /*0000*/ 	.byte	0x46, 0xd2, 0xb0, 0x2c, 0xf1, 0xe5, 0x5a, 0xbe, 0x92, 0xe3, 0xac, 0x69, 0xe3, 0x1d, 0xc7, 0x3e
        /*0010*/ 	.byte	0xa1, 0x62, 0xdb, 0x19, 0xa0, 0x01, 0x2a, 0xbf, 0x18, 0x08, 0x11, 0x11, 0x11, 0x11, 0x81, 0x3f
        /*0020*/ 	.byte	0x54, 0x55, 0x55, 0x55, 0x55, 0x55, 0xc5, 0xbf, 0x00, 0x00, 0x00, 0x00, 0x00, 0x00, 0x00, 0x00
        /*0030*/ 	.byte	0x00, 0x00, 0x00, 0x00, 0x00, 0x00, 0x00, 0x00, 0x64, 0x81, 0xfd, 0x20, 0x83, 0xff, 0xa8, 0xbd
        /*0040*/ 	.byte	0x28, 0x85, 0xef, 0xc1, 0xa7, 0xee, 0x21, 0x3e, 0xd9, 0xe6, 0x06, 0x8e, 0x4f, 0x7e, 0x92, 0xbe
        /*0050*/ 	.byte	0xe9, 0xbc, 0xdd, 0x19, 0xa0, 0x01, 0xfa, 0x3e, 0x47, 0x5d, 0xc1, 0x16, 0x6c, 0xc1, 0x56, 0xbf
        /*0060*/ 	.byte	0x51, 0x55, 0x55, 0x55, 0x55, 0x55, 0xa5, 0x3f, 0x00, 0x00, 0x00, 0x00, 0x00, 0x00, 0xe0, 0xbf
        /*0070*/ 	.byte	0x00, 0x00, 0x00, 0x00, 0x00, 0x00, 0xf0, 0x3f, 0x00, 0x00, 0x00, 0x00, 0x00, 0x00, 0x00, 0x00
	.type		__cudart_i2opi_d,@object
	.size		__cudart_i2opi_d,($str$6 - __cudart_i2opi_d)
__cudart_i2opi_d:
        /* <DEDUP_REMOVED lines=9> */
	.type		$str$6,@object
	.size		$str$6,(__unnamed_3 - $str$6)
$str$6:
        /*0110*/ 	.byte	0x66, 0x61, 0x6c, 0x73, 0x65, 0x00
	.type		__unnamed_3,@object
	.size		__unnamed_3,(__unnamed_7 - __unnamed_3)
__unnamed_3:
        /*0116*/ 	.byte	0x66, 0x65, 0x74, 0x63, 0x68, 0x5f, 0x61, 0x6e, 0x64, 0x5f, 0x63, 0x61, 0x73, 0x74, 0x00
	.type		__unnamed_7,@object
	.size		__unnamed_7,(__unnamed_1 - __unnamed_7)
__unnamed_7:
        /*0125*/ 	.byte	0x66, 0x65, 0x74, 0x63, 0x68, 0x5f, 0x61, 0x6e, 0x64, 0x5f, 0x63, 0x61, 0x73, 0x74, 0x00
	.type		__unnamed_1,@object
	.size		__unnamed_1,(__unnamed_5 - __unnamed_1)
__unnamed_1:
        /*0134*/ 	.byte	0x66, 0x65, 0x74, 0x63, 0x68, 0x5f, 0x61, 0x6e, 0x64, 0x5f, 0x63, 0x61, 0x73, 0x74, 0x00
	.type		__unnamed_5,@object
	.size		__unnamed_5,(__unnamed_4 - __unnamed_5)
__unnamed_5:
        /*0143*/ 	.byte	0x66, 0x65, 0x74, 0x63, 0x68, 0x5f, 0x61, 0x6e, 0x64, 0x5f, 0x63, 0x61, 0x73, 0x74, 0x00
	.type		__unnamed_4,@object
	.size		__unnamed_4,(__unnamed_8 - __unnamed_4)
__unnamed_4:
        /*0152*/ 	.byte	0x63, 0x61, 0x73, 0x74, 0x5f, 0x61, 0x6e, 0x64, 0x5f, 0x73, 0x74, 0x6f, 0x72, 0x65, 0x00
	.type		__unnamed_8,@object
	.size		__unnamed_8,(__unnamed_2 - __unnamed_8)
__unnamed_8:
        /*0161*/ 	.byte	0x63, 0x61, 0x73, 0x74, 0x5f, 0x61, 0x6e, 0x64, 0x5f, 0x73, 0x74, 0x6f, 0x72, 0x65, 0x00
	.type		__unnamed_2,@object
	.size		__unnamed_2,(__unnamed_6 - __unnamed_2)
__unnamed_2:
        /*0170*/ 	.byte	0x63, 0x61, 0x73, 0x74, 0x5f, 0x61, 0x6e, 0x64, 0x5f, 0x73, 0x74, 0x6f, 0x72, 0x65, 0x00
	.type		__unnamed_6,@object
	.size		__unnamed_6,($str$7 - __unnamed_6)
__unnamed_6:
        /*017f*/ 	.byte	0x63, 0x61, 0x73, 0x74, 0x5f, 0x61, 0x6e, 0x64, 0x5f, 0x73, 0x74, 0x6f, 0x72, 0x65, 0x00
	.type		$str$7,@object
	.size		$str$7,(.L_37 - $str$7)
$str$7:
        /*018e*/ 	.byte	0x2f, 0x72, 0x6f, 0x6f, 0x74, 0x2f, 0x2e, 0x70, 0x79, 0x65, 0x6e, 0x76, 0x2f, 0x76, 0x65, 0x72
        /*019e*/ 	.byte	0x73, 0x69, 0x6f, 0x6e, 0x73, 0x2f, 0x33, 0x2e, 0x31, 0x33, 0x2e, 0x31, 0x32, 0x2f, 0x6c, 0x69
        /*01ae*/ 	.byte	0x62, 0x2f, 0x70, 0x79, 0x74, 0x68, 0x6f, 0x6e, 0x33, 0x2e, 0x31, 0x33, 0x2f, 0x73, 0x69, 0x74
        /*01be*/ 	.byte	0x65, 0x2d, 0x70, 0x61, 0x63, 0x6b, 0x61, 0x67, 0x65, 0x73, 0x2f, 0x74, 0x6f, 0x72, 0x63, 0x68
        /*01ce*/ 	.byte	0x2f, 0x69, 0x6e, 0x63, 0x6c, 0x75, 0x64, 0x65, 0x2f, 0x63, 0x31, 0x30, 0x2f, 0x63, 0x6f, 0x72
        /*01de*/ 	.byte	0x65, 0x2f, 0x44, 0x79, 0x6e, 0x61, 0x6d, 0x69, 0x63, 0x43, 0x61, 0x73, 0x74, 0x2e, 0x68, 0x00
.L_37:


//--------------------- .nv.shared.reserved.0     --------------------------
	.section	.nv.shared.reserved.0,"aw",@nobits
	.weak		__nv_reservedSMEM_offset_0_alias
	.size		__nv_reservedSMEM_offset_0_alias, 0, 0
	.other		__nv_reservedSMEM_offset_0_alias,@"STO_CUDA_RESERVED_SHARED STV_DEFAULT"
__nv_reservedSMEM_offset_0_alias:
	.zero		0


//--------------------- .nv.global                --------------------------
	.section	.nv.global,"aw",@nobits
.nv.global:
	.type		_ZN57_INTERNAL_cbff1b48_26_UnaryGeometricCosKernel_cu_2ee9eea24cuda3std3__48in_placeE,@object
	.size		_ZN57_INTERNAL_cbff1b48_26_UnaryGeometricCosKernel_cu_2ee9eea24cuda3std3__48in_placeE,(_ZN57_INTERNAL_cbff1b48_26_UnaryGeometricCosKernel_cu_2ee9eea24cuda3std6ranges3__45__cpo8distanceE - _ZN57_INTERNAL_cbff1b48_26_UnaryGeometricCosKernel_cu_2ee9eea24cuda3std3__48in_placeE)
_ZN57_INTERNAL_cbff1b48_26_UnaryGeometricCosKernel_cu_2ee9eea24cuda3std3__48in_placeE:
	.zero		1
	.type		_ZN57_INTERNAL_cbff1b48_26_UnaryGeometricCosKernel_cu_2ee9eea24cuda3std6ranges3__45__cpo8distanceE,@object
	.size		_ZN57_INTERNAL_cbff1b48_26_UnaryGeometricCosKernel_cu_2ee9eea24cuda3std6ranges3__45__cpo8distanceE,(_ZN57_INTERNAL_cbff1b48_26_UnaryGeometricCosKernel_cu_2ee9eea24cuda3std3__45__cpo6cbeginE - _ZN57_INTERNAL_cbff1b48_26_UnaryGeometricCosKernel_cu_2ee9eea24cuda3std6ranges3__45__cpo8distanceE)
_ZN57_INTERNAL_cbff1b48_26_UnaryGeometricCosKernel_cu_2ee9eea24cuda3std6ranges3__45__cpo8distanceE:
	.zero		1
	.type		_ZN57_INTERNAL_cbff1b48_26_UnaryGeometricCosKernel_cu_2ee9eea24cuda3std3__45__cpo6cbeginE,@object
	.size		_ZN57_INTERNAL_cbff1b48_26_UnaryGeometricCosKernel_cu_2ee9eea24cuda3std3__45__cpo6cbeginE,(_ZN57_INTERNAL_cbff1b48_26_UnaryGeometricCosKernel_cu_2ee9eea24cuda3std6ranges3__45__cpo7advanceE - _ZN57_INTERNAL_cbff1b48_26_UnaryGeometricCosKernel_cu_2ee9eea24cuda3std3__45__cpo6cbeginE)
_ZN57_INTERNAL_cbff1b48_26_UnaryGeometricCosKernel_cu_2ee9eea24cuda3std3__45__cpo6cbeginE:
	.zero		1
	.type		_ZN57_INTERNAL_cbff1b48_26_UnaryGeometricCosKernel_cu_2ee9eea24cuda3std6ranges3__45__cpo7advanceE,@object
	.size		_ZN57_INTERNAL_cbff1b48_26_UnaryGeometricCosKernel_cu_2ee9eea24cuda3std6ranges3__45__cpo7advanceE,(_ZN57_INTERNAL_cbff1b48_26_UnaryGeometricCosKernel_cu_2ee9eea24cuda3std3__45__cpo7crbeginE - _ZN57_INTERNAL_cbff1b48_26_UnaryGeometricCosKernel_cu_2ee9eea24cuda3std6ranges3__45__cpo7advanceE)
_ZN57_INTERNAL_cbff1b48_26_UnaryGeometricCosKernel_cu_2ee9eea24cuda3std6ranges3__45__cpo7advanceE:
	.zero		1
	.type		_ZN57_INTERNAL_cbff1b48_26_UnaryGeometricCosKernel_cu_2ee9eea24cuda3std3__45__cpo7crbeginE,@object
	.size		_ZN57_INTERNAL_cbff1b48_26_UnaryGeometricCosKernel_cu_2ee9eea24cuda3std3__45__cpo7crbeginE,(_ZN57_INTERNAL_cbff1b48_26_UnaryGeometricCosKernel_cu_2ee9eea24cuda3std6ranges3__45__cpo4dataE - _ZN57_INTERNAL_cbff1b48_26_UnaryGeometricCosKernel_cu_2ee9eea24cuda3std3__45__cpo7crbeginE)
_ZN57_INTERNAL_cbff1b48_26_UnaryGeometricCosKernel_cu_2ee9eea24cuda3std3__45__cpo7crbeginE:
	.zero		1
	.type		_ZN57_INTERNAL_cbff1b48_26_UnaryGeometricCosKernel_cu_2ee9eea24cuda3std6ranges3__45__cpo4dataE,@object
	.size		_ZN57_INTERNAL_cbff1b48_26_UnaryGeometricCosKernel_cu_2ee9eea24cuda3std6ranges3__45__cpo4dataE,(_ZN57_INTERNAL_cbff1b48_26_UnaryGeometricCosKernel_cu_2ee9eea24cuda3std6ranges3__45__cpo5beginE - _ZN57_INTERNAL_cbff1b48_26_UnaryGeometricCosKernel_cu_2ee9eea24cuda3std6ranges3__45__cpo4dataE)
_ZN57_INTERNAL_cbff1b48_26_UnaryGeometricCosKernel_cu_2ee9eea24cuda3std6ranges3__45__cpo4dataE:
	.zero		1
	.type		_ZN57_INTERNAL_cbff1b48_26_UnaryGeometricCosKernel_cu_2ee9eea24cuda3std6ranges3__45__cpo5beginE,@object
	.size		_ZN57_INTERNAL_cbff1b48_26_UnaryGeometricCosKernel_cu_2ee9eea24cuda3std6ranges3__45__cpo5beginE,(_ZN57_INTERNAL_cbff1b48_26_UnaryGeometricCosKernel_cu_2ee9eea24cuda3std3__459_GLOBAL__N__cbff1b48_26_UnaryGeometricCosKernel_cu_2ee9eea26ignoreE - _ZN57_INTERNAL_cbff1b48_26_UnaryGeometricCosKernel_cu_2ee9eea24cuda3std6ranges3__45__cpo5beginE)
_ZN57_INTERNAL_cbff1b48_26_UnaryGeometricCosKernel_cu_2ee9eea24cuda3std6ranges3__45__cpo5beginE:
	.zero		1
	.type		_ZN57_INTERNAL_cbff1b48_26_UnaryGeometricCosKernel_cu_2ee9eea24cuda3std3__459_GLOBAL__N__cbff1b48_26_UnaryGeometricCosKernel_cu_2ee9eea26ignoreE,@object
	.size		_ZN57_INTERNAL_cbff1b48_26_UnaryGeometricCosKernel_cu_2ee9eea24cuda3std3__459_GLOBAL__N__cbff1b48_26_UnaryGeometricCosKernel_cu_2ee9eea26ignoreE,(_ZN57_INTERNAL_cbff1b48_26_UnaryGeometricCosKernel_cu_2ee9eea24cuda3std6ranges3__45__cpo4sizeE - _ZN57_INTERNAL_cbff1b48_26_UnaryGeometricCosKernel_cu_2ee9eea24cuda3std3__459_GLOBAL__N__cbff1b48_26_UnaryGeometricCosKernel_cu_2ee9eea26ignoreE)
_ZN57_INTERNAL_cbff1b48_26_UnaryGeometricCosKernel_cu_2ee9eea24cuda3std3__459_GLOBAL__N__cbff1b48_26_UnaryGeometricCosKernel_cu_2ee9eea26ignoreE:
	.zero		1
	.type		_ZN57_INTERNAL_cbff1b48_26_UnaryGeometricCosKernel_cu_2ee9eea24cuda3std6ranges3__45__cpo4sizeE,@object
	.size		_ZN57_INTERNAL_cbff1b48_26_UnaryGeometricCosKernel_cu_2ee9eea24cuda3std6ranges3__45__cpo4sizeE,(_ZN57_INTERNAL_cbff1b48_26_UnaryGeometricCosKernel_cu_2ee9eea24cuda3std3__45__cpo5beginE - _ZN57_INTERNAL_cbff1b48_26_UnaryGeometricCosKernel_cu_2ee9eea24cuda3std6ranges3__45__cpo4sizeE)
_ZN57_INTERNAL_cbff1b48_26_UnaryGeometricCosKernel_cu_2ee9eea24cuda3std6ranges3__45__cpo4sizeE:
	.zero		1
	.type		_ZN57_INTERNAL_cbff1b48_26_UnaryGeometricCosKernel_cu_2ee9eea24cuda3std3__45__cpo5beginE,@object
	.size		_ZN57_INTERNAL_cbff1b48_26_UnaryGeometricCosKernel_cu_2ee9eea24cuda3std3__45__cpo5beginE,(_ZN57_INTERNAL_cbff1b48_26_UnaryGeometricCosKernel_cu_2ee9eea24cuda3std6ranges3__45__cpo6cbeginE - _ZN57_INTERNAL_cbff1b48_26_UnaryGeometricCosKernel_cu_2ee9eea24cuda3std3__45__cpo5beginE)
_ZN57_INTERNAL_cbff1b48_26_UnaryGeometricCosKernel_cu_2ee9eea24cuda3std3__45__cpo5beginE:
	.zero		1
	.type		_ZN57_INTERNAL_cbff1b48_26_UnaryGeometricCosKernel_cu_2ee9eea24cuda3std6ranges3__45__cpo6cbeginE,@object
	.size		_ZN57_INTERNAL_cbff1b48_26_UnaryGeometricCosKernel_cu_2ee9eea24cuda3std6ranges3__45__cpo6cbeginE,(_ZN57_INTERNAL_cbff1b48_26_UnaryGeometricCosKernel_cu_2ee9eea24cuda3std3__45__cpo6rbeginE - _ZN57_INTERNAL_cbff1b48_26_UnaryGeometricCosKernel_cu_2ee9eea24cuda3std6ranges3__45__cpo6cbeginE)
_ZN57_INTERNAL_cbff1b48_26_UnaryGeometricCosKernel_cu_2ee9eea24cuda3std6ranges3__45__cpo6cbeginE:
	.zero		1
	.type		_ZN57_INTERNAL_cbff1b48_26_UnaryGeometricCosKernel_cu_2ee9eea24cuda3std3__45__cpo6rbeginE,@object
	.size		_ZN57_INTERNAL_cbff1b48_26_UnaryGeometricCosKernel_cu_2ee9eea24cuda3std3__45__cpo6rbeginE,(_ZN57_INTERNAL_cbff1b48_26_UnaryGeometricCosKernel_cu_2ee9eea24cuda3std6ranges3__45__cpo4nextE - _ZN57_INTERNAL_cbff1b48_26_UnaryGeometricCosKernel_cu_2ee9eea24cuda3std3__45__cpo6rbeginE)
_ZN57_INTERNAL_cbff1b48_26_UnaryGeometricCosKernel_cu_2ee9eea24cuda3std3__45__cpo6rbeginE:
	.zero		1
	.type		_ZN57_INTERNAL_cbff1b48_26_UnaryGeometricCosKernel_cu_2ee9eea24cuda3std6ranges3__45__cpo4nextE,@object
	.size		_ZN57_INTERNAL_cbff1b48_26_UnaryGeometricCosKernel_cu_2ee9eea24cuda3std6ranges3__45__cpo4nextE,(_ZN57_INTERNAL_cbff1b48_26_UnaryGeometricCosKernel_cu_2ee9eea24cuda3std6ranges3__45__cpo4swapE - _ZN57_INTERNAL_cbff1b48_26_UnaryGeometricCosKernel_cu_2ee9eea24cuda3std6ranges3__45__cpo4nextE)
_ZN57_INTERNAL_cbff1b48_26_UnaryGeometricCosKernel_cu_2ee9eea24cuda3std6ranges3__45__cpo4nextE:
	.zero		1
	.type		_ZN57_INTERNAL_cbff1b48_26_UnaryGeometricCosKernel_cu_2ee9eea24cuda3std6ranges3__45__cpo4swapE,@object
	.size		_ZN57_INTERNAL_cbff1b48_26_UnaryGeometricCosKernel_cu_2ee9eea24cuda3std6ranges3__45__cpo4swapE,(_ZN57_INTERNAL_cbff1b48_26_UnaryGeometricCosKernel_cu_2ee9eea24cuda3std3__420unreachable_sentinelE - _ZN57_INTERNAL_cbff1b48_26_UnaryGeometricCosKernel_cu_2ee9eea24cuda3std6ranges3__45__cpo4swapE)
_ZN57_INTERNAL_cbff1b48_26_UnaryGeometricCosKernel_cu_2ee9eea24cuda3std6ranges3__45__cpo4swapE:
	.zero		1
	.type		_ZN57_INTERNAL_cbff1b48_26_UnaryGeometricCosKernel_cu_2ee9eea24cuda3std3__420unreachable_sentinelE,@object
	.size		_ZN57_INTERNAL_cbff1b48_26_UnaryGeometricCosKernel_cu_2ee9eea24cuda3std3__420unreachable_sentinelE,(_ZN57_INTERNAL_cbff1b48_26_UnaryGeometricCosKernel_cu_2ee9eea26thrust23THRUST_300001_SM_900_NS6system6detail10sequential3seqE - _ZN57_INTERNAL_cbff1b48_26_UnaryGeometricCosKernel_cu_2ee9eea24cuda3std3__420unreachable_sentinelE)
_ZN57_INTERNAL_cbff1b48_26_UnaryGeometricCosKernel_cu_2ee9eea24cuda3std3__420unreachable_sentinelE:
	.zero		1
	.type		_ZN57_INTERNAL_cbff1b48_26_UnaryGeometricCosKernel_cu_2ee9eea26thrust23THRUST_300001_SM_900_NS6system6detail10sequential3seqE,@object
	.size		_ZN57_INTERNAL_cbff1b48_26_UnaryGeometricCosKernel_cu_2ee9eea26thrust23THRUST_300001_SM_900_NS6system6detail10sequential3seqE,(_ZN57_INTERNAL_cbff1b48_26_UnaryGeometricCosKernel_cu_2ee9eea24cuda3std3__45__cpo4cendE - _ZN57_INTERNAL_cbff1b48_26_UnaryGeometricCosKernel_cu_2ee9eea26thrust23THRUST_300001_SM_900_NS6system6detail10sequential3seqE)
_ZN57_INTERNAL_cbff1b48_26_UnaryGeometricCosKernel_cu_2ee9eea26thrust23THRUST_300001_SM_900_NS6system6detail10sequential3seqE:
	.zero		1
	.type		_ZN57_INTERNAL_cbff1b48_26_UnaryGeometricCosKernel_cu_2ee9eea24cuda3std3__45__cpo4cendE,@object
	.size		_ZN57_INTERNAL_cbff1b48_26_UnaryGeometricCosKernel_cu_2ee9eea24cuda3std3__45__cpo4cendE,(_ZN57_INTERNAL_cbff1b48_26_UnaryGeometricCosKernel_cu_2ee9eea24cuda3std6ranges3__45__cpo9iter_swapE - _ZN57_INTERNAL_cbff1b48_26_UnaryGeometricCosKernel_cu_2ee9eea24cuda3std3__45__cpo4cendE)
_ZN57_INTERNAL_cbff1b48_26_UnaryGeometricCosKernel_cu_2ee9eea24cuda3std3__45__cpo4cendE:
	.zero		1
	.type		_ZN57_INTERNAL_cbff1b48_26_UnaryGeometricCosKernel_cu_2ee9eea24cuda3std6ranges3__45__cpo9iter_swapE,@object
	.size		_ZN57_INTERNAL_cbff1b48_26_UnaryGeometricCosKernel_cu_2ee9eea24cuda3std6ranges3__45__cpo9iter_swapE,(_ZN57_INTERNAL_cbff1b48_26_UnaryGeometricCosKernel_cu_2ee9eea24cuda3std3__45__cpo5crendE - _ZN57_INTERNAL_cbff1b48_26_UnaryGeometricCosKernel_cu_2ee9eea24cuda3std6ranges3__45__cpo9iter_swapE)
_ZN57_INTERNAL_cbff1b48_26_UnaryGeometricCosKernel_cu_2ee9eea24cuda3std6ranges3__45__cpo9iter_swapE:
	.zero		1
	.type		_ZN57_INTERNAL_cbff1b48_26_UnaryGeometricCosKernel_cu_2ee9eea24cuda3std3__45__cpo5crendE,@object
	.size		_ZN57_INTERNAL_cbff1b48_26_UnaryGeometricCosKernel_cu_2ee9eea24cuda3std3__45__cpo5crendE,(_ZN57_INTERNAL_cbff1b48_26_UnaryGeometricCosKernel_cu_2ee9eea24cuda3std6ranges3__45__cpo5cdataE - _ZN57_INTERNAL_cbff1b48_26_UnaryGeometricCosKernel_cu_2ee9eea24cuda3std3__45__cpo5crendE)
_ZN57_INTERNAL_cbff1b48_26_UnaryGeometricCosKernel_cu_2ee9eea24cuda3std3__45__cpo5crendE:
	.zero		1
	.type		_ZN57_INTERNAL_cbff1b48_26_UnaryGeometricCosKernel_cu_2ee9eea24cuda3std6ranges3__45__cpo5cdataE,@object
	.size		_ZN57_INTERNAL_cbff1b48_26_UnaryGeometricCosKernel_cu_2ee9eea24cuda3std6ranges3__45__cpo5cdataE,(_ZN57_INTERNAL_cbff1b48_26_UnaryGeometricCosKernel_cu_2ee9eea24cuda3std6ranges3__45__cpo3endE - _ZN57_INTERNAL_cbff1b48_26_UnaryGeometricCosKernel_cu_2ee9eea24cuda3std6ranges3__45__cpo5cdataE)
_ZN57_INTERNAL_cbff1b48_26_UnaryGeometricCosKernel_cu_2ee9eea24cuda3std6ranges3__45__cpo5cdataE:
	.zero		1
	.type		_ZN57_INTERNAL_cbff1b48_26_UnaryGeometricCosKernel_cu_2ee9eea24cuda3std6ranges3__45__cpo3endE,@object
	.size		_ZN57_INTERNAL_cbff1b48_26_UnaryGeometricCosKernel_cu_2ee9eea24cuda3std6ranges3__45__cpo3endE,(_ZN57_INTERNAL_cbff1b48_26_UnaryGeometricCosKernel_cu_2ee9eea24cuda3std3__419piecewise_constructE - _ZN57_INTERNAL_cbff1b48_26_UnaryGeometricCosKernel_cu_2ee9eea24cuda3std6ranges3__45__cpo3endE)
_ZN57_INTERNAL_cbff1b48_26_UnaryGeometricCosKernel_cu_2ee9eea24cuda3std6ranges3__45__cpo3endE:
	.zero		1
	.type		_ZN57_INTERNAL_cbff1b48_26_UnaryGeometricCosKernel_cu_2ee9eea24cuda3std3__419piecewise_constructE,@object
	.size		_ZN57_INTERNAL_cbff1b48_26_UnaryGeometricCosKernel_cu_2ee9eea24cuda3std3__419piecewise_constructE,(_ZN57_INTERNAL_cbff1b48_26_UnaryGeometricCosKernel_cu_2ee9eea24cuda3std6ranges3__45__cpo5ssizeE - _ZN57_INTERNAL_cbff1b48_26_UnaryGeometricCosKernel_cu_2ee9eea24cuda3std3__419piecewise_constructE)
_ZN57_INTERNAL_cbff1b48_26_UnaryGeometricCosKernel_cu_2ee9eea24cuda3std3__419piecewise_constructE:
	.zero		1
	.type		_ZN57_INTERNAL_cbff1b48_26_UnaryGeometricCosKernel_cu_2ee9eea24cuda3std6ranges3__45__cpo5ssizeE,@object
	.size		_ZN57_INTERNAL_cbff1b48_26_UnaryGeometricCosKernel_cu_2ee9eea24cuda3std6ranges3__45__cpo5ssizeE,(_ZN57_INTERNAL_cbff1b48_26_UnaryGeometricCosKernel_cu_2ee9eea24cuda3std3__45__cpo3endE - _ZN57_INTERNAL_cbff1b48_26_UnaryGeometricCosKernel_cu_2ee9eea24cuda3std6ranges3__45__cpo5ssizeE)
_ZN57_INTERNAL_cbff1b48_26_UnaryGeometricCosKernel_cu_2ee9eea24cuda3std6ranges3__45__cpo5ssizeE:
	.zero		1
	.type		_ZN57_INTERNAL_cbff1b48_26_UnaryGeometricCosKernel_cu_2ee9eea24cuda3std3__45__cpo3endE,@object
	.size		_ZN57_INTERNAL_cbff1b48_26_UnaryGeometricCosKernel_cu_2ee9eea24cuda3std3__45__cpo3endE,(_ZN57_INTERNAL_cbff1b48_26_UnaryGeometricCosKernel_cu_2ee9eea24cuda3std6ranges3__45__cpo4cendE - _ZN57_INTERNAL_cbff1b48_26_UnaryGeometricCosKernel_cu_2ee9eea24cuda3std3__45__cpo3endE)
_ZN57_INTERNAL_cbff1b48_26_UnaryGeometricCosKernel_cu_2ee9eea24cuda3std3__45__cpo3endE:
	.zero		1
	.type		_ZN57_INTERNAL_cbff1b48_26_UnaryGeometricCosKernel_cu_2ee9eea24cuda3std6ranges3__45__cpo4cendE,@object
	.size		_ZN57_INTERNAL_cbff1b48_26_UnaryGeometricCosKernel_cu_2ee9eea24cuda3std6ranges3__45__cpo4cendE,(_ZN57_INTERNAL_cbff1b48_26_UnaryGeometricCosKernel_cu_2ee9eea24cuda3std3__45__cpo4rendE - _ZN57_INTERNAL_cbff1b48_26_UnaryGeometricCosKernel_cu_2ee9eea24cuda3std6ranges3__45__cpo4cendE)
_ZN57_INTERNAL_cbff1b48_26_UnaryGeometricCosKernel_cu_2ee9eea24cuda3std6ranges3__45__cpo4cendE:
	.zero		1
	.type		_ZN57_INTERNAL_cbff1b48_26_UnaryGeometricCosKernel_cu_2ee9eea24cuda3std3__45__cpo4rendE,@object
	.size		_ZN57_INTERNAL_cbff1b48_26_UnaryGeometricCosKernel_cu_2ee9eea24cuda3std3__45__cpo4rendE,(_ZN57_INTERNAL_cbff1b48_26_UnaryGeometricCosKernel_cu_2ee9eea24cuda3std6ranges3__45__cpo4prevE - _ZN57_INTERNAL_cbff1b48_26_UnaryGeometricCosKernel_cu_2ee9eea24cuda3std3__45__cpo4rendE)
_ZN57_INTERNAL_cbff1b48_26_UnaryGeometricCosKernel_cu_2ee9eea24cuda3std3__45__cpo4rendE:
	.zero		1
	.type		_ZN57_INTERNAL_cbff1b48_26_UnaryGeometricCosKernel_cu_2ee9eea24cuda3std6ranges3__45__cpo4prevE,@object
	.size		_ZN57_INTERNAL_cbff1b48_26_UnaryGeometricCosKernel_cu_2ee9eea24cuda3std6ranges3__45__cpo4prevE,(_ZN57_INTERNAL_cbff1b48_26_UnaryGeometricCosKernel_cu_2ee9eea24cuda3std6ranges3__45__cpo9iter_moveE - _ZN57_INTERNAL_cbff1b48_26_UnaryGeometricCosKernel_cu_2ee9eea24cuda3std6ranges3__45__cpo4prevE)
_ZN57_INTERNAL_cbff1b48_26_UnaryGeometricCosKernel_cu_2ee9eea24cuda3std6ranges3__45__cpo4prevE:
	.zero		1
	.type		_ZN57_INTERNAL_cbff1b48_26_UnaryGeometricCosKernel_cu_2ee9eea24cuda3std6ranges3__45__cpo9iter_moveE,@object
	.size		_ZN57_INTERNAL_cbff1b48_26_UnaryGeometricCosKernel_cu_2ee9eea24cuda3std6ranges3__45__cpo9iter_moveE,(.L_21 - _ZN57_INTERNAL_cbff1b48_26_UnaryGeometricCosKernel_cu_2ee9eea24cuda3std6ranges3__45__cpo9iter_moveE)
_ZN57_INTERNAL_cbff1b48_26_UnaryGeometricCosKernel_cu_2ee9eea24cuda3std6ranges3__45__cpo9iter_moveE:
	.zero		1
.L_21:


//--------------------- .nv.constant0._ZN2at6native18elementwise_kernelILi128ELi4EZNS0_15gpu_kernel_implIZZZNS0_15cos_kernel_cudaERNS_18TensorIteratorBaseEENKUlvE0_clEvENKUlvE2_clEvEUlN3c108BFloat16EE_EEvS4_RKT_EUliE_EEviT1_ --------------------------
	.section	.nv.constant0._ZN2at6native18elementwise_kernelILi128ELi4EZNS0_15gpu_kernel_implIZZZNS0_15cos_kernel_cudaERNS_18TensorIteratorBaseEENKUlvE0_clEvENKUlvE2_clEvEUlN3c108BFloat16EE_EEvS4_RKT_EUliE_EEviT1_,"a",@progbits
	.sectionflags	@""
	.align	4
.nv.constant0._ZN2at6native18elementwise_kernelILi128ELi4EZNS0_15gpu_kernel_implIZZZNS0_15cos_kernel_cudaERNS_18TensorIteratorBaseEENKUlvE0_clEvENKUlvE2_clEvEUlN3c108BFloat16EE_EEvS4_RKT_EUliE_EEviT1_:
	.zero		1072


//--------------------- .nv.constant0._ZN2at6native27unrolled_elementwise_kernelIZZZNS0_15cos_kernel_cudaERNS_18TensorIteratorBaseEENKUlvE0_clEvENKUlvE2_clEvEUlN3c108BFloat16EE_St5arrayIPcLm2EELi4E23TrivialOffsetCalculatorILi1EjESD_NS0_6memory12LoadWithCastILi1EEENSE_13StoreWithCastILi1EEEEEviT_T0_T2_T3_T4_T5_ --------------------------
	.section	.nv.constant0._ZN2at6native27unrolled_elementwise_kernelIZZZNS0_15cos_kernel_cudaERNS_18TensorIteratorBaseEENKUlvE0_clEvENKUlvE2_clEvEUlN3c108BFloat16EE_St5arrayIPcLm2EELi4E23TrivialOffsetCalculatorILi1EjESD_NS0_6memory12LoadWithCastILi1EEENSE_13StoreWithCastILi1EEEEEviT_T0_T2_T3_T4_T5_,"a",@progbits
	.sectionflags	@""
	.align	4
.nv.constant0._ZN2at6native27unrolled_elementwise_kernelIZZZNS0_15cos_kernel_cudaERNS_18TensorIteratorBaseEENKUlvE0_clEvENKUlvE2_clEvEUlN3c108BFloat16EE_St5arrayIPcLm2EELi4E23TrivialOffsetCalculatorILi1EjESD_NS0_6memory12LoadWithCastILi1EEENSE_13StoreWithCastILi1EEEEEviT_T0_T2_T3_T4_T5_:
	.zero		572


//--------------------- .nv.constant0._ZN2at6native18elementwise_kernelILi128ELi4EZNS0_22gpu_kernel_impl_nocastIZZZNS0_15cos_kernel_cudaERNS_18TensorIteratorBaseEENKUlvE0_clEvENKUlvE2_clEvEUlN3c108BFloat16EE_EEvS4_RKT_EUliE_EEviT1_ --------------------------
	.section	.nv.constant0._ZN2at6native18elementwise_kernelILi128ELi4EZNS0_22gpu_kernel_impl_nocastIZZZNS0_15cos_kernel_cudaERNS_18TensorIteratorBaseEENKUlvE0_clEvENKUlvE2_clEvEUlN3c108BFloat16EE_EEvS4_RKT_EUliE_EEviT1_,"a",@progbits
	.sectionflags	@""
	.align	4
.nv.constant0._ZN2at6native18elementwise_kernelILi128ELi4EZNS0_22gpu_kernel_impl_nocastIZZZNS0_15cos_kernel_cudaERNS_18TensorIteratorBaseEENKUlvE0_clEvENKUlvE2_clEvEUlN3c108BFloat16EE_EEvS4_RKT_EUliE_EEviT1_:
	.zero		1072


//--------------------- .nv.constant0._ZN2at6native27unrolled_elementwise_kernelIZZZNS0_15cos_kernel_cudaERNS_18TensorIteratorBaseEENKUlvE0_clEvENKUlvE2_clEvEUlN3c108BFloat16EE_St5arrayIPcLm2EELi4E23TrivialOffsetCalculatorILi1EjESD_NS0_6memory15LoadWithoutCastENSE_16StoreWithoutCastEEEviT_T0_T2_T3_T4_T5_ --------------------------
	.section	.nv.constant0._ZN2at6native27unrolled_elementwise_kernelIZZZNS0_15cos_kernel_cudaERNS_18TensorIteratorBaseEENKUlvE0_clEvENKUlvE2_clEvEUlN3c108BFloat16EE_St5arrayIPcLm2EELi4E23TrivialOffsetCalculatorILi1EjESD_NS0_6memory15LoadWithoutCastENSE_16StoreWithoutCastEEEviT_T0_T2_T3_T4_T5_,"a",@progbits
	.sectionflags	@""
	.align	4
.nv.constant0._ZN2at6native27unrolled_elementwise_kernelIZZZNS0_15cos_kernel_cudaERNS_18TensorIteratorBaseEENKUlvE0_clEvENKUlvE2_clEvEUlN3c108BFloat16EE_St5arrayIPcLm2EELi4E23TrivialOffsetCalculatorILi1EjESD_NS0_6memory15LoadWithoutCastENSE_16StoreWithoutCastEEEviT_T0_T2_T3_T4_T5_:
	.zero		556


//--------------------- .nv.constant0._ZN2at6native29vectorized_elementwise_kernelILi2EZZZNS0_15cos_kernel_cudaERNS_18TensorIteratorBaseEENKUlvE0_clEvENKUlvE2_clEvEUlN3c108BFloat16EE_St5arrayIPcLm2EEEEviT0_T1_ --------------------------
	.section	.nv.constant0._ZN2at6native29vectorized_elementwise_kernelILi2EZZZNS0_15cos_kernel_cudaERNS_18TensorIteratorBaseEENKUlvE0_clEvENKUlvE2_clEvEUlN3c108BFloat16EE_St5arrayIPcLm2EEEEviT0_T1_,"a",@progbits
	.sectionflags	@""
	.align	4
.nv.constant0._ZN2at6native29vectorized_elementwise_kernelILi2EZZZNS0_15cos_kernel_cudaERNS_18TensorIteratorBaseEENKUlvE0_clEvENKUlvE2_clEvEUlN3c108BFloat16EE_St5arrayIPcLm2EEEEviT0_T1_:
	.zero		552


//--------------------- .nv.constant0._ZN2at6native29vectorized_elementwise_kernelILi4EZZZNS0_15cos_kernel_cudaERNS_18TensorIteratorBaseEENKUlvE0_clEvENKUlvE2_clEvEUlN3c108BFloat16EE_St5arrayIPcLm2EEEEviT0_T1_ --------------------------
	.section	.nv.constant0._ZN2at6native29vectorized_elementwise_kernelILi4EZZZNS0_15cos_kernel_cudaERNS_18TensorIteratorBaseEENKUlvE0_clEvENKUlvE2_clEvEUlN3c108BFloat16EE_St5arrayIPcLm2EEEEviT0_T1_,"a",@progbits
	.sectionflags	@""
	.align	4
.nv.constant0._ZN2at6native29vectorized_elementwise_kernelILi4EZZZNS0_15cos_kernel_cudaERNS_18TensorIteratorBaseEENKUlvE0_clEvENKUlvE2_clEvEUlN3c108BFloat16EE_St5arrayIPcLm2EEEEviT0_T1_:
	.zero		552


//--------------------- .nv.constant0._ZN2at6native29vectorized_elementwise_kernelILi8EZZZNS0_15cos_kernel_cudaERNS_18TensorIteratorBaseEENKUlvE0_clEvENKUlvE2_clEvEUlN3c108BFloat16EE_St5arrayIPcLm2EEEEviT0_T1_ --------------------------
	.section	.nv.constant0._ZN2at6native29vectorized_elementwise_kernelILi8EZZZNS0_15cos_kernel_cudaERNS_18TensorIteratorBaseEENKUlvE0_clEvENKUlvE2_clEvEUlN3c108BFloat16EE_St5arrayIPcLm2EEEEviT0_T1_,"a",@progbits
	.sectionflags	@""
	.align	4
.nv.constant0._ZN2at6native29vectorized_elementwise_kernelILi8EZZZNS0_15cos_kernel_cudaERNS_18TensorIteratorBaseEENKUlvE0_clEvENKUlvE2_clEvEUlN3c108BFloat16EE_St5arrayIPcLm2EEEEviT0_T1_:
	.zero		552


//--------------------- .nv.constant0._ZN2at6native18elementwise_kernelILi128ELi4EZNS0_15gpu_kernel_implIZZZNS0_15cos_kernel_cudaERNS_18TensorIteratorBaseEENKUlvE0_clEvENKUlvE1_clEvEUlN3c104HalfEE_EEvS4_RKT_EUliE_EEviT1_ --------------------------
	.section	.nv.constant0._ZN2at6native18elementwise_kernelILi128ELi4EZNS0_15gpu_kernel_implIZZZNS0_15cos_kernel_cudaERNS_18TensorIteratorBaseEENKUlvE0_clEvENKUlvE1_clEvEUlN3c104HalfEE_EEvS4_RKT_EUliE_EEviT1_,"a",@progbits
	.sectionflags	@""
	.align	4
.nv.constant0._ZN2at6native18elementwise_kernelILi128ELi4EZNS0_15gpu_kernel_implIZZZNS0_15cos_kernel_cudaERNS_18TensorIteratorBaseEENKUlvE0_clEvENKUlvE1_clEvEUlN3c104HalfEE_EEvS4_RKT_EUliE_EEviT1_:
	.zero		1072


//--------------------- .nv.constant0._ZN2at6native27unrolled_elementwise_kernelIZZZNS0_15cos_kernel_cudaERNS_18TensorIteratorBaseEENKUlvE0_clEvENKUlvE1_clEvEUlN3c104HalfEE_St5arrayIPcLm2EELi4E23TrivialOffsetCalculatorILi1EjESD_NS0_6memory12LoadWithCastILi1EEENSE_13StoreWithCastILi1EEEEEviT_T0_T2_T3_T4_T5_ --------------------------
	.section	.nv.constant0._ZN2at6native27unrolled_elementwise_kernelIZZZNS0_15cos_kernel_cudaERNS_18TensorIteratorBaseEENKUlvE0_clEvENKUlvE1_clEvEUlN3c104HalfEE_St5arrayIPcLm2EELi4E23TrivialOffsetCalculatorILi1EjESD_NS0_6memory12LoadWithCastILi1EEENSE_13StoreWithCastILi1EEEEEviT_T0_T2_T3_T4_T5_,"a",@progbits
	.sectionflags	@""
	.align	4
.nv.constant0._ZN2at6native27unrolled_elementwise_kernelIZZZNS0_15cos_kernel_cudaERNS_18TensorIteratorBaseEENKUlvE0_clEvENKUlvE1_clEvEUlN3c104HalfEE_St5arrayIPcLm2EELi4E23TrivialOffsetCalculatorILi1EjESD_NS0_6memory12LoadWithCastILi1EEENSE_13StoreWithCastILi1EEEEEviT_T0_T2_T3_T4_T5_:
	.zero		572


//--------------------- .nv.constant0._ZN2at6native18elementwise_kernelILi128ELi4EZNS0_22gpu_kernel_impl_nocastIZZZNS0_15cos_kernel_cudaERNS_18TensorIteratorBaseEENKUlvE0_clEvENKUlvE1_clEvEUlN3c104HalfEE_EEvS4_RKT_EUliE_EEviT1_ --------------------------
	.section	.nv.constant0._ZN2at6native18elementwise_kernelILi128ELi4EZNS0_22gpu_kernel_impl_nocastIZZZNS0_15cos_kernel_cudaERNS_18TensorIteratorBaseEENKUlvE0_clEvENKUlvE1_clEvEUlN3c104HalfEE_EEvS4_RKT_EUliE_EEviT1_,"a",@progbits
	.sectionflags	@""
	.align	4
.nv.constant0._ZN2at6native18elementwise_kernelILi128ELi4EZNS0_22gpu_kernel_impl_nocastIZZZNS0_15cos_kernel_cudaERNS_18TensorIteratorBaseEENKUlvE0_clEvENKUlvE1_clEvEUlN3c104HalfEE_EEvS4_RKT_EUliE_EEviT1_:
	.zero		1072


//--------------------- .nv.constant0._ZN2at6native27unrolled_elementwise_kernelIZZZNS0_15cos_kernel_cudaERNS_18TensorIteratorBaseEENKUlvE0_clEvENKUlvE1_clEvEUlN3c104HalfEE_St5arrayIPcLm2EELi4E23TrivialOffsetCalculatorILi1EjESD_NS0_6memory15LoadWithoutCastENSE_16StoreWithoutCastEEEviT_T0_T2_T3_T4_T5_ --------------------------
	.section	.nv.constant0._ZN2at6native27unrolled_elementwise_kernelIZZZNS0_15cos_kernel_cudaERNS_18TensorIteratorBaseEENKUlvE0_clEvENKUlvE1_clEvEUlN3c104HalfEE_St5arrayIPcLm2EELi4E23TrivialOffsetCalculatorILi1EjESD_NS0_6memory15LoadWithoutCastENSE_16StoreWithoutCastEEEviT_T0_T2_T3_T4_T5_,"a",@progbits
	.sectionflags	@""
	.align	4
.nv.constant0._ZN2at6native27unrolled_elementwise_kernelIZZZNS0_15cos_kernel_cudaERNS_18TensorIteratorBaseEENKUlvE0_clEvENKUlvE1_clEvEUlN3c104HalfEE_St5arrayIPcLm2EELi4E23TrivialOffsetCalculatorILi1EjESD_NS0_6memory15LoadWithoutCastENSE_16StoreWithoutCastEEEviT_T0_T2_T3_T4_T5_:
	.zero		556


//--------------------- .nv.constant0._ZN2at6native29vectorized_elementwise_kernelILi2EZZZNS0_15cos_kernel_cudaERNS_18TensorIteratorBaseEENKUlvE0_clEvENKUlvE1_clEvEUlN3c104HalfEE_St5arrayIPcLm2EEEEviT0_T1_ --------------------------
	.section	.nv.constant0._ZN2at6native29vectorized_elementwise_kernelILi2EZZZNS0_15cos_kernel_cudaERNS_18TensorIteratorBaseEENKUlvE0_clEvENKUlvE1_clEvEUlN3c104HalfEE_St5arrayIPcLm2EEEEviT0_T1_,"a",@progbits
	.sectionflags	@""
	.align	4
.nv.constant0._ZN2at6native29vectorized_elementwise_kernelILi2EZZZNS0_15cos_kernel_cudaERNS_18TensorIteratorBaseEENKUlvE0_clEvENKUlvE1_clEvEUlN3c104HalfEE_St5arrayIPcLm2EEEEviT0_T1_:
	.zero		552


//--------------------- .nv.constant0._ZN2at6native29vectorized_elementwise_kernelILi4EZZZNS0_15cos_kernel_cudaERNS_18TensorIteratorBaseEENKUlvE0_clEvENKUlvE1_clEvEUlN3c104HalfEE_St5arrayIPcLm2EEEEviT0_T1_ --------------------------
	.section	.nv.constant0._ZN2at6native29vectorized_elementwise_kernelILi4EZZZNS0_15cos_kernel_cudaERNS_18TensorIteratorBaseEENKUlvE0_clEvENKUlvE1_clEvEUlN3c104HalfEE_St5arrayIPcLm2EEEEviT0_T1_,"a",@progbits
	.sectionflags	@""
	.align	4
.nv.constant0._ZN2at6native29vectorized_elementwise_kernelILi4EZZZNS0_15cos_kernel_cudaERNS_18TensorIteratorBaseEENKUlvE0_clEvENKUlvE1_clEvEUlN3c104HalfEE_St5arrayIPcLm2EEEEviT0_T1_:
	.zero		552


//--------------------- .nv.constant0._ZN2at6native29vectorized_elementwise_kernelILi8EZZZNS0_15cos_kernel_cudaERNS_18TensorIteratorBaseEENKUlvE0_clEvENKUlvE1_clEvEUlN3c104HalfEE_St5arrayIPcLm2EEEEviT0_T1_ --------------------------
	.section	.nv.constant0._ZN2at6native29vectorized_elementwise_kernelILi8EZZZNS0_15cos_kernel_cudaERNS_18TensorIteratorBaseEENKUlvE0_clEvENKUlvE1_clEvEUlN3c104HalfEE_St5arrayIPcLm2EEEEviT0_T1_,"a",@progbits
	.sectionflags	@""
	.align	4
.nv.constant0._ZN2at6native29vectorized_elementwise_kernelILi8EZZZNS0_15cos_kernel_cudaERNS_18TensorIteratorBaseEENKUlvE0_clEvENKUlvE1_clEvEUlN3c104HalfEE_St5arrayIPcLm2EEEEviT0_T1_:
	.zero		552


//--------------------- .nv.constant0._ZN2at6native18elementwise_kernelILi128ELi4EZNS0_15gpu_kernel_implIZZZNS0_15cos_kernel_cudaERNS_18TensorIteratorBaseEENKUlvE0_clEvENKUlvE0_clEvEUlfE_EEvS4_RKT_EUliE_EEviT1_ --------------------------
	.section	.nv.constant0._ZN2at6native18elementwise_kernelILi128ELi4EZNS0_15gpu_kernel_implIZZZNS0_15cos_kernel_cudaERNS_18TensorIteratorBaseEENKUlvE0_clEvENKUlvE0_clEvEUlfE_EEvS4_RKT_EUliE_EEviT1_,"a",@progbits
	.sectionflags	@""
	.align	4
.nv.constant0._ZN2at6native18elementwise_kernelILi128ELi4EZNS0_15gpu_kernel_implIZZZNS0_15cos_kernel_cudaERNS_18TensorIteratorBaseEENKUlvE0_clEvENKUlvE0_clEvEUlfE_EEvS4_RKT_EUliE_EEviT1_:
	.zero		1072


//--------------------- .nv.constant0._ZN2at6native27unrolled_elementwise_kernelIZZZNS0_15cos_kernel_cudaERNS_18TensorIteratorBaseEENKUlvE0_clEvENKUlvE0_clEvEUlfE_St5arrayIPcLm2EELi4E23TrivialOffsetCalculatorILi1EjESB_NS0_6memory12LoadWithCastILi1EEENSC_13StoreWithCastILi1EEEEEviT_T0_T2_T3_T4_T5_ --------------------------
	.section	.nv.constant0._ZN2at6native27unrolled_elementwise_kernelIZZZNS0_15cos_kernel_cudaERNS_18TensorIteratorBaseEENKUlvE0_clEvENKUlvE0_clEvEUlfE_St5arrayIPcLm2EELi4E23TrivialOffsetCalculatorILi1EjESB_NS0_6memory12LoadWithCastILi1EEENSC_13StoreWithCastILi1EEEEEviT_T0_T2_T3_T4_T5_,"a",@progbits
	.sectionflags	@""
	.align	4
.nv.constant0._ZN2at6native27unrolled_elementwise_kernelIZZZNS0_15cos_kernel_cudaERNS_18TensorIteratorBaseEENKUlvE0_clEvENKUlvE0_clEvEUlfE_St5arrayIPcLm2EELi4E23TrivialOffsetCalculatorILi1EjESB_NS0_6memory12LoadWithCastILi1EEENSC_13StoreWithCastILi1EEEEEviT_T0_T2_T3_T4_T5_:
	.zero		572


//--------------------- .nv.constant0._ZN2at6native18elementwise_kernelILi128ELi2EZNS0_22gpu_kernel_impl_nocastIZZZNS0_15cos_kernel_cudaERNS_18TensorIteratorBaseEENKUlvE0_clEvENKUlvE0_clEvEUlfE_EEvS4_RKT_EUliE_EEviT1_ --------------------------
	.section	.nv.constant0._ZN2at6native18elementwise_kernelILi128ELi2EZNS0_22gpu_kernel_impl_nocastIZZZNS0_15cos_kernel_cudaERNS_18TensorIteratorBaseEENKUlvE0_clEvENKUlvE0_clEvEUlfE_EEvS4_RKT_EUliE_EEviT1_,"a",@progbits
	.sectionflags	@""
	.align	4
.nv.constant0._ZN2at6native18elementwise_kernelILi128ELi2EZNS0_22gpu_kernel_impl_nocastIZZZNS0_15cos_kernel_cudaERNS_18TensorIteratorBaseEENKUlvE0_clEvENKUlvE0_clEvEUlfE_EEvS4_RKT_EUliE_EEviT1_:
	.zero		1072


//--------------------- .nv.constant0._ZN2at6native27unrolled_elementwise_kernelIZZZNS0_15cos_kernel_cudaERNS_18TensorIteratorBaseEENKUlvE0_clEvENKUlvE0_clEvEUlfE_St5arrayIPcLm2EELi4E23TrivialOffsetCalculatorILi1EjESB_NS0_6memory15LoadWithoutCastENSC_16StoreWithoutCastEEEviT_T0_T2_T3_T4_T5_ --------------------------
	.section	.nv.constant0._ZN2at6native27unrolled_elementwise_kernelIZZZNS0_15cos_kernel_cudaERNS_18TensorIteratorBaseEENKUlvE0_clEvENKUlvE0_clEvEUlfE_St5arrayIPcLm2EELi4E23TrivialOffsetCalculatorILi1EjESB_NS0_6memory15LoadWithoutCastENSC_16StoreWithoutCastEEEviT_T0_T2_T3_T4_T5_,"a",@progbits
	.sectionflags	@""
	.align	4
.nv.constant0._ZN2at6native27unrolled_elementwise_kernelIZZZNS0_15cos_kernel_cudaERNS_18TensorIteratorBaseEENKUlvE0_clEvENKUlvE0_clEvEUlfE_St5arrayIPcLm2EELi4E23TrivialOffsetCalculatorILi1EjESB_NS0_6memory15LoadWithoutCastENSC_16StoreWithoutCastEEEviT_T0_T2_T3_T4_T5_:
	.zero		556


//--------------------- .nv.constant0._ZN2at6native29vectorized_elementwise_kernelILi2EZZZNS0_15cos_kernel_cudaERNS_18TensorIteratorBaseEENKUlvE0_clEvENKUlvE0_clEvEUlfE_St5arrayIPcLm2EEEEviT0_T1_ --------------------------
	.section	.nv.constant0._ZN2at6native29vectorized_elementwise_kernelILi2EZZZNS0_15cos_kernel_cudaERNS_18TensorIteratorBaseEENKUlvE0_clEvENKUlvE0_clEvEUlfE_St5arrayIPcLm2EEEEviT0_T1_,"a",@progbits
	.sectionflags	@""
	.align	4
.nv.constant0._ZN2at6native29vectorized_elementwise_kernelILi2EZZZNS0_15cos_kernel_cudaERNS_18TensorIteratorBaseEENKUlvE0_clEvENKUlvE0_clEvEUlfE_St5arrayIPcLm2EEEEviT0_T1_:
	.zero		552


//--------------------- .nv.constant0._ZN2at6native29vectorized_elementwise_kernelILi4EZZZNS0_15cos_kernel_cudaERNS_18TensorIteratorBaseEENKUlvE0_clEvENKUlvE0_clEvEUlfE_St5arrayIPcLm2EEEEviT0_T1_ --------------------------
	.section	.nv.constant0._ZN2at6native29vectorized_elementwise_kernelILi4EZZZNS0_15cos_kernel_cudaERNS_18TensorIteratorBaseEENKUlvE0_clEvENKUlvE0_clEvEUlfE_St5arrayIPcLm2EEEEviT0_T1_,"a",@progbits
	.sectionflags	@""
	.align	4
.nv.constant0._ZN2at6native29vectorized_elementwise_kernelILi4EZZZNS0_15cos_kernel_cudaERNS_18TensorIteratorBaseEENKUlvE0_clEvENKUlvE0_clEvEUlfE_St5arrayIPcLm2EEEEviT0_T1_:
	.zero		552


//--------------------- .nv.constant0._ZN2at6native29vectorized_elementwise_kernelILi8EZZZNS0_15cos_kernel_cudaERNS_18TensorIteratorBaseEENKUlvE0_clEvENKUlvE0_clEvEUlfE_St5arrayIPcLm2EEEEviT0_T1_ --------------------------
	.section	.nv.constant0._ZN2at6native29vectorized_elementwise_kernelILi8EZZZNS0_15cos_kernel_cudaERNS_18TensorIteratorBaseEENKUlvE0_clEvENKUlvE0_clEvEUlfE_St5arrayIPcLm2EEEEviT0_T1_,"a",@progbits
	.sectionflags	@""
	.align	4
.nv.constant0._ZN2at6native29vectorized_elementwise_kernelILi8EZZZNS0_15cos_kernel_cudaERNS_18TensorIteratorBaseEENKUlvE0_clEvENKUlvE0_clEvEUlfE_St5arrayIPcLm2EEEEviT0_T1_:
	.zero		552


//--------------------- .nv.constant0._ZN2at6native18elementwise_kernelILi128ELi4EZNS0_15gpu_kernel_implIZZZNS0_15cos_kernel_cudaERNS_18TensorIteratorBaseEENKUlvE0_clEvENKUlvE_clEvEUldE_EEvS4_RKT_EUliE_EEviT1_ --------------------------
	.section	.nv.constant0._ZN2at6native18elementwise_kernelILi128ELi4EZNS0_15gpu_kernel_implIZZZNS0_15cos_kernel_cudaERNS_18TensorIteratorBaseEENKUlvE0_clEvENKUlvE_clEvEUldE_EEvS4_RKT_EUliE_EEviT1_,"a",@progbits
	.sectionflags	@""
	.align	4
.nv.constant0._ZN2at6native18elementwise_kernelILi128ELi4EZNS0_15gpu_kernel_implIZZZNS0_15cos_kernel_cudaERNS_18TensorIteratorBaseEENKUlvE0_clEvENKUlvE_clEvEUldE_EEvS4_RKT_EUliE_EEviT1_:
	.zero		1072


//--------------------- .nv.constant0._ZN2at6native27unrolled_elementwise_kernelIZZZNS0_15cos_kernel_cudaERNS_18TensorIteratorBaseEENKUlvE0_clEvENKUlvE_clEvEUldE_St5arrayIPcLm2EELi4E23TrivialOffsetCalculatorILi1EjESB_NS0_6memory12LoadWithCastILi1EEENSC_13StoreWithCastILi1EEEEEviT_T0_T2_T3_T4_T5_ --------------------------
	.section	.nv.constant0._ZN2at6native27unrolled_elementwise_kernelIZZZNS0_15cos_kernel_cudaERNS_18TensorIteratorBaseEENKUlvE0_clEvENKUlvE_clEvEUldE_St5arrayIPcLm2EELi4E23TrivialOffsetCalculatorILi1EjESB_NS0_6memory12LoadWithCastILi1EEENSC_13StoreWithCastILi1EEEEEviT_T0_T2_T3_T4_T5_,"a",@progbits
	.sectionflags	@""
	.align	4
.nv.constant0._ZN2at6native27unrolled_elementwise_kernelIZZZNS0_15cos_kernel_cudaERNS_18TensorIteratorBaseEENKUlvE0_clEvENKUlvE_clEvEUldE_St5arrayIPcLm2EELi4E23TrivialOffsetCalculatorILi1EjESB_NS0_6memory12LoadWithCastILi1EEENSC_13StoreWithCastILi1EEEEEviT_T0_T2_T3_T4_T5_:
	.zero		572


//--------------------- .nv.constant0._ZN2at6native18elementwise_kernelILi128ELi2EZNS0_22gpu_kernel_impl_nocastIZZZNS0_15cos_kernel_cudaERNS_18TensorIteratorBaseEENKUlvE0_clEvENKUlvE_clEvEUldE_EEvS4_RKT_EUliE_EEviT1_ --------------------------
	.section	.nv.constant0._ZN2at6native18elementwise_kernelILi128ELi2EZNS0_22gpu_kernel_impl_nocastIZZZNS0_15cos_kernel_cudaERNS_18TensorIteratorBaseEENKUlvE0_clEvENKUlvE_clEvEUldE_EEvS4_RKT_EUliE_EEviT1_,"a",@progbits
	.sectionflags	@""
	.align	4
.nv.constant0._ZN2at6native18elementwise_kernelILi128ELi2EZNS0_22gpu_kernel_impl_nocastIZZZNS0_15cos_kernel_cudaERNS_18TensorIteratorBaseEENKUlvE0_clEvENKUlvE_clEvEUldE_EEvS4_RKT_EUliE_EEviT1_:
	.zero		1072


//--------------------- .nv.constant0._ZN2at6native27unrolled_elementwise_kernelIZZZNS0_15cos_kernel_cudaERNS_18TensorIteratorBaseEENKUlvE0_clEvENKUlvE_clEvEUldE_St5arrayIPcLm2EELi4E23TrivialOffsetCalculatorILi1EjESB_NS0_6memory15LoadWithoutCastENSC_16StoreWithoutCastEEEviT_T0_T2_T3_T4_T5_ --------------------------
	.section	.nv.constant0._ZN2at6native27unrolled_elementwise_kernelIZZZNS0_15cos_kernel_cudaERNS_18TensorIteratorBaseEENKUlvE0_clEvENKUlvE_clEvEUldE_St5arrayIPcLm2EELi4E23TrivialOffsetCalculatorILi1EjESB_NS0_6memory15LoadWithoutCastENSC_16StoreWithoutCastEEEviT_T0_T2_T3_T4_T5_,"a",@progbits
	.sectionflags	@""
	.align	4
.nv.constant0._ZN2at6native27unrolled_elementwise_kernelIZZZNS0_15cos_kernel_cudaERNS_18TensorIteratorBaseEENKUlvE0_clEvENKUlvE_clEvEUldE_St5arrayIPcLm2EELi4E23TrivialOffsetCalculatorILi1EjESB_NS0_6memory15LoadWithoutCastENSC_16StoreWithoutCastEEEviT_T0_T2_T3_T4_T5_:
	.zero		556


//--------------------- .nv.constant0._ZN2at6native29vectorized_elementwise_kernelILi2EZZZNS0_15cos_kernel_cudaERNS_18TensorIteratorBaseEENKUlvE0_clEvENKUlvE_clEvEUldE_St5arrayIPcLm2EEEEviT0_T1_ --------------------------
	.section	.nv.constant0._ZN2at6native29vectorized_elementwise_kernelILi2EZZZNS0_15cos_kernel_cudaERNS_18TensorIteratorBaseEENKUlvE0_clEvENKUlvE_clEvEUldE_St5arrayIPcLm2EEEEviT0_T1_,"a",@progbits
	.sectionflags	@""
	.align	4
.nv.constant0._ZN2at6native29vectorized_elementwise_kernelILi2EZZZNS0_15cos_kernel_cudaERNS_18TensorIteratorBaseEENKUlvE0_clEvENKUlvE_clEvEUldE_St5arrayIPcLm2EEEEviT0_T1_:
	.zero		552


//--------------------- .nv.constant0._ZN2at6native29vectorized_elementwise_kernelILi4EZZZNS0_15cos_kernel_cudaERNS_18TensorIteratorBaseEENKUlvE0_clEvENKUlvE_clEvEUldE_St5arrayIPcLm2EEEEviT0_T1_ --------------------------
	.section	.nv.constant0._ZN2at6native29vectorized_elementwise_kernelILi4EZZZNS0_15cos_kernel_cudaERNS_18TensorIteratorBaseEENKUlvE0_clEvENKUlvE_clEvEUldE_St5arrayIPcLm2EEEEviT0_T1_,"a",@progbits
	.sectionflags	@""
	.align	4
.nv.constant0._ZN2at6native29vectorized_elementwise_kernelILi4EZZZNS0_15cos_kernel_cudaERNS_18TensorIteratorBaseEENKUlvE0_clEvENKUlvE_clEvEUldE_St5arrayIPcLm2EEEEviT0_T1_:
	.zero		552


//--------------------- .nv.constant0._ZN2at6native29vectorized_elementwise_kernelILi8EZZZNS0_15cos_kernel_cudaERNS_18TensorIteratorBaseEENKUlvE0_clEvENKUlvE_clEvEUldE_St5arrayIPcLm2EEEEviT0_T1_ --------------------------
	.section	.nv.constant0._ZN2at6native29vectorized_elementwise_kernelILi8EZZZNS0_15cos_kernel_cudaERNS_18TensorIteratorBaseEENKUlvE0_clEvENKUlvE_clEvEUldE_St5arrayIPcLm2EEEEviT0_T1_,"a",@progbits
	.sectionflags	@""
	.align	4
.nv.constant0._ZN2at6native29vectorized_elementwise_kernelILi8EZZZNS0_15cos_kernel_cudaERNS_18TensorIteratorBaseEENKUlvE0_clEvENKUlvE_clEvEUldE_St5arrayIPcLm2EEEEviT0_T1_:
	.zero		552


//--------------------- SYMBOLS --------------------------

	.type		.nv.reservedSmem.offset0,@object
	.size		.nv.reservedSmem.offset0,0x4
	.type		__assertfail,@function
